def matmul_kernel(
    a_ptr,
    b_ptr,
    c_ptr,
    M,
    N,
    K,
    stride_am,
    stride_ak,
    stride_bk,
    stride_bn,
    stride_cm,
    stride_cn,
    BLOCK_M: tl.constexpr,
    BLOCK_N: tl.constexpr,
    BLOCK_K: tl.constexpr,
    GROUP_M: tl.constexpr,
):
    pid = tl.program_id(axis=0)
    num_pid_m = tl.cdiv(M, BLOCK_M)
    num_pid_n = tl.cdiv(N, BLOCK_N)
    num_pid_in_group = GROUP_M * num_pid_n
    group_id = pid // num_pid_in_group
    first_pid_m = group_id * GROUP_M
    group_size_m = min(num_pid_m - first_pid_m, GROUP_M)
    pid_m = first_pid_m + ((pid % num_pid_in_group) % group_size_m)
    pid_n = (pid % num_pid_in_group) // group_size_m

    offs_am = (pid_m * BLOCK_M + tl.arange(0, BLOCK_M)) % M
    offs_bn = (pid_n * BLOCK_N + tl.arange(0, BLOCK_N)) % N
    offs_k = tl.arange(0, BLOCK_K)
    a_ptrs = a_ptr + offs_am[:, None] * stride_am + offs_k[None, :] * stride_ak
    b_ptrs = b_ptr + offs_k[:, None] * stride_bk + offs_bn[None, :] * stride_bn

    acc = tl.zeros((BLOCK_M, BLOCK_N), dtype=tl.float32)
    for kk in range(0, tl.cdiv(K, BLOCK_K)):
        a = tl.load(a_ptrs, mask=offs_k[None, :] < K - kk * BLOCK_K, other=0.0)
        b = tl.load(b_ptrs, mask=offs_k[:, None] < K - kk * BLOCK_K, other=0.0)
        acc = tl.dot(a, b, acc)
        a_ptrs += BLOCK_K * stride_ak
        b_ptrs += BLOCK_K * stride_bk

    c = acc.to(c_ptr.dtype.element_ty)
    offs_cm = pid_m * BLOCK_M + tl.arange(0, BLOCK_M)
    offs_cn = pid_n * BLOCK_N + tl.arange(0, BLOCK_N)
    c_ptrs = c_ptr + offs_cm[:, None] * stride_cm + offs_cn[None, :] * stride_cn
    mask = (offs_cm[:, None] < M) & (offs_cn[None, :] < N)
    tl.store(c_ptrs, c, mask=mask)

# config = {"BLOCK_K": 256, "BLOCK_M": 128, "BLOCK_N": 128, "GROUP_M": 8, "arch": "sm_100", "dtype": "fp16", "num_ctas": 1, "num_stages": 3, "num_warps": 4}
# arch = sm_100


// ===== COMPILED SASS (sm_100a) =====

	.target	sm_100a

	.elftype	@"ET_EXEC"


//--------------------- .note.nv.tkinfo           --------------------------
	.section	.note.nv.tkinfo,"",@"SHT_NOTE"
	.sectionflags	@"SHF_NOTE_NV_TKINFO"
	.tkinfo
        /*0018*/ 	.word	0x00000081
        /*0030*/ 	.string	""
        /*0030*/ 	.string	"ptxas-blackwell"
        /*0030*/ 	.string	"Cuda compilation tools, release 12.9, V12.9.86"
        /*0030*/ 	.string	"Build cuda_12.9.r12.9/compiler.36037853_0"
        /*0030*/ 	.string	"-v  -suppress-debug-info  -lineinfo  -arch sm_100a "



//--------------------- .note.nv.cuver            --------------------------
	.section	.note.nv.cuver,"",@"SHT_NOTE"
	.sectionflags	@"SHF_NOTE_NV_CUVER"
        /*0018*/ 	.short	0x0001
        /*001a*/ 	.short	0x0064
        /*001c*/ 	.short	0x0001
        /*001e*/ 	.short	0x0000
        /*0020*/ 	.short	0x0001
        /*0022*/ 	.short	0x0000


//--------------------- .nv.info                  --------------------------
	.section	.nv.info,"",@"SHT_CUDA_INFO"
	.align	4


	//----- nvinfo : EIATTR_REGCOUNT
	.align		4
        /*0000*/ 	.byte	0x04, 0x2f
        /*0002*/ 	.short	(.L_4 - .L_3)
	.align		4
.L_3:
        /*0004*/ 	.word	index@(matmul_kernel)
        /*0008*/ 	.word	0x000000a8


	//----- nvinfo : EIATTR_FRAME_SIZE
	.align		4
.L_4:
        /*000c*/ 	.byte	0x04, 0x11
        /*000e*/ 	.short	(.L_6 - .L_5)
	.align		4
.L_5:
        /*0010*/ 	.word	index@($__internal_2_$__cuda_sm10x_tcgen05_guardrail_trap_unallocated_columns_being_dealloced)
        /*0014*/ 	.word	0x00002228


	//----- nvinfo : EIATTR_FRAME_SIZE
	.align		4
.L_6:
        /*0018*/ 	.byte	0x04, 0x11
        /*001a*/ 	.short	(.L_8 - .L_7)
	.align		4
.L_7:
        /*001c*/ 	.word	index@($__internal_1_$__cuda_sm10x_tcgen05_guardrail_trap_phase_invalid_during_alloc)
        /*0020*/ 	.word	0x00002228


	//----- nvinfo : EIATTR_FRAME_SIZE
	.align		4
.L_8:
        /*0024*/ 	.byte	0x04, 0x11
        /*0026*/ 	.short	(.L_10 - .L_9)
	.align		4
.L_9:
        /*0028*/ 	.word	index@($__internal_0_$__cuda_sm10x_tcgen05_guardrail_trap_col_being_dealloced_not_returned_by_alloc)
        /*002c*/ 	.word	0x00002228


	//----- nvinfo : EIATTR_FRAME_SIZE
	.align		4
.L_10:
        /*0030*/ 	.byte	0x04, 0x11
        /*0032*/ 	.short	(.L_12 - .L_11)
	.align		4
.L_11:
        /*0034*/ 	.word	index@(matmul_kernel)
        /*0038*/ 	.word	0x00002228


	//----- nvinfo : EIATTR_MIN_STACK_SIZE
	.align		4
.L_12:
        /*003c*/ 	.byte	0x04, 0x12
        /*003e*/ 	.short	(.L_14 - .L_13)
	.align		4
.L_13:
        /*0040*/ 	.word	index@(matmul_kernel)
        /*0044*/ 	.word	0x00002228
.L_14:


//--------------------- .nv.info.matmul_kernel    --------------------------
	.section	.nv.info.matmul_kernel,"",@"SHT_CUDA_INFO"
	.sectionflags	@""
	.align	4


	//----- nvinfo : EIATTR_CUDA_API_VERSION
	.align		4
        /*0000*/ 	.byte	0x04, 0x37
        /*0002*/ 	.short	(.L_16 - .L_15)
.L_15:
        /*0004*/ 	.word	0x00000081


	//----- nvinfo : EIATTR_KPARAM_INFO
	.align		4
.L_16:
        /*0008*/ 	.byte	0x04, 0x17
        /*000a*/ 	.short	(.L_18 - .L_17)
.L_17:
        /*000c*/ 	.word	0x00000000
        /*0010*/ 	.short	0x000d
        /*0012*/ 	.short	0x0048
        /*0014*/ 	.byte	0x00, 0xf4, 0x21, 0x00


	//----- nvinfo : EIATTR_KPARAM_INFO
	.align		4
.L_18:
        /*0018*/ 	.byte	0x04, 0x17
        /*001a*/ 	.short	(.L_20 - .L_19)
.L_19:
        /*001c*/ 	.word	0x00000000
        /*0020*/ 	.short	0x000c
        /*0022*/ 	.short	0x0040
        /*0024*/ 	.byte	0x00, 0xf4, 0x21, 0x00


	//----- nvinfo : EIATTR_KPARAM_INFO
	.align		4
.L_20:
        /*0028*/ 	.byte	0x04, 0x17
        /*002a*/ 	.short	(.L_22 - .L_21)
.L_21:
        /*002c*/ 	.word	0x00000000
        /*0030*/ 	.short	0x000b
        /*0032*/ 	.short	0x0038
        /*0034*/ 	.byte	0x00, 0xf0, 0x11, 0x00


	//----- nvinfo : EIATTR_KPARAM_INFO
	.align		4
.L_22:
        /*0038*/ 	.byte	0x04, 0x17
        /*003a*/ 	.short	(.L_24 - .L_23)
.L_23:
        /*003c*/ 	.word	0x00000000
        /*0040*/ 	.short	0x000a
        /*0042*/ 	.short	0x0034
        /*0044*/ 	.byte	0x00, 0xf0, 0x11, 0x00


	//----- nvinfo : EIATTR_KPARAM_INFO
	.align		4
.L_24:
        /*0048*/ 	.byte	0x04, 0x17
        /*004a*/ 	.short	(.L_26 - .L_25)
.L_25:
        /*004c*/ 	.word	0x00000000
        /*0050*/ 	.short	0x0009
        /*0052*/ 	.short	0x0030
        /*0054*/ 	.byte	0x00, 0xf0, 0x11, 0x00


	//----- nvinfo : EIATTR_KPARAM_INFO
	.align		4
.L_26:
        /*0058*/ 	.byte	0x04, 0x17
        /*005a*/ 	.short	(.L_28 - .L_27)
.L_27:
        /*005c*/ 	.word	0x00000000
        /*0060*/ 	.short	0x0008
        /*0062*/ 	.short	0x002c
        /*0064*/ 	.byte	0x00, 0xf0, 0x11, 0x00


	//----- nvinfo : EIATTR_KPARAM_INFO
	.align		4
.L_28:
        /*0068*/ 	.byte	0x04, 0x17
        /*006a*/ 	.short	(.L_30 - .L_29)
.L_29:
        /*006c*/ 	.word	0x00000000
        /*0070*/ 	.short	0x0007
        /*0072*/ 	.short	0x0028
        /*0074*/ 	.byte	0x00, 0xf0, 0x11, 0x00


	//----- nvinfo : EIATTR_KPARAM_INFO
	.align		4
.L_30:
        /*0078*/ 	.byte	0x04, 0x17
        /*007a*/ 	.short	(.L_32 - .L_31)
.L_31:
        /*007c*/ 	.word	0x00000000
        /*0080*/ 	.short	0x0006
        /*0082*/ 	.short	0x0024
        /*0084*/ 	.byte	0x00, 0xf0, 0x11, 0x00


	//----- nvinfo : EIATTR_KPARAM_INFO
	.align		4
.L_32:
        /*0088*/ 	.byte	0x04, 0x17
        /*008a*/ 	.short	(.L_34 - .L_33)
.L_33:
        /*008c*/ 	.word	0x00000000
        /*0090*/ 	.short	0x0005
        /*0092*/ 	.short	0x0020
        /*0094*/ 	.byte	0x00, 0xf0, 0x11, 0x00


	//----- nvinfo : EIATTR_KPARAM_INFO
	.align		4
.L_34:
        /*0098*/ 	.byte	0x04, 0x17
        /*009a*/ 	.short	(.L_36 - .L_35)
.L_35:
        /*009c*/ 	.word	0x00000000
        /*00a0*/ 	.short	0x0004
        /*00a2*/ 	.short	0x001c
        /*00a4*/ 	.byte	0x00, 0xf0, 0x11, 0x00


	//----- nvinfo : EIATTR_KPARAM_INFO
	.align		4
.L_36:
        /*00a8*/ 	.byte	0x04, 0x17
        /*00aa*/ 	.short	(.L_38 - .L_37)
.L_37:
        /*00ac*/ 	.word	0x00000000
        /*00b0*/ 	.short	0x0003
        /*00b2*/ 	.short	0x0018
        /*00b4*/ 	.byte	0x00, 0xf0, 0x11, 0x00


	//----- nvinfo : EIATTR_KPARAM_INFO
	.align		4
.L_38:
        /*00b8*/ 	.byte	0x04, 0x17
        /*00ba*/ 	.short	(.L_40 - .L_39)
.L_39:
        /*00bc*/ 	.word	0x00000000
        /*00c0*/ 	.short	0x0002
        /*00c2*/ 	.short	0x0010
        /*00c4*/ 	.byte	0x00, 0xf4, 0x21, 0x00


	//----- nvinfo : EIATTR_KPARAM_INFO
	.align		4
.L_40:
        /*00c8*/ 	.byte	0x04, 0x17
        /*00ca*/ 	.short	(.L_42 - .L_41)
.L_41:
        /*00cc*/ 	.word	0x00000000
        /*00d0*/ 	.short	0x0001
        /*00d2*/ 	.short	0x0008
        /*00d4*/ 	.byte	0x00, 0xf4, 0x21, 0x00


	//----- nvinfo : EIATTR_KPARAM_INFO
	.align		4
.L_42:
        /*00d8*/ 	.byte	0x04, 0x17
        /*00da*/ 	.short	(.L_44 - .L_43)
.L_43:
        /*00dc*/ 	.word	0x00000000
        /*00e0*/ 	.short	0x0000
        /*00e2*/ 	.short	0x0000
        /*00e4*/ 	.byte	0x00, 0xf4, 0x21, 0x00


	//----- nvinfo : EIATTR_AT_ENTRY_FRAGMENTS
	.align		4
.L_44:
        /*00e8*/ 	.byte	0x04, 0x4f
        /*00ea*/ 	.short	(.L_46 - .L_45)


	//   ....[0]....
.L_45:
        /*00ec*/ 	.word	0x00000004


	//----- nvinfo : EIATTR_RESERVED_SMEM_USED
	.align		4
.L_46:
        /*00f0*/ 	.byte	0x01, 0x41
	.zero		2


	//----- nvinfo : EIATTR_SPARSE_MMA_MASK
	.align		4
        /*00f4*/ 	.byte	0x03, 0x50
        /*00f6*/ 	.short	0x0000


	//----- nvinfo : EIATTR_TCGEN05_1CTA_USED
	.align		4
        /*00f8*/ 	.byte	0x01, 0x51
	.zero		2


	//----- nvinfo : EIATTR_MAXREG_COUNT
	.align		4
        /*00fc*/ 	.byte	0x03, 0x1b
        /*00fe*/ 	.short	0x00ff


	//----- nvinfo : EIATTR_NUM_BARRIERS
	.align		4
        /*0100*/ 	.byte	0x02, 0x4c
        /*0102*/ 	.byte	0x01
	.zero		1


	//----- nvinfo : EIATTR_ANNOTATIONS
	.align		4
        /*0104*/ 	.byte	0x04, 0x55
        /*0106*/ 	.short	(.L_48 - .L_47)


	//   ....[0]....
.L_47:
        /*0108*/ 	.word	0x00000001
        /*010c*/ 	.byte	0xe0, 0x09, 0x00, 0x00, 0x01, 0x00, 0x00, 0x00, 0x60, 0x0a, 0x00, 0x00, 0x01, 0x00, 0x00, 0x00
        /* <DEDUP_REMOVED lines=4063> */
        /*ff0c*/ 	.byte	0xf0, 0xb1, 0x04, 0x00


	//----- nvinfo : EIATTR_INT_WARP_WIDE_INSTR_OFFSETS
	.align		4
.L_48:
        /*ff10*/ 	.byte	0x04, 0x31
        /*ff12*/ 	.short	(.L_50 - .L_49)


	//   ....[0]....
.L_49:
        /*ff14*/ 	.word	0x000035f0


	//   ....[1]....
        /*ff18*/ 	.word	0x00003620


	//   ....[2]....
        /*ff1c*/ 	.word	0x000057e0


	//   ....[3]....
        /*ff20*/ 	.word	0x0004b760


	//   ....[4]....
        /*ff24*/ 	.word	0x0004b7b0


	//----- nvinfo : EIATTR_COOP_GROUP_MASK_REGIDS
	.align		4
.L_50:
        /*ff28*/ 	.byte	0x04, 0x29
        /*ff2a*/ 	.short	(.L_52 - .L_51)


	//   ....[0]....
.L_51:
        /*ff2c*/ 	.word	0xffffffff


	//   ....[1]....
        /*ff30*/ 	.word	0xffffffff


	//   ....[2]....
        /*ff34*/ 	.word	0xffffffff


	//   ....[3]....
        /*ff38*/ 	.word	0xffffffff


	//----- nvinfo : EIATTR_COOP_GROUP_INSTR_OFFSETS
	.align		4
.L_52:
        /*ff3c*/ 	.byte	0x04, 0x28
        /*ff3e*/ 	.short	(.L_54 - .L_53)


	//   ....[0]....
.L_53:
        /*ff40*/ 	.word	0x00000070


	//   ....[1]....
        /*ff44*/ 	.word	0x00000330


	//   ....[2]....
        /*ff48*/ 	.word	0x0004b5f0


	//   ....[3]....
        /*ff4c*/ 	.word	0x0004b860


	//----- nvinfo : EIATTR_VRC_CTA_INIT_COUNT
	.align		4
.L_54:
        /*ff50*/ 	.byte	0x02, 0x4a
        /*ff52*/ 	.byte	0x80
	.zero		1


	//----- nvinfo : EIATTR_MBARRIER_INSTR_OFFSETS
	.align		4
        /*ff54*/ 	.byte	0x04, 0x39
        /*ff56*/ 	.short	(.L_56 - .L_55)


	//   ....[0]....
.L_55:
        /*ff58*/ 	.word	0x000037f0
        /*ff5c*/ 	.word	0x000000ff
        /*ff60*/ 	.word	0x00000000
        /*ff64*/ 	.short	0x0100
        /*ff66*/ 	.byte	0x08
	.zero		1


	//   ....[1]....
        /*ff68*/ 	.word	0x00005930
        /*ff6c*/ 	.word	0x000000ff
        /*ff70*/ 	.word	0x00020008
        /*ff74*/ 	.short	0x0100
        /*ff76*/ 	.byte	0x04
	.zero		1


	//   ....[2]....
        /*ff78*/ 	.word	0x00033d80
        /*ff7c*/ 	.word	0x000000ff
        /*ff80*/ 	.word	0x00000000
        /*ff84*/ 	.short	0x010a
        /*ff86*/ 	.byte	0x08
	.zero		1


	//   ....[3]....
        /*ff88*/ 	.word	0x000476e0
        /*ff8c*/ 	.word	0x000000ff
        /*ff90*/ 	.word	0x00000000
        /*ff94*/ 	.short	0x010a
        /*ff96*/ 	.byte	0x08
	.zero		1


	//   ....[4]....
        /*ff98*/ 	.word	0x000477a0
        /*ff9c*/ 	.word	0x000000ff
        /*ffa0*/ 	.word	0x00020000
        /*ffa4*/ 	.short	0x0108
        /*ffa6*/ 	.byte	0x04
	.zero		1


	//   ....[5]....
        /*ffa8*/ 	.word	0x000478e0
        /*ffac*/ 	.word	0x000000ff
        /*ffb0*/ 	.word	0x00020008
        /*ffb4*/ 	.short	0x0108
        /*ffb6*/ 	.byte	0x04
	.zero		1


	//   ....[6]....
        /*ffb8*/ 	.word	0x0004b880
        /*ffbc*/ 	.word	0x000000ff
        /*ffc0*/ 	.word	0x00000000
        /*ffc4*/ 	.short	0x010a
        /*ffc6*/ 	.byte	0x08
	.zero		1


	//   ....[7]....
        /*ffc8*/ 	.word	0x0004b8b0
        /*ffcc*/ 	.word	0x000000ff
        /*ffd0*/ 	.word	0x00000000
        /*ffd4*/ 	.short	0x010a
        /*ffd6*/ 	.byte	0x08
	.zero		1


	//----- nvinfo : EIATTR_NUM_MBARRIERS
	.align		4
.L_56:
        /*ffd8*/ 	.byte	0x03, 0x38
        /*ffda*/ 	.short	0x0002


	//----- nvinfo : EIATTR_EXIT_INSTR_OFFSETS
	.align		4
        /*ffdc*/ 	.byte	0x04, 0x1c
        /*ffde*/ 	.short	(.L_58 - .L_57)


	//   ....[0]....
.L_57:
        /*ffe0*/ 	.word	0x0004b870


	//----- nvinfo : EIATTR_REQNTID
	.align		4
.L_58:
        /*ffe4*/ 	.byte	0x04, 0x10
        /*ffe6*/ 	.short	(.L_60 - .L_59)
.L_59:
        /*ffe8*/ 	.word	0x00000080
        /*ffec*/ 	.word	0x00000001
        /*fff0*/ 	.word	0x00000001


	//----- nvinfo : EIATTR_CRS_STACK_SIZE
	.align		4
.L_60:
        /*fff4*/ 	.byte	0x04, 0x1e
        /*fff6*/ 	.short	(.L_62 - .L_61)
.L_61:
        /*fff8*/ 	.word	0x00000000


	//----- nvinfo : EIATTR_CBANK_PARAM_SIZE
	.align		4
.L_62:
        /*fffc*/ 	.byte	0x03, 0x19
        /*fffe*/ 	.short	0x0050


	//----- nvinfo : EIATTR_PARAM_CBANK
	.align		4
        /*10000*/ 	.byte	0x04, 0x0a
        /*10002*/ 	.short	(.L_64 - .L_63)
	.align		4
.L_63:
        /*10004*/ 	.word	index@(.nv.constant0.matmul_kernel)
        /*10008*/ 	.short	0x0380
        /*1000a*/ 	.short	0x0050


	//----- nvinfo : EIATTR_SW_WAR
	.align		4
.L_64:
        /*1000c*/ 	.byte	0x04, 0x36
        /*1000e*/ 	.short	(.L_66 - .L_65)
.L_65:
        /*10010*/ 	.word	0x00000008
.L_66:


//--------------------- .nv.compat                --------------------------
	.section	.nv.compat,"",@"SHT_CUDA_COMPAT_INFO"
	.align	4
        /*0000*/ 	.byte	0x02, 0x02, 0x02, 0x00, 0x02, 0x05, 0x05, 0x00, 0x02, 0x03, 0x00, 0x00, 0x02, 0x06, 0x01, 0x00


//--------------------- .nv.callgraph             --------------------------
	.section	.nv.callgraph,"",@"SHT_CUDA_CALLGRAPH"
	.align	4
	.sectionentsize	8
	.align		4
        /*0000*/ 	.word	0x00000000
	.align		4
        /*0004*/ 	.word	0xffffffff
	.align		4
        /*0008*/ 	.word	0x00000000
	.align		4
        /*000c*/ 	.word	0xfffffffe
	.align		4
        /*0010*/ 	.word	0x00000000
	.align		4
        /*0014*/ 	.word	0xfffffffd
	.align		4
        /*0018*/ 	.word	0x00000000
	.align		4
        /*001c*/ 	.word	0xfffffffc


//--------------------- .text.matmul_kernel       --------------------------
	.section	.text.matmul_kernel,"ax",@progbits
	.align	128
        .global         matmul_kernel
        .type           matmul_kernel,@function
        .size           matmul_kernel,(.L_x_21 - matmul_kernel)
        .other          matmul_kernel,@"STO_CUDA_ENTRY STV_DEFAULT"
matmul_kernel:
.text.matmul_kernel:
[----:B------:R-:W0:Y:S01]  /*0000*/  LDC R1, c[0x0][0x37c] ;  /* 0x0000df00ff017b82 */ /* 0x000e220000000800 */
[----:B------:R-:W1:Y:S01]  /*0010*/  S2R R0, SR_TID.X ;  /* 0x0000000000007919 */ /* 0x000e620000002100 */
[----:B0-----:R-:W-:Y:S01]  /*0020*/  VIADD R1, R1, 0xffffddd8 ;  /* 0xffffddd801017836 */ /* 0x001fe20000000000 */
[----:B-1----:R-:W-:-:S13]  /*0030*/  ISETP.GE.U32.AND P0, PT, R0, 0x20, PT ;  /* 0x000000200000780c */ /* 0x002fda0003f06070 */
[----:B------:R-:W-:Y:S02]  /*0040*/  VOTEU.ANY UP0, P0 ;  /* 0x0000000000ff7886 */ /* 0x000fe40000000100 */
[----:B------:R-:W-:Y:S05]  /*0050*/  BRA.U UP0, `(.L_x_0) ;  /* 0x0000000100b87547 */ /* 0x000fea000b800000 */
[----:B------:R-:W0:Y:S01]  /*0060*/  S2UR UR6, SR_CgaCtaId ;  /* 0x00000000000679c3 */ /* 0x000e220000008800 */
[----:B------:R-:W-:Y:S01]  /*0070*/  NOP ;  /* 0x0000000000007918 */ /* 0x000fe20000000000 */
[----:B------:R-:W-:Y:S02]  /*0080*/  UMOV UR4, 0x40 ;  /* 0x0000004000047882 */ /* 0x000fe40000000000 */
[----:B0-----:R-:W-:-:S09]  /*0090*/  ULEA UR4, UR6, UR4, 0x18 ;  /* 0x0000000406047291 */ /* 0x001fd2000f8ec0ff */
[----:B------:R-:W0:Y:S01]  /*00a0*/  LDS.U8 R0, [UR4] ;  /* 0x00000004ff007984 */ /* 0x000e220008000000 */
[----:B------:R-:W-:Y:S02]  /*00b0*/  UMOV UR4, 0x400 ;  /* 0x0000040000047882 */ /* 0x000fe40000000000 */
[----:B------:R-:W-:Y:S01]  /*00c0*/  ULEA UR4, UR6, UR4, 0x18 ;  /* 0x0000000406047291 */ /* 0x000fe2000f8ec0ff */
[----:B0-----:R-:W-:-:S13]  /*00d0*/  ISETP.NE.AND P0, PT, R0, RZ, PT ;  /* 0x000000ff0000720c */ /* 0x001fda0003f05270 */
[----:B------:R-:W-:Y:S05]  /*00e0*/  @P0 BRA `(.L_x_1) ;  /* 0x00000000007c0947 */ /* 0x000fea0003800000 */
[----:B------:R-:W-:-:S13]  /*00f0*/  ELECT P0, URZ, PT ;  /* 0x0000000000ff782f */ /* 0x000fda0003800000 */
[----:B------:R-:W-:Y:S05]  /*0100*/  @!P0 BRA `(.L_x_2) ;  /* 0x0000000000848947 */ /* 0x000fea0003800000 */
[----:B------:R-:W-:Y:S01]  /*0110*/  UMOV UR5, 0x8 ;  /* 0x0000000800057882 */ /* 0x000fe20000000000 */
[----:B------:R-:W-:Y:S02]  /*0120*/  IMAD.MOV.U32 R4, RZ, RZ, 0x1 ;  /* 0x00000001ff047424 */ /* 0x000fe400078e00ff */
[----:B------:R-:W-:Y:S02]  /*0130*/  IMAD.MOV.U32 R5, RZ, RZ, 0xff ;  /* 0x000000ffff057424 */ /* 0x000fe400078e00ff */
[----:B------:R-:W-:Y:S04]  /*0140*/  DEPBAR.LE SB0, 0x36 ;  /* 0x00008d800000791a */ /* 0x000fe80000000000 */
[----:B------:R-:W0:Y:S02]  /*0150*/  UTCATOMSWS.FIND_AND_SET.ALIGN UP1, UR5, UR5 ;  /* 0x00000005000575e3 */ /* 0x000e240008020800 */
[----:B0-----:R-:W-:-:S04]  /*0160*/  PLOP3.LUT P0, PT, PT, PT, UP1, 0x80, 0x8 ;  /* 0x000000000008781c */ /* 0x001fc80003f0f018 */
[----:B------:R-:W-:-:S04]  /*0170*/  SEL R0, RZ, 0xffffffff, !P0 ;  /* 0xffffffffff007807 */ /* 0x000fc80004000000 */
[----:B------:R-:W-:Y:S01]  /*0180*/  ISETP.NE.AND P0, PT, R0, RZ, PT ;  /* 0x000000ff0000720c */ /* 0x000fe20003f05270 */
[----:B------:R-:W-:-:S12]  /*0190*/  IMAD.U32 R0, RZ, RZ, UR5 ;  /* 0x00000005ff007e24 */ /* 0x000fd8000f8e00ff */
[----:B------:R-:W-:Y:S05]  /*01a0*/  @P0 BRA `(.L_x_3) ;  /* 0x0000000000240947 */ /* 0x000fea0003800000 */
.L_x_4:
[----:B------:R-:W-:Y:S05]  /*01b0*/  NANOSLEEP 0x64 ;  /* 0x000000640000795d */ /* 0x000fea0003800000 */
[----:B------:R-:W-:-:S05]  /*01c0*/  UMOV UR5, 0x8 ;  /* 0x0000000800057882 */ /* 0x000fca0000000000 */
[----:B------:R-:W-:Y:S04]  /*01d0*/  DEPBAR.LE SB0, 0x36 ;  /* 0x00008d800000791a */ /* 0x000fe80000000000 */
[----:B------:R-:W0:Y:S02]  /*01e0*/  UTCATOMSWS.FIND_AND_SET.ALIGN UP1, UR5, UR5 ;  /* 0x00000005000575e3 */ /* 0x000e240008020800 */
[----:B0-----:R-:W-:-:S04]  /*01f0*/  PLOP3.LUT P0, PT, PT, PT, UP1, 0x80, 0x8 ;  /* 0x000000000008781c */ /* 0x001fc80003f0f018 */
[----:B------:R-:W-:-:S04]  /*0200*/  SEL R0, RZ, 0xffffffff, !P0 ;  /* 0xffffffffff007807 */ /* 0x000fc80004000000 */
[----:B------:R-:W-:Y:S01]  /*0210*/  ISETP.NE.AND P0, PT, R0, RZ, PT ;  /* 0x000000ff0000720c */ /* 0x000fe20003f05270 */
[----:B------:R-:W-:-:S12]  /*0220*/  IMAD.U32 R0, RZ, RZ, UR5 ;  /* 0x00000005ff007e24 */ /* 0x000fd8000f8e00ff */
[----:B------:R-:W-:Y:S05]  /*0230*/  @!P0 BRA `(.L_x_4) ;  /* 0xfffffffc00dc8947 */ /* 0x000fea000383ffff */
.L_x_3:
[C---:B------:R-:W-:Y:S01]  /*0240*/  VIADD R3, R0.reuse, 0x10 ;  /* 0x0000001000037836 */ /* 0x040fe20000000000 */
[----:B------:R-:W-:Y:S01]  /*0250*/  UMOV UR5, 0x50 ;  /* 0x0000005000057882 */ /* 0x000fe20000000000 */
[----:B------:R-:W-:Y:S01]  /*0260*/  SHF.L.U32 R2, R5, R0, RZ ;  /* 0x0000000005027219 */ /* 0x000fe200000006ff */
[----:B------:R-:W-:Y:S01]  /*0270*/  ULEA UR5, UR6, UR5, 0x18 ;  /* 0x0000000506057291 */ /* 0x000fe2000f8ec0ff */
[----:B------:R-:W-:Y:S01]  /*0280*/  IMAD.SHL.U32 R0, R0, 0x20, RZ ;  /* 0x0000002000007824 */ /* 0x000fe200078e00ff */
[----:B------:R-:W-:-:S04]  /*0290*/  SHF.L.U32 R3, R4, R3, RZ ;  /* 0x0000000304037219 */ /* 0x000fc800000006ff */
[----:B------:R-:W-:-:S05]  /*02a0*/  LOP3.LUT R2, R3, R2, RZ, 0xfc, !PT ;  /* 0x0000000203027212 */ /* 0x000fca00078efcff */
[----:B------:R0:W-:Y:S04]  /*02b0*/  ATOMS.OR RZ, [UR5], R2 ;  /* 0x00000002ffff798c */ /* 0x0001e8000b000005 */
[----:B------:R0:W-:Y:S01]  /*02c0*/  STS [UR4], R0 ;  /* 0x00000000ff007988 */ /* 0x0001e20008000804 */
[----:B------:R-:W-:Y:S05]  /*02d0*/  BRA `(.L_x_2) ;  /* 0x0000000000107947 */ /* 0x000fea0003800000 */
.L_x_1:
[----:B------:R-:W-:Y:S01]  /*02e0*/  IMAD.MOV.U32 R0, RZ, RZ, -0x1 ;  /* 0xffffffffff007424 */ /* 0x000fe200078e00ff */
[----:B------:R-:W-:-:S04]  /*02f0*/  MOV R2, 0x320 ;  /* 0x0000032000027802 */ /* 0x000fc80000000f00 */
[----:B------:R0:W-:Y:S03]  /*0300*/  STS [UR4], R0 ;  /* 0x00000000ff007988 */ /* 0x0001e60008000804 */
[----:B0-----:R-:W-:Y:S05]  /*0310*/  CALL.REL.NOINC `($__internal_1_$__cuda_sm10x_tcgen05_guardrail_trap_phase_invalid_during_alloc) ;  /* 0x000004b4007c7944 */ /* 0x001fea0003c00000 */
.L_x_2:
[----:B------:R-:W-:Y:S05]  /*0320*/  WARPSYNC.ALL ;  /* 0x0000000000007948 */ /* 0x000fea0003800000 */
[----:B------:R-:W-:Y:S01]  /*0330*/  NOP ;  /* 0x0000000000007918 */ /* 0x000fe20000000000 */
.L_x_0:
[----:B------:R-:W1:Y:S01]  /*0340*/  LDC.64 R102, c[0x0][0x398] ;  /* 0x0000e600ff667b82 */ /* 0x000e620000000a00 */
[----:B------:R-:W2:Y:S01]  /*0350*/  S2R R7, SR_CTAID.X ;  /* 0x0000000000077919 */ /* 0x000ea20000002500 */
[----:B------:R-:W-:Y:S01]  /*0360*/  UMOV UR4, 0x400 ;  /* 0x0000040000047882 */ /* 0x000fe20000000000 */
[----:B------:R-:W3:Y:S01]  /*0370*/  LDCU UR8, c[0x0][0x3a4] ;  /* 0x00007480ff0877ac */ /* 0x000ee20008000800 */
[----:B------:R-:W4:Y:S01]  /*0380*/  S2R R107, SR_TID.X ;  /* 0x00000000006b7919 */ /* 0x000f220000002100 */
[----:B------:R-:W0:Y:S03]  /*0390*/  LDCU.64 UR20, c[0x0][0x358] ;  /* 0x00006b00ff1477ac */ /* 0x000e260008000a00 */
[----:B------:R-:W5:Y:S01]  /*03a0*/  S2UR UR6, SR_CgaCtaId ;  /* 0x00000000000679c3 */ /* 0x000f620000008800 */
[----:B------:R-:W0:Y:S01]  /*03b0*/  LDCU.64 UR14, c[0x0][0x380] ;  /* 0x00007000ff0e77ac */ /* 0x000e220008000a00 */
[----:B------:R-:W-:Y:S01]  /*03c0*/  UMOV UR10, 0x1 ;  /* 0x00000001000a7882 */ /* 0x000fe20000000000 */
[----:B01----:R-:W-:Y:S01]  /*03d0*/  VIADD R0, R103, 0x7f ;  /* 0x0000007f67007836 */ /* 0x003fe20000000000 */
[----:B------:R-:W-:-:S04]  /*03e0*/  IABS R13, R103 ;  /* 0x00000067000d7213 */ /* 0x000fc80000000000 */
[----:B------:R-:W-:Y:S01]  /*03f0*/  SHF.R.S32.HI R3, RZ, 0x1f, R0 ;  /* 0x0000001fff037819 */ /* 0x000fe20000011400 */
[----:B-----5:R-:W-:-:S03]  /*0400*/  ULEA UR4, UR6, UR4, 0x18 ;  /* 0x0000000406047291 */ /* 0x020fc6000f8ec0ff */
[----:B------:R-:W-:Y:S02]  /*0410*/  LEA.HI R3, R3, R0, RZ, 0x7 ;  /* 0x0000000003037211 */ /* 0x000fe400078f38ff */
[----:B--2---:R-:W-:Y:S02]  /*0420*/  IABS R8, R7 ;  /* 0x0000000700087213 */ /* 0x004fe40000000000 */
[----:B------:R-:W-:Y:S02]  /*0430*/  SHF.R.S32.HI R3, RZ, 0x7, R3 ;  /* 0x00000007ff037819 */ /* 0x000fe40000011403 */
[----:B----4-:R-:W-:Y:S02]  /*0440*/  SHF.R.U32.HI R14, RZ, 0x5, R107 ;  /* 0x00000005ff0e7819 */ /* 0x010fe4000001166b */
[----:B------:R-:W-:Y:S01]  /*0450*/  LOP3.LUT R134, R107, 0x7f, RZ, 0xc0, !PT ;  /* 0x0000007f6b867812 */ /* 0x000fe200078ec0ff */
[----:B------:R-:W-:Y:S01]  /*0460*/  IMAD.SHL.U32 R4, R3, 0x8, RZ ;  /* 0x0000000803047824 */ /* 0x000fe200078e00ff */
[----:B------:R-:W0:Y:S04]  /*0470*/  LDC R107, c[0x0][0x3a0] ;  /* 0x0000e800ff6b7b82 */ /* 0x000e280000000800 */
[----:B------:R-:W-:-:S02]  /*0480*/  IABS R5, R4 ;  /* 0x0000000400057213 */ /* 0x000fc40000000000 */
[----:B------:R-:W-:Y:S02]  /*0490*/  IABS R10, R4 ;  /* 0x00000004000a7213 */ /* 0x000fe40000000000 */
[----:B------:R-:W1:Y:S08]  /*04a0*/  I2F.RP R0, R5 ;  /* 0x0000000500007306 */ /* 0x000e700000209400 */
[----:B-1----:R-:W1:Y:S02]  /*04b0*/  MUFU.RCP R0, R0 ;  /* 0x0000000000007308 */ /* 0x002e640000001000 */
[----:B-1----:R-:W-:-:S02]  /*04c0*/  VIADD R2, R0, 0xffffffe ;  /* 0x0ffffffe00027836 */ /* 0x002fc40000000000 */
[----:B------:R-:W-:-:S04]  /*04d0*/  IMAD.MOV R0, RZ, RZ, -R10 ;  /* 0x000000ffff007224 */ /* 0x000fc800078e0a0a */
[----:B------:R1:W2:Y:S02]  /*04e0*/  F2I.FTZ.U32.TRUNC.NTZ R3, R2 ;  /* 0x0000000200037305 */ /* 0x0002a4000021f000 */
[----:B-1----:R-:W-:Y:S02]  /*04f0*/  IMAD.MOV.U32 R2, RZ, RZ, RZ ;  /* 0x000000ffff027224 */ /* 0x002fe400078e00ff */
[----:B--2---:R-:W-:-:S04]  /*0500*/  IMAD.MOV R6, RZ, RZ, -R3 ;  /* 0x000000ffff067224 */ /* 0x004fc800078e0a03 */
[----:B------:R-:W-:Y:S02]  /*0510*/  IMAD R9, R6, R5, RZ ;  /* 0x0000000506097224 */ /* 0x000fe400078e02ff */
[----:B------:R-:W-:Y:S02]  /*0520*/  IMAD.MOV.U32 R6, RZ, RZ, R8 ;  /* 0x000000ffff067224 */ /* 0x000fe400078e0008 */
[----:B------:R-:W-:-:S06]  /*0530*/  IMAD.HI.U32 R3, R3, R9, R2 ;  /* 0x0000000903037227 */ /* 0x000fcc00078e0002 */
[----:B------:R-:W-:-:S04]  /*0540*/  IMAD.HI.U32 R3, R3, R6, RZ ;  /* 0x0000000603037227 */ /* 0x000fc800078e00ff */
[----:B------:R-:W-:Y:S01]  /*0550*/  IMAD R0, R3, R0, R6 ;  /* 0x0000000003007224 */ /* 0x000fe200078e0206 */
[----:B------:R-:W-:Y:S01]  /*0560*/  IABS R6, R102 ;  /* 0x0000006600067213 */ /* 0x000fe20000000000 */
[----:B------:R-:W-:Y:S03]  /*0570*/  BAR.SYNC.DEFER_BLOCKING 0x0 ;  /* 0x0000000000007b1d */ /* 0x000fe60000010000 */
[----:B------:R-:W-:-:S13]  /*0580*/  ISETP.GT.U32.AND P1, PT, R5, R0, PT ;  /* 0x000000000500720c */ /* 0x000fda0003f24070 */
[----:B------:R-:W-:Y:S02]  /*0590*/  @!P1 IMAD.IADD R0, R0, 0x1, -R5 ;  /* 0x0000000100009824 */ /* 0x000fe400078e0a05 */
[----:B------:R-:W-:Y:S01]  /*05a0*/  @!P1 VIADD R3, R3, 0x1 ;  /* 0x0000000103039836 */ /* 0x000fe20000000000 */
[----:B------:R-:W-:Y:S02]  /*05b0*/  ISETP.NE.AND P1, PT, R4, RZ, PT ;  /* 0x000000ff0400720c */ /* 0x000fe40003f25270 */
[----:B------:R-:W-:Y:S02]  /*05c0*/  ISETP.GE.U32.AND P0, PT, R0, R5, PT ;  /* 0x000000050000720c */ /* 0x000fe40003f06070 */
[----:B------:R-:W-:-:S04]  /*05d0*/  LOP3.LUT R0, R7, R4, RZ, 0x3c, !PT ;  /* 0x0000000407007212 */ /* 0x000fc800078e3cff */
[----:B------:R-:W-:Y:S01]  /*05e0*/  ISETP.GE.AND P2, PT, R0, RZ, PT ;  /* 0x000000ff0000720c */ /* 0x000fe20003f46270 */
[----:B------:R-:W-:-:S06]  /*05f0*/  VIADD R0, R102, 0x7f ;  /* 0x0000007f66007836 */ /* 0x000fcc0000000000 */
[----:B------:R-:W-:-:S04]  /*0600*/  @P0 VIADD R3, R3, 0x1 ;  /* 0x0000000103030836 */ /* 0x000fc80000000000 */
[----:B------:R-:W-:Y:S01]  /*0610*/  IMAD.MOV.U32 R2, RZ, RZ, R3 ;  /* 0x000000ffff027224 */ /* 0x000fe200078e0003 */
[----:B------:R-:W-:-:S03]  /*0620*/  SHF.R.S32.HI R3, RZ, 0x1f, R0 ;  /* 0x0000001fff037819 */ /* 0x000fc60000011400 */
[----:B------:R-:W-:Y:S01]  /*0630*/  @!P2 IMAD.MOV R2, RZ, RZ, -R2 ;  /* 0x000000ffff02a224 */ /* 0x000fe200078e0a02 */
[----:B------:R-:W-:Y:S02]  /*0640*/  @!P1 LOP3.LUT R2, RZ, R4, RZ, 0x33, !PT ;  /* 0x00000004ff029212 */ /* 0x000fe400078e33ff */
[----:B------:R-:W-:-:S03]  /*0650*/  LEA.HI R3, R3, R0, RZ, 0x7 ;  /* 0x0000000003037211 */ /* 0x000fc600078f38ff */
[----:B------:R-:W-:-:S05]  /*0660*/  IMAD.SHL.U32 R8, R2, 0x8, RZ ;  /* 0x0000000802087824 */ /* 0x000fca00078e00ff */
[----:B------:R-:W-:-:S04]  /*0670*/  LEA.HI.SX32 R3, R3, -R8, 0x19 ;  /* 0x8000000803037211 */ /* 0x000fc800078fcaff */
[----:B------:R-:W-:Y:S01]  /*0680*/  VIMNMX R11, PT, PT, R3, 0x8, PT ;  /* 0x00000008030b7848 */ /* 0x000fe20003fe0100 */
[----:B------:R-:W-:Y:S02]  /*0690*/  IMAD.MOV R3, RZ, RZ, -R2 ;  /* 0x000000ffff037224 */ /* 0x000fe400078e0a02 */
[----:B------:R-:W-:Y:S01]  /*06a0*/  IMAD.MOV.U32 R2, RZ, RZ, R6 ;  /* 0x000000ffff027224 */ /* 0x000fe200078e0006 */
[----:B------:R-:W-:Y:S01]  /*06b0*/  IABS R9, R11 ;  /* 0x0000000b00097213 */ /* 0x000fe20000000000 */
[----:B------:R-:W-:Y:S02]  /*06c0*/  IMAD R10, R4, R3, R7 ;  /* 0x00000003040a7224 */ /* 0x000fe400078e0207 */
[----:B------:R-:W-:Y:S01]  /*06d0*/  IMAD.MOV.U32 R4, RZ, RZ, RZ ;  /* 0x000000ffff047224 */ /* 0x000fe200078e00ff */
[----:B------:R-:W1:Y:S02]  /*06e0*/  I2F.RP R0, R9 ;  /* 0x0000000900007306 */ /* 0x000e640000209400 */
[----:B------:R-:W-:-:S06]  /*06f0*/  IABS R7, R10 ;  /* 0x0000000a00077213 */ /* 0x000fcc0000000000 */
[----:B------:R-:W2:Y:S08]  /*0700*/  I2F.RP R6, R2 ;  /* 0x0000000200067306 */ /* 0x000eb00000209400 */
[----:B-1----:R-:W1:Y:S08]  /*0710*/  MUFU.RCP R0, R0 ;  /* 0x0000000000007308 */ /* 0x002e700000001000 */
[----:B--2---:R-:W2:Y:S01]  /*0720*/  MUFU.RCP R6, R6 ;  /* 0x0000000600067308 */ /* 0x004ea20000001000 */
[----:B-1----:R-:W-:Y:S01]  /*0730*/  VIADD R5, R0, 0xffffffe ;  /* 0x0ffffffe00057836 */ /* 0x002fe20000000000 */
[----:B------:R-:W-:-:S06]  /*0740*/  IABS R0, R11 ;  /* 0x0000000b00007213 */ /* 0x000fcc0000000000 */
[----:B------:R-:W1:Y:S01]  /*0750*/  F2I.FTZ.U32.TRUNC.NTZ R5, R5 ;  /* 0x0000000500057305 */ /* 0x000e62000021f000 */
[----:B------:R-:W-:Y:S02]  /*0760*/  IMAD.MOV R0, RZ, RZ, -R0 ;  /* 0x000000ffff007224 */ /* 0x000fe400078e0a00 */
[----:B--2---:R-:W-:-:S05]  /*0770*/  VIADD R82, R6, 0xffffffe ;  /* 0x0ffffffe06527836 */ /* 0x004fca0000000000 */
[----:B------:R2:W-:Y:S01]  /*0780*/  F2I.FTZ.U32.TRUNC.NTZ R83, R82 ;  /* 0x0000005200537305 */ /* 0x0005e2000021f000 */
[----:B-1----:R-:W-:Y:S02]  /*0790*/  IMAD.MOV R12, RZ, RZ, -R5 ;  /* 0x000000ffff0c7224 */ /* 0x002fe400078e0a05 */
[----:B--2---:R-:W-:Y:S02]  /*07a0*/  IMAD.MOV.U32 R82, RZ, RZ, RZ ;  /* 0x000000ffff527224 */ /* 0x004fe400078e00ff */
[----:B------:R-:W-:-:S04]  /*07b0*/  IMAD R3, R12, R9, RZ ;  /* 0x000000090c037224 */ /* 0x000fc800078e02ff */
[----:B------:R-:W-:-:S04]  /*07c0*/  IMAD.HI.U32 R4, R5, R3, R4 ;  /* 0x0000000305047227 */ /* 0x000fc800078e0004 */
[----:B------:R-:W-:Y:S02]  /*07d0*/  IMAD.MOV.U32 R3, RZ, RZ, R13 ;  /* 0x000000ffff037224 */ /* 0x000fe400078e000d */
[----:B------:R-:W-:Y:S02]  /*07e0*/  IMAD.HI.U32 R4, R4, R7, RZ ;  /* 0x0000000704047227 */ /* 0x000fe400078e00ff */
[----:B------:R-:W1:Y:S02]  /*07f0*/  I2F.RP R5, R3 ;  /* 0x0000000300057306 */ /* 0x000e640000209400 */
[----:B------:R-:W-:Y:S02]  /*0800*/  IMAD R0, R4, R0, R7 ;  /* 0x0000000004007224 */ /* 0x000fe400078e0207 */
[----:B------:R-:W2:Y:S01]  /*0810*/  LDS R7, [UR4] ;  /* 0x00000004ff077984 */ /* 0x000ea20008000800 */
[----:B------:R-:W-:Y:S02]  /*0820*/  BAR.SYNC.DEFER_BLOCKING 0x0 ;  /* 0x0000000000007b1d */ /* 0x000fe40000010000 */
[----:B------:R-:W-:-:S04]  /*0830*/  ISETP.GT.U32.AND P1, PT, R9, R0, PT ;  /* 0x000000000900720c */ /* 0x000fc80003f24070 */
[----:B-1----:R-:W1:Y:S09]  /*0840*/  MUFU.RCP R5, R5 ;  /* 0x0000000500057308 */ /* 0x002e720000001000 */
[----:B------:R-:W-:Y:S02]  /*0850*/  @!P1 IMAD.IADD R0, R0, 0x1, -R9 ;  /* 0x0000000100009824 */ /* 0x000fe400078e0a09 */
[----:B------:R-:W-:Y:S01]  /*0860*/  @!P1 VIADD R4, R4, 0x1 ;  /* 0x0000000104049836 */ /* 0x000fe20000000000 */
[----:B------:R-:W-:-:S02]  /*0870*/  ISETP.NE.AND P1, PT, R11, RZ, PT ;  /* 0x000000ff0b00720c */ /* 0x000fc40003f25270 */
[----:B------:R-:W-:Y:S02]  /*0880*/  ISETP.GE.U32.AND P0, PT, R0, R9, PT ;  /* 0x000000090000720c */ /* 0x000fe40003f06070 */
[----:B------:R-:W-:Y:S01]  /*0890*/  LOP3.LUT R0, R10, R11, RZ, 0x3c, !PT ;  /* 0x0000000b0a007212 */ /* 0x000fe200078e3cff */
[----:B-1----:R-:W-:-:S03]  /*08a0*/  VIADD R100, R5, 0xffffffe ;  /* 0x0ffffffe05647836 */ /* 0x002fc60000000000 */
[----:B------:R-:W-:Y:S01]  /*08b0*/  ISETP.GE.AND P2, PT, R0, RZ, PT ;  /* 0x000000ff0000720c */ /* 0x000fe20003f46270 */
[----:B------:R-:W-:Y:S01]  /*08c0*/  IMAD.SHL.U32 R0, R14, 0x200000, RZ ;  /* 0x002000000e007824 */ /* 0x000fe200078e00ff */
[----:B------:R1:W4:Y:S01]  /*08d0*/  F2I.FTZ.U32.TRUNC.NTZ R101, R100 ;  /* 0x0000006400657305 */ /* 0x000322000021f000 */
[----:B------:R-:W-:-:S03]  /*08e0*/  IMAD.MOV R5, RZ, RZ, -R83 ;  /* 0x000000ffff057224 */ /* 0x000fc600078e0a53 */
[----:B------:R-:W-:Y:S01]  /*08f0*/  LOP3.LUT R0, R0, 0x600000, RZ, 0xc0, !PT ;  /* 0x0060000000007812 */ /* 0x000fe200078ec0ff */
[----:B------:R-:W-:Y:S02]  /*0900*/  @P0 VIADD R4, R4, 0x1 ;  /* 0x0000000104040836 */ /* 0x000fe40000000000 */
[----:B------:R-:W-:Y:S01]  /*0910*/  IMAD R5, R5, R2, RZ ;  /* 0x0000000205057224 */ /* 0x000fe200078e02ff */
[----:B------:R-:W-:Y:S01]  /*0920*/  R2UR UR9, R0 ;  /* 0x00000000000972ca */ /* 0x000fe200000e0000 */
[----:B------:R-:W-:Y:S01]  /*0930*/  IMAD.MOV.U32 R6, RZ, RZ, R4 ;  /* 0x000000ffff067224 */ /* 0x000fe200078e0004 */
[----:B--2---:R-:W-:Y:S01]  /*0940*/  R2UR UR5, R7 ;  /* 0x00000000070572ca */ /* 0x004fe200000e0000 */
[----:B-1----:R-:W-:Y:S02]  /*0950*/  IMAD.MOV.U32 R100, RZ, RZ, RZ ;  /* 0x000000ffff647224 */ /* 0x002fe400078e00ff */
[----:B------:R-:W-:Y:S01]  /*0960*/  @!P2 IMAD.MOV R6, RZ, RZ, -R6 ;  /* 0x000000ffff06a224 */ /* 0x000fe200078e0a06 */
[----:B------:R-:W-:Y:S01]  /*0970*/  @!P1 LOP3.LUT R6, RZ, R11, RZ, 0x33, !PT ;  /* 0x0000000bff069212 */ /* 0x000fe200078e33ff */
[----:B------:R-:W-:Y:S01]  /*0980*/  IMAD.HI.U32 R82, R83, R5, R82 ;  /* 0x0000000553527227 */ /* 0x000fe200078e0052 */
[----:B------:R-:W-:-:S03]  /*0990*/  ISETP.NE.AND P1, PT, R102, RZ, PT ;  /* 0x000000ff6600720c */ /* 0x000fc60003f25270 */
[--C-:B----4-:R-:W-:Y:S02]  /*09a0*/  IMAD.MOV R12, RZ, RZ, -R101.reuse ;  /* 0x000000ffff0c7224 */ /* 0x110fe400078e0a65 */
[----:B------:R-:W-:Y:S02]  /*09b0*/  IMAD.SHL.U32 R114, R6, 0x80, RZ ;  /* 0x0000008006727824 */ /* 0x000fe400078e00ff */
[----:B------:R-:W-:Y:S02]  /*09c0*/  IMAD R7, R12, R3, RZ ;  /* 0x000000030c077224 */ /* 0x000fe400078e02ff */
[C---:B------:R-:W-:Y:S01]  /*09d0*/  VIADD R126, R114.reuse, 0x3 ;  /* 0x00000003727e7836 */ /* 0x040fe20000000000 */
[----:B------:R-:W-:Y:S01]  /*09e0*/  STL [R1+0x6b8], R114 ;  /* 0x0006b87201007387 */ /* 0x000fe20000100800 */
[C---:B------:R-:W-:Y:S01]  /*09f0*/  VIADD R133, R114.reuse, 0x7f ;  /* 0x0000007f72857836 */ /* 0x040fe20000000000 */
[----:B------:R-:W-:Y:S01]  /*0a00*/  IABS R99, R114 ;  /* 0x0000007200637213 */ /* 0x000fe20000000000 */
[----:B------:R-:W-:Y:S01]  /*0a10*/  IMAD.MOV R4, RZ, RZ, -R6 ;  /* 0x000000ffff047224 */ /* 0x000fe200078e0a06 */
[----:B------:R-:W-:Y:S01]  /*0a20*/  IABS R95, R126 ;  /* 0x0000007e005f7213 */ /* 0x000fe20000000000 */
[C---:B------:R-:W-:Y:S01]  /*0a30*/  VIADD R132, R114.reuse, 0x1 ;  /* 0x0000000172847836 */ /* 0x040fe20000000000 */
[----:B------:R-:W-:Y:S01]  /*0a40*/  IABS R98, R133 ;  /* 0x0000008500627213 */ /* 0x000fe20000000000 */
[----:B------:R-:W-:Y:S01]  /*0a50*/  IMAD.HI.U32 R100, R101, R7, R100 ;  /* 0x0000000765647227 */ /* 0x000fe200078e0064 */
[----:B------:R-:W-:Y:S02]  /*0a60*/  STL [R1+0x1660], R133 ;  /* 0x0016608501007387 */ /* 0x000fe40000100800 */
[----:B------:R-:W-:Y:S01]  /*0a70*/  IABS R97, R132 ;  /* 0x0000008400617213 */ /* 0x000fe20000000000 */
[----:B------:R-:W-:-:S02]  /*0a80*/  VIADD R13, R114, 0x7 ;  /* 0x00000007720d7836 */ /* 0x000fc40000000000 */
[----:B------:R-:W-:Y:S02]  /*0a90*/  IMAD R0, R11, R4, R10 ;  /* 0x000000040b007224 */ /* 0x000fe400078e020a */
[C---:B------:R-:W-:Y:S01]  /*0aa0*/  VIADD R147, R114.reuse, 0x2 ;  /* 0x0000000272937836 */ /* 0x040fe20000000000 */
[----:B------:R-:W-:Y:S01]  /*0ab0*/  IABS R91, R13 ;  /* 0x0000000d005b7213 */ /* 0x000fe20000000000 */
[----:B------:R-:W-:Y:S02]  /*0ac0*/  VIADD R135, R114, 0x5 ;  /* 0x0000000572877836 */ /* 0x000fe40000000000 */
[----:B------:R-:W-:Y:S01]  /*0ad0*/  IMAD.IADD R0, R8, 0x1, R0 ;  /* 0x0000000108007824 */ /* 0x000fe200078e0200 */
[----:B------:R-:W-:Y:S01]  /*0ae0*/  STL [R1+0x1604], R147 ;  /* 0x0016049301007387 */ /* 0x000fe20000100800 */
[----:B------:R-:W-:Y:S01]  /*0af0*/  IMAD.HI.U32 R7, R100, R95, RZ ;  /* 0x0000005f64077227 */ /* 0x000fe200078e00ff */
[----:B------:R-:W-:Y:S02]  /*0b00*/  IABS R93, R135 ;  /* 0x00000087005d7213 */ /* 0x000fe40000000000 */
[----:B------:R-:W-:Y:S01]  /*0b10*/  STL [R1+0x1608], R132 ;  /* 0x0016088401007387 */ /* 0x000fe20000100800 */
[----:B------:R-:W-:Y:S01]  /*0b20*/  VIADD R162, R114, 0x4 ;  /* 0x0000000472a27836 */ /* 0x000fe20000000000 */
[----:B------:R-:W-:Y:S01]  /*0b30*/  IABS R96, R147 ;  /* 0x0000009300607213 */ /* 0x000fe20000000000 */
[C---:B------:R-:W-:Y:S01]  /*0b40*/  IMAD.HI.U32 R8, R100.reuse, R98, RZ ;  /* 0x0000006264087227 */ /* 0x040fe200078e00ff */
[----:B------:R-:W-:Y:S02]  /*0b50*/  STL [R1+0x1600], R126 ;  /* 0x0016007e01007387 */ /* 0x000fe40000100800 */
[----:B------:R-:W-:Y:S01]  /*0b60*/  IABS R94, R162 ;  /* 0x000000a2005e7213 */ /* 0x000fe20000000000 */
[----:B------:R-:W-:Y:S01]  /*0b70*/  IMAD.HI.U32 R5, R100, R97, RZ ;  /* 0x0000006164057227 */ /* 0x000fe200078e00ff */
[----:B------:R-:W-:Y:S03]  /*0b80*/  STL [R1+0x161c], R162 ;  /* 0x00161ca201007387 */ /* 0x000fe60000100800 */
[----:B------:R-:W-:Y:S01]  /*0b90*/  IMAD.MOV R10, RZ, RZ, -R7 ;  /* 0x000000ffff0a7224 */ /* 0x000fe200078e0a07 */
[----:B------:R-:W-:Y:S01]  /*0ba0*/  STL [R1+0x1618], R135 ;  /* 0x0016188701007387 */ /* 0x000fe20000100800 */
[----:B------:R-:W-:-:S02]  /*0bb0*/  VIADD R146, R114, 0x6 ;  /* 0x0000000672927836 */ /* 0x000fc40000000000 */
[----:B------:R-:W-:Y:S01]  /*0bc0*/  IMAD.MOV R9, RZ, RZ, -R8 ;  /* 0x000000ffff097224 */ /* 0x000fe200078e0a08 */
[----:B------:R1:W-:Y:S01]  /*0bd0*/  STL [R1+0x164c], R13 ;  /* 0x00164c0d01007387 */ /* 0x0003e20000100800 */
[----:B------:R-:W-:Y:S01]  /*0be0*/  VIADD R145, R114, 0x8 ;  /* 0x0000000872917836 */ /* 0x000fe20000000000 */
[----:B------:R-:W-:Y:S01]  /*0bf0*/  IABS R92, R146 ;  /* 0x00000092005c7213 */ /* 0x000fe20000000000 */
[----:B------:R-:W-:Y:S01]  /*0c00*/  IMAD.HI.U32 R7, R100, R91, RZ ;  /* 0x0000005b64077227 */ /* 0x000fe200078e00ff */
[----:B------:R-:W-:Y:S02]  /*0c10*/  STL [R1+0x1648], R146 ;  /* 0x0016489201007387 */ /* 0x000fe40000100800 */
[----:B------:R-:W-:Y:S01]  /*0c20*/  IABS R90, R145 ;  /* 0x00000091005a7213 */ /* 0x000fe20000000000 */
[----:B------:R-:W-:Y:S01]  /*0c30*/  IMAD.MOV R8, RZ, RZ, -R5 ;  /* 0x000000ffff087224 */ /* 0x000fe200078e0a05 */
[----:B------:R-:W-:Y:S01]  /*0c40*/  STL [R1+0x1650], R145 ;  /* 0x0016509101007387 */ /* 0x000fe20000100800 */
[----:B------:R-:W-:-:S02]  /*0c50*/  VIADD R144, R114, 0x9 ;  /* 0x0000000972907836 */ /* 0x000fc40000000000 */
[----:B------:R-:W-:-:S03]  /*0c60*/  IMAD.HI.U32 R5, R100, R93, RZ ;  /* 0x0000005d64057227 */ /* 0x000fc600078e00ff */
[----:B------:R-:W-:Y:S01]  /*0c70*/  STL [R1+0x1654], R144 ;  /* 0x0016549001007387 */ /* 0x000fe20000100800 */
[C---:B------:R-:W-:Y:S01]  /*0c80*/  VIADD R14, R114.reuse, 0xa ;  /* 0x0000000a720e7836 */ /* 0x040fe20000000000 */
[----:B------:R-:W-:Y:S01]  /*0c90*/  IABS R89, R144 ;  /* 0x0000009000597213 */ /* 0x000fe20000000000 */
[C---:B------:R-:W-:Y:S02]  /*0ca0*/  VIADD R11, R114.reuse, 0xc ;  /* 0x0000000c720b7836 */ /* 0x040fe40000000000 */
[----:B-1----:R-:W-:Y:S01]  /*0cb0*/  VIADD R13, R114, 0xb ;  /* 0x0000000b720d7836 */ /* 0x002fe20000000000 */
[----:B------:R-:W-:Y:S01]  /*0cc0*/  STL [R1+0x1658], R14 ;  /* 0x0016580e01007387 */ /* 0x000fe20000100800 */
[----:B------:R-:W-:Y:S01]  /*0cd0*/  IMAD.MOV R12, RZ, RZ, -R7 ;  /* 0x000000ffff0c7224 */ /* 0x000fe200078e0a07 */
[----:B------:R-:W-:Y:S01]  /*0ce0*/  IABS R86, R11 ;  /* 0x0000000b00567213 */ /* 0x000fe20000000000 */
[C---:B------:R-:W-:Y:S01]  /*0cf0*/  IMAD R95, R3.reuse, R10, R95 ;  /* 0x0000000a035f7224 */ /* 0x040fe200078e025f */
[----:B------:R-:W-:Y:S01]  /*0d00*/  STL [R1+0x165c], R13 ;  /* 0x00165c0d01007387 */ /* 0x000fe20000100800 */
[----:B------:R-:W-:Y:S01]  /*0d10*/  IMAD R98, R3, R9, R98 ;  /* 0x0000000903627224 */ /* 0x000fe200078e0262 */
[----:B------:R-:W-:Y:S01]  /*0d20*/  IABS R88, R14 ;  /* 0x0000000e00587213 */ /* 0x000fe20000000000 */
[----:B------:R-:W-:Y:S01]  /*0d30*/  IMAD.MOV R10, RZ, RZ, -R5 ;  /* 0x000000ffff0a7224 */ /* 0x000fe200078e0a05 */
[----:B------:R1:W-:Y:S01]  /*0d40*/  STL [R1+0x1664], R11 ;  /* 0x0016640b01007387 */ /* 0x0003e20000100800 */
[----:B------:R-:W-:Y:S01]  /*0d50*/  IMAD.HI.U32 R6, R100, R96, RZ ;  /* 0x0000006064067227 */ /* 0x000fe200078e00ff */
[----:B------:R-:W-:-:S03]  /*0d60*/  IABS R87, R13 ;  /* 0x0000000d00577213 */ /* 0x000fc60000000000 */
[C---:B------:R-:W-:Y:S02]  /*0d70*/  VIADD R9, R114.reuse, 0xd ;  /* 0x0000000d72097836 */ /* 0x040fe40000000000 */
[C---:B------:R-:W-:Y:S02]  /*0d80*/  IMAD R91, R3.reuse, R12, R91 ;  /* 0x0000000c035b7224 */ /* 0x040fe400078e025b */
[----:B------:R-:W-:Y:S01]  /*0d90*/  VIADD R143, R114, 0xe ;  /* 0x0000000e728f7836 */ /* 0x000fe20000000000 */
[----:B------:R2:W-:Y:S01]  /*0da0*/  STL [R1+0x1678], R9 ;  /* 0x0016780901007387 */ /* 0x0005e20000100800 */
[----:B------:R-:W-:Y:S01]  /*0db0*/  IMAD.HI.U32 R4, R100, R99, RZ ;  /* 0x0000006364047227 */ /* 0x000fe200078e00ff */
[----:B------:R-:W-:Y:S02]  /*0dc0*/  IABS R85, R9 ;  /* 0x0000000900557213 */ /* 0x000fe40000000000 */
[----:B------:R-:W-:Y:S01]  /*0dd0*/  STL [R1+0x1684], R143 ;  /* 0x0016848f01007387 */ /* 0x000fe20000100800 */
[----:B------:R-:W-:Y:S01]  /*0de0*/  VIADD R12, R114, 0xf ;  /* 0x0000000f720c7836 */ /* 0x000fe20000000000 */
[----:B------:R-:W-:Y:S01]  /*0df0*/  IABS R84, R143 ;  /* 0x0000008f00547213 */ /* 0x000fe20000000000 */
[----:B------:R-:W-:-:S02]  /*0e00*/  IMAD R93, R3, R10, R93 ;  /* 0x0000000a035d7224 */ /* 0x000fc400078e025d */
[C---:B-1----:R-:W-:Y:S01]  /*0e10*/  VIADD R11, R114.reuse, 0x10 ;  /* 0x00000010720b7836 */ /* 0x042fe20000000000 */
[----:B------:R-:W-:Y:S01]  /*0e20*/  STL [R1+0x1698], R12 ;  /* 0x0016980c01007387 */ /* 0x000fe20000100800 */
[----:B------:R-:W-:Y:S01]  /*0e30*/  IMAD.MOV R6, RZ, RZ, -R6 ;  /* 0x000000ffff067224 */ /* 0x000fe200078e0a06 */
[----:B------:R-:W-:Y:S01]  /*0e40*/  IABS R81, R12 ;  /* 0x0000000c00517213 */ /* 0x000fe20000000000 */
[----:B------:R-:W-:Y:S01]  /*0e50*/  VIADD R10, R114, 0x11 ;  /* 0x00000011720a7836 */ /* 0x000fe20000000000 */
[----:B------:R1:W-:Y:S01]  /*0e60*/  STL [R1+0x16a4], R11 ;  /* 0x0016a40b01007387 */ /* 0x0003e20000100800 */
[----:B------:R-:W-:Y:S01]  /*0e70*/  IMAD R97, R3, R8, R97 ;  /* 0x0000000803617224 */ /* 0x000fe200078e0261 */
[----:B------:R-:W-:Y:S01]  /*0e80*/  IABS R80, R11 ;  /* 0x0000000b00507213 */ /* 0x000fe20000000000 */
[----:B------:R-:W-:Y:S01]  /*0e90*/  IMAD.HI.U32 R7, R100, R86, RZ ;  /* 0x0000005664077227 */ /* 0x000fe200078e00ff */
[----:B------:R-:W-:Y:S01]  /*0ea0*/  IABS R79, R10 ;  /* 0x0000000a004f7213 */ /* 0x000fe20000000000 */
[----:B------:R-:W-:Y:S02]  /*0eb0*/  STL [R1+0x16b8], R10 ;  /* 0x0016b80a01007387 */ /* 0x000fe40000100800 */
[----:B------:R-:W-:-:S02]  /*0ec0*/  IMAD.MOV R4, RZ, RZ, -R4 ;  /* 0x000000ffff047224 */ /* 0x000fc400078e0a04 */
[----:B------:R-:W-:-:S04]  /*0ed0*/  IMAD.HI.U32 R8, R100, R90, RZ ;  /* 0x0000005a64087227 */ /* 0x000fc800078e00ff */
[----:B--2---:R-:W-:Y:S02]  /*0ee0*/  VIADD R9, R114, 0x12 ;  /* 0x0000001272097836 */ /* 0x004fe40000000000 */
[----:B------:R-:W-:-:S03]  /*0ef0*/  IMAD.HI.U32 R5, R100, R88, RZ ;  /* 0x0000005864057227 */ /* 0x000fc600078e00ff */
[----:B------:R2:W-:Y:S01]  /*0f00*/  STL [R1+0x16b4], R9 ;  /* 0x0016b40901007387 */ /* 0x0005e20000100800 */
[----:B------:R-:W-:Y:S01]  /*0f10*/  IMAD R96, R3, R6, R96 ;  /* 0x0000000603607224 */ /* 0x000fe200078e0260 */
[----:B------:R-:W-:Y:S01]  /*0f20*/  IABS R78, R9 ;  /* 0x00000009004e7213 */ /* 0x000fe20000000000 */
[----:B------:R-:W-:Y:S02]  /*0f30*/  VIADD R142, R114, 0x13 ;  /* 0x00000013728e7836 */ /* 0x000fe40000000000 */
[----:B------:R-:W-:-:S03]  /*0f40*/  IMAD.HI.U32 R6, R100, R92, RZ ;  /* 0x0000005c64067227 */ /* 0x000fc600078e00ff */
[----:B------:R-:W-:Y:S01]  /*0f50*/  STL [R1+0x16b0], R142 ;  /* 0x0016b08e01007387 */ /* 0x000fe20000100800 */
[----:B------:R-:W-:Y:S01]  /*0f60*/  IMAD.MOV R7, RZ, RZ, -R7 ;  /* 0x000000ffff077224 */ /* 0x000fe200078e0a07 */
[----:B------:R-:W-:Y:S01]  /*0f70*/  IABS R77, R142 ;  /* 0x0000008e004d7213 */ /* 0x000fe20000000000 */
[C---:B------:R-:W-:Y:S02]  /*0f80*/  VIADD R14, R114.reuse, 0x14 ;  /* 0x00000014720e7836 */ /* 0x040fe40000000000 */
[C---:B-1----:R-:W-:Y:S02]  /*0f90*/  VIADD R11, R114.reuse, 0x16 ;  /* 0x00000016720b7836 */ /* 0x042fe40000000000 */
[----:B------:R-:W-:Y:S01]  /*0fa0*/  IMAD R99, R3, R4, R99 ;  /* 0x0000000403637224 */ /* 0x000fe200078e0263 */
[----:B------:R-:W-:Y:S01]  /*0fb0*/  STL [R1+0x16ac], R14 ;  /* 0x0016ac0e01007387 */ /* 0x000fe20000100800 */
[----:B------:R-:W-:Y:S01]  /*0fc0*/  IMAD.MOV R8, RZ, RZ, -R8 ;  /* 0x000000ffff087224 */ /* 0x000fe200078e0a08 */
[----:B------:R-:W-:Y:S01]  /*0fd0*/  IABS R74, R11 ;  /* 0x0000000b004a7213 */ /* 0x000fe20000000000 */
[----:B------:R-:W-:Y:S01]  /*0fe0*/  VIADD R13, R114, 0x15 ;  /* 0x00000015720d7836 */ /* 0x000fe20000000000 */
[----:B------:R-:W-:Y:S01]  /*0ff0*/  IABS R76, R14 ;  /* 0x0000000e004c7213 */ /* 0x000fe20000000000 */
[----:B------:R-:W-:-:S03]  /*1000*/  IMAD.HI.U32 R4, R100, R94, RZ ;  /* 0x0000005e64047227 */ /* 0x000fc600078e00ff */
[----:B------:R-:W-:Y:S01]  /*1010*/  STL [R1+0x16a8], R13 ;  /* 0x0016a80d01007387 */ /* 0x000fe20000100800 */
[----:B------:R-:W-:Y:S01]  /*1020*/  IMAD.MOV R5, RZ, RZ, -R5 ;  /* 0x000000ffff057224 */ /* 0x000fe200078e0a05 */
[----:B------:R-:W-:Y:S01]  /*1030*/  IABS R75, R13 ;  /* 0x0000000d004b7213 */ /* 0x000fe20000000000 */
[----:B--2---:R-:W-:Y:S01]  /*1040*/  VIADD R9, R114, 0x17 ;  /* 0x0000001772097836 */ /* 0x004fe20000000000 */
[----:B------:R-:W-:Y:S01]  /*1050*/  STL [R1+0x16a0], R11 ;  /* 0x0016a00b01007387 */ /* 0x000fe20000100800 */
[----:B------:R-:W-:Y:S02]  /*1060*/  IMAD.MOV R6, RZ, RZ, -R6 ;  /* 0x000000ffff067224 */ /* 0x000fe400078e0a06 */
[C---:B------:R-:W-:Y:S01]  /*1070*/  IMAD R86, R3.reuse, R7, R86 ;  /* 0x0000000703567224 */ /* 0x040fe200078e0256 */
[----:B------:R1:W-:Y:S01]  /*1080*/  STL [R1+0x16bc], R9 ;  /* 0x0016bc0901007387 */ /* 0x0003e20000100800 */
[----:B------:R-:W-:Y:S01]  /*1090*/  IMAD R90, R3, R8, R90 ;  /* 0x00000008035a7224 */ /* 0x000fe200078e025a */
[----:B------:R-:W-:Y:S01]  /*10a0*/  IABS R73, R9 ;  /* 0x0000000900497213 */ /* 0x000fe20000000000 */
[----:B------:R-:W-:-:S04]  /*10b0*/  IMAD.HI.U32 R7, R100, R79, RZ ;  /* 0x0000004f64077227 */ /* 0x000fc800078e00ff */
[----:B------:R-:W-:Y:S02]  /*10c0*/  IMAD.MOV R4, RZ, RZ, -R4 ;  /* 0x000000ffff047224 */ /* 0x000fe400078e0a04 */
[----:B------:R-:W-:-:S04]  /*10d0*/  IMAD.HI.U32 R8, R100, R85, RZ ;  /* 0x0000005564087227 */ /* 0x000fc800078e00ff */
[----:B------:R-:W-:Y:S02]  /*10e0*/  IMAD R88, R3, R5, R88 ;  /* 0x0000000503587224 */ /* 0x000fe400078e0258 */
[----:B------:R-:W-:-:S04]  /*10f0*/  IMAD.HI.U32 R5, R100, R81, RZ ;  /* 0x0000005164057227 */ /* 0x000fc800078e00ff */
[----:B------:R-:W-:Y:S02]  /*1100*/  IMAD R92, R3, R6, R92 ;  /* 0x00000006035c7224 */ /* 0x000fe400078e025c */
[----:B------:R-:W-:-:S04]  /*1110*/  IMAD.HI.U32 R6, R100, R87, RZ ;  /* 0x0000005764067227 */ /* 0x000fc800078e00ff */
[----:B------:R-:W-:Y:S02]  /*1120*/  IMAD.MOV R12, RZ, RZ, -R7 ;  /* 0x000000ffff0c7224 */ /* 0x000fe400078e0a07 */
[----:B-1----:R-:W-:Y:S02]  /*1130*/  VIADD R9, R114, 0x1b ;  /* 0x0000001b72097836 */ /* 0x002fe40000000000 */
[----:B------:R-:W-:Y:S02]  /*1140*/  IMAD R94, R3, R4, R94 ;  /* 0x00000004035e7224 */ /* 0x000fe400078e025e */
[----:B------:R-:W-:Y:S01]  /*1150*/  IMAD.MOV R8, RZ, RZ, -R8 ;  /* 0x000000ffff087224 */ /* 0x000fe200078e0a08 */
[----:B------:R-:W-:Y:S01]  /*1160*/  IABS R69, R9 ;  /* 0x0000000900457213 */ /* 0x000fe20000000000 */
[----:B------:R-:W-:-:S04]  /*1170*/  IMAD.HI.U32 R7, R100, R74, RZ ;  /* 0x0000004a64077227 */ /* 0x000fc800078e00ff */
[----:B------:R-:W-:-:S04]  /*1180*/  IMAD.HI.U32 R4, R100, R89, RZ ;  /* 0x0000005964047227 */ /* 0x000fc800078e00ff */
[----:B------:R-:W-:Y:S02]  /*1190*/  IMAD.MOV R10, RZ, RZ, -R5 ;  /* 0x000000ffff0a7224 */ /* 0x000fe400078e0a05 */
[----:B------:R-:W-:Y:S02]  /*11a0*/  VIADD R11, R114, 0x19 ;  /* 0x00000019720b7836 */ /* 0x000fe40000000000 */
[----:B------:R-:W-:-:S03]  /*11b0*/  IMAD.HI.U32 R5, R100, R76, RZ ;  /* 0x0000004c64057227 */ /* 0x000fc600078e00ff */
[----:B------:R-:W-:Y:S01]  /*11c0*/  IABS R71, R11 ;  /* 0x0000000b00477213 */ /* 0x000fe20000000000 */
[----:B------:R-:W-:Y:S02]  /*11d0*/  IMAD.MOV R6, RZ, RZ, -R6 ;  /* 0x000000ffff067224 */ /* 0x000fe400078e0a06 */
[C---:B------:R-:W-:Y:S02]  /*11e0*/  IMAD R79, R3.reuse, R12, R79 ;  /* 0x0000000c034f7224 */ /* 0x040fe400078e024f */
[----:B------:R-:W-:Y:S02]  /*11f0*/  IMAD R85, R3, R8, R85 ;  /* 0x0000000803557224 */ /* 0x000fe400078e0255 */
[----:B------:R-:W-:Y:S02]  /*1200*/  IMAD.MOV R7, RZ, RZ, -R7 ;  /* 0x000000ffff077224 */ /* 0x000fe400078e0a07 */
[----:B------:R-:W-:Y:S02]  /*1210*/  VIADD R12, R114, 0x18 ;  /* 0x00000018720c7836 */ /* 0x000fe40000000000 */
[----:B------:R-:W-:-:S02]  /*1220*/  IMAD.MOV R4, RZ, RZ, -R4 ;  /* 0x000000ffff047224 */ /* 0x000fc400078e0a04 */
[C---:B------:R-:W-:Y:S01]  /*1230*/  IMAD.HI.U32 R8, R100.reuse, R78, RZ ;  /* 0x0000004e64087227 */ /* 0x040fe200078e00ff */
[----:B------:R-:W-:Y:S01]  /*1240*/  STL [R1+0x169c], R12 ;  /* 0x00169c0c01007387 */ /* 0x000fe20000100800 */
[----:B------:R-:W-:Y:S02]  /*1250*/  IABS R72, R12 ;  /* 0x0000000c00487213 */ /* 0x000fe40000000000 */
[----:B------:R-:W-:Y:S01]  /*1260*/  IMAD.MOV R5, RZ, RZ, -R5 ;  /* 0x000000ffff057224 */ /* 0x000fe200078e0a05 */
[----:B------:R1:W-:Y:S01]  /*1270*/  STL [R1+0x16c0], R11 ;  /* 0x0016c00b01007387 */ /* 0x0003e20000100800 */
[----:B------:R-:W-:Y:S02]  /*1280*/  IMAD R87, R3, R6, R87 ;  /* 0x0000000603577224 */ /* 0x000fe400078e0257 */
[----:B------:R-:W-:-:S04]  /*1290*/  IMAD.HI.U32 R6, R100, R80, RZ ;  /* 0x0000005064067227 */ /* 0x000fc800078e00ff */
[C---:B------:R-:W-:Y:S02]  /*12a0*/  IMAD R81, R3.reuse, R10, R81 ;  /* 0x0000000a03517224 */ /* 0x040fe400078e0251 */
[C---:B------:R-:W-:Y:S02]  /*12b0*/  IMAD R74, R3.reuse, R7, R74 ;  /* 0x00000007034a7224 */ /* 0x040fe400078e024a */
[----:B------:R-:W-:Y:S02]  /*12c0*/  IMAD R89, R3, R4, R89 ;  /* 0x0000000403597224 */ /* 0x000fe400078e0259 */
[----:B------:R-:W-:Y:S02]  /*12d0*/  IMAD.MOV R8, RZ, RZ, -R8 ;  /* 0x000000ffff087224 */ /* 0x000fe400078e0a08 */
[----:B------:R-:W-:Y:S02]  /*12e0*/  VIADD R10, R114, 0x1a ;  /* 0x0000001a720a7836 */ /* 0x000fe40000000000 */
[----:B------:R-:W-:-:S03]  /*12f0*/  IMAD.HI.U32 R7, R100, R69, RZ ;  /* 0x0000004564077227 */ /* 0x000fc600078e00ff */
[----:B------:R2:W-:Y:S01]  /*1300*/  STL [R1+0x16c8], R10 ;  /* 0x0016c80a01007387 */ /* 0x0005e20000100800 */
[----:B------:R-:W-:Y:S01]  /*1310*/  VIADD R14, R114, 0x1e ;  /* 0x0000001e720e7836 */ /* 0x000fe20000000000 */
[----:B------:R-:W-:Y:S01]  /*1320*/  IABS R70, R10 ;  /* 0x0000000a00467213 */ /* 0x000fe20000000000 */
[C---:B------:R-:W-:Y:S01]  /*1330*/  IMAD.HI.U32 R4, R100.reuse, R84, RZ ;  /* 0x0000005464047227 */ /* 0x040fe200078e00ff */
[----:B------:R4:W-:Y:S02]  /*1340*/  STL [R1+0x16d4], R9 ;  /* 0x0016d40901007387 */ /* 0x0009e40000100800 */
[----:B------:R-:W-:Y:S01]  /*1350*/  IABS R66, R14 ;  /* 0x0000000e00427213 */ /* 0x000fe20000000000 */
[----:B------:R-:W-:Y:S02]  /*1360*/  IMAD R76, R3, R5, R76 ;  /* 0x00000005034c7224 */ /* 0x000fe400078e024c */
[----:B------:R-:W-:-:S04]  /*1370*/  IMAD.HI.U32 R5, R100, R71, RZ ;  /* 0x0000004764057227 */ /* 0x000fc800078e00ff */
[C---:B-1----:R-:W-:Y:S02]  /*1380*/  VIADD R11, R114.reuse, 0x20 ;  /* 0x00000020720b7836 */ /* 0x042fe40000000000 */
[----:B------:R-:W-:Y:S02]  /*1390*/  IMAD.MOV R6, RZ, RZ, -R6 ;  /* 0x000000ffff067224 */ /* 0x000fe400078e0a06 */
[C---:B------:R-:W-:Y:S01]  /*13a0*/  VIADD R165, R114.reuse, 0x1c ;  /* 0x0000001c72a57836 */ /* 0x040fe20000000000 */
[----:B------:R-:W-:Y:S01]  /*13b0*/  IABS R64, R11 ;  /* 0x0000000b00407213 */ /* 0x000fe20000000000 */
[----:B------:R-:W-:Y:S02]  /*13c0*/  IMAD R78, R3, R8, R78 ;  /* 0x00000008034e7224 */ /* 0x000fe400078e024e */
[----:B------:R-:W-:Y:S01]  /*13d0*/  IMAD.MOV R12, RZ, RZ, -R7 ;  /* 0x000000ffff0c7224 */ /* 0x000fe200078e0a07 */
[----:B------:R-:W-:Y:S01]  /*13e0*/  STL [R1+0x16d0], R165 ;  /* 0x0016d0a501007387 */ /* 0x000fe20000100800 */
[----:B------:R-:W-:Y:S01]  /*13f0*/  VIADD R164, R114, 0x1d ;  /* 0x0000001d72a47836 */ /* 0x000fe20000000000 */
[----:B------:R-:W-:Y:S01]  /*1400*/  IABS R68, R165 ;  /* 0x000000a500447213 */ /* 0x000fe20000000000 */
[----:B------:R-:W-:-:S02]  /*1410*/  IMAD.MOV R4, RZ, RZ, -R4 ;  /* 0x000000ffff047224 */ /* 0x000fc400078e0a04 */
[----:B------:R-:W-:Y:S01]  /*1420*/  IMAD.HI.U32 R8, R100, R73, RZ ;  /* 0x0000004964087227 */ /* 0x000fe200078e00ff */
[----:B------:R-:W-:Y:S01]  /*1430*/  STL [R1+0x16e0], R164 ;  /* 0x0016e0a401007387 */ /* 0x000fe20000100800 */
[----:B------:R-:W-:Y:S02]  /*1440*/  IABS R67, R164 ;  /* 0x000000a400437213 */ /* 0x000fe40000000000 */
[----:B--2---:R-:W-:Y:S01]  /*1450*/  IMAD.MOV R10, RZ, RZ, -R5 ;  /* 0x000000ffff0a7224 */ /* 0x004fe200078e0a05 */
[----:B------:R-:W-:Y:S01]  /*1460*/  STL [R1+0x16dc], R14 ;  /* 0x0016dc0e01007387 */ /* 0x000fe20000100800 */
[----:B------:R-:W-:Y:S02]  /*1470*/  VIADD R13, R114, 0x1f ;  /* 0x0000001f720d7836 */ /* 0x000fe40000000000 */
[----:B------:R-:W-:Y:S02]  /*1480*/  IMAD R80, R3, R6, R80 ;  /* 0x0000000603507224 */ /* 0x000fe400078e0250 */
[----:B------:R-:W-:Y:S01]  /*1490*/  IMAD.HI.U32 R6, R100, R75, RZ ;  /* 0x0000004b64067227 */ /* 0x000fe200078e00ff */
[----:B------:R-:W-:Y:S01]  /*14a0*/  STL [R1+0x16e4], R13 ;  /* 0x0016e40d01007387 */ /* 0x000fe20000100800 */
[----:B------:R-:W-:-:S02]  /*14b0*/  IABS R65, R13 ;  /* 0x0000000d00417213 */ /* 0x000fc40000000000 */
[C---:B------:R-:W-:Y:S01]  /*14c0*/  IMAD R69, R3.reuse, R12, R69 ;  /* 0x0000000c03457224 */ /* 0x040fe200078e0245 */
[----:B------:R1:W-:Y:S01]  /*14d0*/  STL [R1+0x16ec], R11 ;  /* 0x0016ec0b01007387 */ /* 0x0003e20000100800 */
[----:B------:R-:W-:Y:S02]  /*14e0*/  IMAD R84, R3, R4, R84 ;  /* 0x0000000403547224 */ /* 0x000fe400078e0254 */
[----:B------:R-:W-:Y:S02]  /*14f0*/  IMAD.MOV R8, RZ, RZ, -R8 ;  /* 0x000000ffff087224 */ /* 0x000fe400078e0a08 */
[----:B------:R-:W-:Y:S02]  /*1500*/  VIADD R12, R114, 0x23 ;  /* 0x00000023720c7836 */ /* 0x000fe40000000000 */
[----:B------:R-:W-:-:S03]  /*1510*/  IMAD.HI.U32 R4, R100, R77, RZ ;  /* 0x0000004d64047227 */ /* 0x000fc600078e00ff */
[----:B------:R-:W-:Y:S01]  /*1520*/  IABS R61, R12 ;  /* 0x0000000c003d7213 */ /* 0x000fe20000000000 */
[----:B------:R-:W-:Y:S02]  /*1530*/  IMAD R71, R3, R10, R71 ;  /* 0x0000000a03477224 */ /* 0x000fe400078e0247 */
[----:B----4-:R-:W-:Y:S02]  /*1540*/  VIADD R9, R114, 0x21 ;  /* 0x0000002172097836 */ /* 0x010fe40000000000 */
[----:B------:R-:W-:-:S03]  /*1550*/  IMAD.HI.U32 R5, R100, R66, RZ ;  /* 0x0000004264057227 */ /* 0x000fc600078e00ff */
[----:B------:R-:W-:Y:S01]  /*1560*/  STL [R1+0x16f8], R9 ;  /* 0x0016f80901007387 */ /* 0x000fe20000100800 */
[C---:B------:R-:W-:Y:S01]  /*1570*/  VIADD R141, R114.reuse, 0x22 ;  /* 0x00000022728d7836 */ /* 0x040fe20000000000 */
[----:B------:R-:W-:Y:S01]  /*1580*/  IABS R63, R9 ;  /* 0x00000009003f7213 */ /* 0x000fe20000000000 */
[----:B------:R-:W-:Y:S02]  /*1590*/  VIADD R10, R114, 0x25 ;  /* 0x00000025720a7836 */ /* 0x000fe40000000000 */
[----:B------:R-:W-:Y:S01]  /*15a0*/  IMAD.MOV R6, RZ, RZ, -R6 ;  /* 0x000000ffff067224 */ /* 0x000fe200078e0a06 */
[----:B------:R-:W-:Y:S01]  /*15b0*/  STL [R1+0x16f4], R141 ;  /* 0x0016f48d01007387 */ /* 0x000fe20000100800 */
[----:B------:R-:W-:Y:S01]  /*15c0*/  IMAD.HI.U32 R7, R100, R64, RZ ;  /* 0x0000004064077227 */ /* 0x000fe200078e00ff */
[----:B------:R-:W-:Y:S02]  /*15d0*/  IABS R59, R10 ;  /* 0x0000000a003b7213 */ /* 0x000fe40000000000 */
[----:B------:R-:W-:Y:S01]  /*15e0*/  STL [R1+0x16fc], R12 ;  /* 0x0016fc0c01007387 */ /* 0x000fe20000100800 */
[----:B------:R-:W-:Y:S01]  /*15f0*/  IMAD R73, R3, R8, R73 ;  /* 0x0000000803497224 */ /* 0x000fe200078e0249 */
[----:B------:R-:W-:Y:S01]  /*1600*/  IABS R62, R141 ;  /* 0x0000008d003e7213 */ /* 0x000fe20000000000 */
[----:B-1----:R-:W-:-:S02]  /*1610*/  VIADD R11, R114, 0x24 ;  /* 0x00000024720b7836 */ /* 0x002fc40000000000 */
[----:B------:R-:W-:Y:S02]  /*1620*/  IMAD.MOV R4, RZ, RZ, -R4 ;  /* 0x000000ffff047224 */ /* 0x000fe400078e0a04 */
[----:B------:R-:W-:Y:S01]  /*1630*/  IMAD.HI.U32 R8, R100, R68, RZ ;  /* 0x0000004464087227 */ /* 0x000fe200078e00ff */
[----:B------:R1:W-:Y:S01]  /*1640*/  STL [R1+0x1704], R11 ;  /* 0x0017040b01007387 */ /* 0x0003e20000100800 */
[----:B------:R-:W-:Y:S02]  /*1650*/  IABS R60, R11 ;  /* 0x0000000b003c7213 */ /* 0x000fe40000000000 */
[----:B------:R-:W-:Y:S01]  /*1660*/  IMAD.MOV R5, RZ, RZ, -R5 ;  /* 0x000000ffff057224 */ /* 0x000fe200078e0a05 */
[----:B------:R2:W-:Y:S01]  /*1670*/  STL [R1+0x1708], R10 ;  /* 0x0017080a01007387 */ /* 0x0005e20000100800 */
[----:B------:R-:W-:Y:S02]  /*1680*/  IMAD R75, R3, R6, R75 ;  /* 0x00000006034b7224 */ /* 0x000fe400078e024b */
[----:B------:R-:W-:-:S02]  /*1690*/  IMAD.MOV R7, RZ, RZ, -R7 ;  /* 0x000000ffff077224 */ /* 0x000fc400078e0a07 */
[----:B------:R-:W-:-:S04]  /*16a0*/  IMAD.HI.U32 R6, R100, R70, RZ ;  /* 0x0000004664067227 */ /* 0x000fc800078e00ff */
[C---:B------:R-:W-:Y:S02]  /*16b0*/  IMAD R77, R3.reuse, R4, R77 ;  /* 0x00000004034d7224 */ /* 0x040fe400078e024d */
[----:B------:R-:W-:Y:S02]  /*16c0*/  IMAD.MOV R8, RZ, RZ, -R8 ;  /* 0x000000ffff087224 */ /* 0x000fe400078e0a08 */
[----:B------:R-:W-:Y:S02]  /*16d0*/  IMAD R66, R3, R5, R66 ;  /* 0x0000000503427224 */ /* 0x000fe400078e0242 */
[----:B------:R-:W-:-:S04]  /*16e0*/  IMAD.HI.U32 R4, R100, R72, RZ ;  /* 0x0000004864047227 */ /* 0x000fc800078e00ff */
[----:B------:R-:W-:-:S04]  /*16f0*/  IMAD.HI.U32 R5, R100, R61, RZ ;  /* 0x0000003d64057227 */ /* 0x000fc800078e00ff */
[----:B-1----:R-:W-:Y:S02]  /*1700*/  VIADD R11, R114, 0x2a ;  /* 0x0000002a720b7836 */ /* 0x002fe40000000000 */
[----:B------:R-:W-:Y:S02]  /*1710*/  IMAD R64, R3, R7, R64 ;  /* 0x0000000703407224 */ /* 0x000fe400078e0240 */
[----:B------:R-:W-:Y:S01]  /*1720*/  IMAD.MOV R6, RZ, RZ, -R6 ;  /* 0x000000ffff067224 */ /* 0x000fe200078e0a06 */
[----:B------:R-:W-:Y:S01]  /*1730*/  IABS R54, R11 ;  /* 0x0000000b00367213 */ /* 0x000fe20000000000 */
[----:B------:R-:W-:-:S04]  /*1740*/  IMAD.HI.U32 R7, R100, R59, RZ ;  /* 0x0000003b64077227 */ /* 0x000fc800078e00ff */
[C---:B------:R-:W-:Y:S02]  /*1750*/  VIADD R14, R114.reuse, 0x28 ;  /* 0x00000028720e7836 */ /* 0x040fe40000000000 */
[----:B------:R-:W-:Y:S02]  /*1760*/  IMAD R68, R3, R8, R68 ;  /* 0x0000000803447224 */ /* 0x000fe400078e0244 */
[----:B------:R-:W-:Y:S01]  /*1770*/  VIADD R9, R114, 0x26 ;  /* 0x0000002672097836 */ /* 0x000fe20000000000 */
[----:B------:R-:W-:Y:S01]  /*1780*/  IABS R56, R14 ;  /* 0x0000000e00387213 */ /* 0x000fe20000000000 */
[----:B------:R-:W-:Y:S02]  /*1790*/  IMAD.MOV R4, RZ, RZ, -R4 ;  /* 0x000000ffff047224 */ /* 0x000fe400078e0a04 */
[----:B------:R-:W-:Y:S01]  /*17a0*/  IMAD.HI.U32 R8, R100, R63, RZ ;  /* 0x0000003f64087227 */ /* 0x000fe200078e00ff */
[----:B------:R1:W-:Y:S01]  /*17b0*/  STL [R1+0x1710], R9 ;  /* 0x0017100901007387 */ /* 0x0003e20000100800 */
[----:B------:R-:W-:-:S02]  /*17c0*/  IABS R58, R9 ;  /* 0x00000009003a7213 */ /* 0x000fc40000000000 */
[----:B--2---:R-:W-:Y:S02]  /*17d0*/  IMAD.MOV R10, RZ, RZ, -R5 ;  /* 0x000000ffff0a7224 */ /* 0x004fe400078e0a05 */
[C---:B------:R-:W-:Y:S02]  /*17e0*/  VIADD R140, R114.reuse, 0x27 ;  /* 0x00000027728c7836 */ /* 0x040fe40000000000 */
[C---:B------:R-:W-:Y:S02]  /*17f0*/  IMAD R70, R3.reuse, R6, R70 ;  /* 0x0000000603467224 */ /* 0x040fe400078e0246 */
[----:B------:R-:W-:Y:S01]  /*1800*/  IMAD.MOV R12, RZ, RZ, -R7 ;  /* 0x000000ffff0c7224 */ /* 0x000fe200078e0a07 */
[----:B------:R-:W-:Y:S01]  /*1810*/  STL [R1+0x171c], R140 ;  /* 0x00171c8c01007387 */ /* 0x000fe20000100800 */
[----:B------:R-:W-:Y:S01]  /*1820*/  VIADD R13, R114, 0x29 ;  /* 0x00000029720d7836 */ /* 0x000fe20000000000 */
[----:B------:R-:W-:Y:S01]  /*1830*/  IABS R57, R140 ;  /* 0x0000008c00397213 */ /* 0x000fe20000000000 */
[----:B------:R-:W-:Y:S01]  /*1840*/  IMAD.HI.U32 R6, R100, R65, RZ ;  /* 0x0000004164067227 */ /* 0x000fe200078e00ff */
[----:B------:R-:W-:Y:S02]  /*1850*/  STL [R1+0x1718], R14 ;  /* 0x0017180e01007387 */ /* 0x000fe40000100800 */
[----:B------:R-:W-:Y:S01]  /*1860*/  IABS R55, R13 ;  /* 0x0000000d00377213 */ /* 0x000fe20000000000 */
[----:B------:R-:W-:Y:S01]  /*1870*/  IMAD R72, R3, R4, R72 ;  /* 0x0000000403487224 */ /* 0x000fe200078e0248 */
[----:B------:R-:W-:Y:S01]  /*1880*/  STL [R1+0x1728], R13 ;  /* 0x0017280d01007387 */ /* 0x000fe20000100800 */
[----:B------:R-:W-:-:S02]  /*1890*/  IMAD.MOV R8, RZ, RZ, -R8 ;  /* 0x000000ffff087224 */ /* 0x000fc400078e0a08 */
[----:B------:R-:W-:Y:S01]  /*18a0*/  IMAD R61, R3, R10, R61 ;  /* 0x0000000a033d7224 */ /* 0x000fe200078e023d */
[----:B------:R2:W-:Y:S01]  /*18b0*/  STL [R1+0x1724], R11 ;  /* 0x0017240b01007387 */ /* 0x0005e20000100800 */
[----:B------:R-:W-:-:S04]  /*18c0*/  IMAD.HI.U32 R4, R100, R67, RZ ;  /* 0x0000004364047227 */ /* 0x000fc800078e00ff */
[C---:B-1----:R-:W-:Y:S02]  /*18d0*/  VIADD R9, R114.reuse, 0x2b ;  /* 0x0000002b72097836 */ /* 0x042fe40000000000 */
[----:B------:R-:W-:Y:S02]  /*18e0*/  VIADD R10, R114, 0x2f ;  /* 0x0000002f720a7836 */ /* 0x000fe40000000000 */
[----:B------:R-:W-:Y:S01]  /*18f0*/  IMAD R59, R3, R12, R59 ;  /* 0x0000000c033b7224 */ /* 0x000fe200078e023b */
[----:B------:R1:W-:Y:S01]  /*1900*/  STL [R1+0x172c], R9 ;  /* 0x00172c0901007387 */ /* 0x0003e20000100800 */
[----:B------:R-:W-:Y:S01]  /*1910*/  IMAD.HI.U32 R7, R100, R54, RZ ;  /* 0x0000003664077227 */ /* 0x000fe200078e00ff */
[----:B------:R-:W-:Y:S02]  /*1920*/  IABS R53, R9 ;  /* 0x0000000900357213 */ /* 0x000fe40000000000 */
[----:B------:R-:W-:Y:S01]  /*1930*/  IABS R49, R10 ;  /* 0x0000000a00317213 */ /* 0x000fe20000000000 */
[----:B------:R-:W-:-:S02]  /*1940*/  IMAD.MOV R6, RZ, RZ, -R6 ;  /* 0x000000ffff067224 */ /* 0x000fc400078e0a06 */
[C---:B------:R-:W-:Y:S02]  /*1950*/  VIADD R139, R114.reuse, 0x2c ;  /* 0x0000002c728b7836 */ /* 0x040fe40000000000 */
[----:B------:R-:W-:Y:S02]  /*1960*/  VIADD R12, R114, 0x2d ;  /* 0x0000002d720c7836 */ /* 0x000fe40000000000 */
[----:B------:R-:W-:Y:S01]  /*1970*/  IMAD R63, R3, R8, R63 ;  /* 0x00000008033f7224 */ /* 0x000fe200078e023f */
[----:B------:R-:W-:Y:S01]  /*1980*/  STL [R1+0x1734], R139 ;  /* 0x0017348b01007387 */ /* 0x000fe20000100800 */
[C---:B------:R-:W-:Y:S01]  /*1990*/  IMAD.HI.U32 R5, R100.reuse, R56, RZ ;  /* 0x0000003864057227 */ /* 0x040fe200078e00ff */
[----:B------:R-:W-:Y:S02]  /*19a0*/  IABS R51, R12 ;  /* 0x0000000c00337213 */ /* 0x000fe40000000000 */
[----:B------:R-:W-:Y:S01]  /*19b0*/  STL [R1+0x1740], R12 ;  /* 0x0017400c01007387 */ /* 0x000fe20000100800 */
[----:B------:R-:W-:Y:S01]  /*19c0*/  IMAD.MOV R4, RZ, RZ, -R4 ;  /* 0x000000ffff047224 */ /* 0x000fe200078e0a04 */
[----:B------:R-:W-:Y:S01]  /*19d0*/  IABS R52, R139 ;  /* 0x0000008b00347213 */ /* 0x000fe20000000000 */
[----:B------:R-:W-:-:S04]  /*19e0*/  IMAD.HI.U32 R8, R100, R58, RZ ;  /* 0x0000003a64087227 */ /* 0x000fc800078e00ff */
[C---:B--2---:R-:W-:Y:S02]  /*19f0*/  VIADD R11, R114.reuse, 0x2e ;  /* 0x0000002e720b7836 */ /* 0x044fe40000000000 */
[----:B------:R-:W-:Y:S02]  /*1a00*/  IMAD.MOV R7, RZ, RZ, -R7 ;  /* 0x000000ffff077224 */ /* 0x000fe400078e0a07 */
[C---:B------:R-:W-:Y:S01]  /*1a10*/  IMAD R65, R3.reuse, R6, R65 ;  /* 0x0000000603417224 */ /* 0x040fe200078e0241 */
[----:B------:R-:W-:Y:S01]  /*1a20*/  STL [R1+0x173c], R11 ;  /* 0x00173c0b01007387 */ /* 0x000fe20000100800 */
[----:B-1----:R-:W-:Y:S01]  /*1a30*/  VIADD R9, R114, 0x30 ;  /* 0x0000003072097836 */ /* 0x002fe20000000000 */
[----:B------:R-:W-:Y:S01]  /*1a40*/  IABS R50, R11 ;  /* 0x0000000b00327213 */ /* 0x000fe20000000000 */
[----:B------:R-:W-:Y:S01]  /*1a50*/  IMAD.HI.U32 R6, R100, R60, RZ ;  /* 0x0000003c64067227 */ /* 0x000fe200078e00ff */
[----:B------:R-:W-:Y:S02]  /*1a60*/  STL [R1+0x1744], R10 ;  /* 0x0017440a01007387 */ /* 0x000fe40000100800 */
[----:B------:R-:W-:Y:S01]  /*1a70*/  IABS R48, R9 ;  /* 0x0000000900307213 */ /* 0x000fe20000000000 */
[----:B------:R-:W-:Y:S01]  /*1a80*/  IMAD.MOV R5, RZ, RZ, -R5 ;  /* 0x000000ffff057224 */ /* 0x000fe200078e0a05 */
[----:B------:R1:W-:Y:S01]  /*1a90*/  STL [R1+0x174c], R9 ;  /* 0x00174c0901007387 */ /* 0x0003e20000100800 */
[----:B------:R-:W-:-:S02]  /*1aa0*/  IMAD R67, R3, R4, R67 ;  /* 0x0000000403437224 */ /* 0x000fc400078e0243 */
[----:B------:R-:W-:Y:S02]  /*1ab0*/  IMAD.MOV R8, RZ, RZ, -R8 ;  /* 0x000000ffff087224 */ /* 0x000fe400078e0a08 */
[----:B------:R-:W-:-:S04]  /*1ac0*/  IMAD.HI.U32 R4, R100, R62, RZ ;  /* 0x0000003e64047227 */ /* 0x000fc800078e00ff */
[----:B------:R-:W-:Y:S02]  /*1ad0*/  IMAD R54, R3, R7, R54 ;  /* 0x0000000703367224 */ /* 0x000fe400078e0236 */
[----:B------:R-:W-:-:S04]  /*1ae0*/  IMAD.HI.U32 R7, R100, R49, RZ ;  /* 0x0000003164077227 */ /* 0x000fc800078e00ff */
[----:B------:R-:W-:Y:S02]  /*1af0*/  VIADD R138, R114, 0x32 ;  /* 0x00000032728a7836 */ /* 0x000fe40000000000 */
[----:B------:R-:W-:Y:S02]  /*1b00*/  IMAD.MOV R6, RZ, RZ, -R6 ;  /* 0x000000ffff067224 */ /* 0x000fe400078e0a06 */
[C---:B------:R-:W-:Y:S01]  /*1b10*/  IMAD R56, R3.reuse, R5, R56 ;  /* 0x0000000503387224 */ /* 0x040fe200078e0238 */
[----:B------:R-:W-:Y:S01]  /*1b20*/  IABS R46, R138 ;  /* 0x0000008a002e7213 */ /* 0x000fe20000000000 */
[----:B------:R-:W-:Y:S02]  /*1b30*/  IMAD R58, R3, R8, R58 ;  /* 0x00000008033a7224 */ /* 0x000fe400078e023a */
[----:B------:R-:W-:-:S04]  /*1b40*/  IMAD.HI.U32 R5, R100, R51, RZ ;  /* 0x0000003364057227 */ /* 0x000fc800078e00ff */
[----:B-1----:R-:W-:Y:S02]  /*1b50*/  VIADD R9, R114, 0x34 ;  /* 0x0000003472097836 */ /* 0x002fe40000000000 */
[----:B------:R-:W-:Y:S02]  /*1b60*/  IMAD.MOV R4, RZ, RZ, -R4 ;  /* 0x000000ffff047224 */ /* 0x000fe400078e0a04 */
[----:B------:R-:W-:Y:S01]  /*1b70*/  IMAD.HI.U32 R8, R100, R53, RZ ;  /* 0x0000003564087227 */ /* 0x000fe200078e00ff */
[----:B------:R-:W-:-:S03]  /*1b80*/  IABS R44, R9 ;  /* 0x00000009002c7213 */ /* 0x000fc60000000000 */
[----:B------:R-:W-:Y:S02]  /*1b90*/  IMAD.MOV R12, RZ, RZ, -R7 ;  /* 0x000000ffff0c7224 */ /* 0x000fe400078e0a07 */
[----:B------:R-:W-:Y:S02]  /*1ba0*/  IMAD R60, R3, R6, R60 ;  /* 0x00000006033c7224 */ /* 0x000fe400078e023c */
[----:B------:R-:W-:Y:S02]  /*1bb0*/  VIADD R13, R114, 0x31 ;  /* 0x00000031720d7836 */ /* 0x000fe40000000000 */
[----:B------:R-:W-:-:S03]  /*1bc0*/  IMAD.HI.U32 R6, R100, R55, RZ ;  /* 0x0000003764067227 */ /* 0x000fc600078e00ff */
[----:B------:R1:W-:Y:S01]  /*1bd0*/  STL [R1+0x1750], R13 ;  /* 0x0017500d01007387 */ /* 0x0003e20000100800 */
[----:B------:R-:W-:Y:S01]  /*1be0*/  IMAD.MOV R10, RZ, RZ, -R5 ;  /* 0x000000ffff0a7224 */ /* 0x000fe200078e0a05 */
[----:B------:R-:W-:Y:S01]  /*1bf0*/  IABS R47, R13 ;  /* 0x0000000d002f7213 */ /* 0x000fe20000000000 */
[----:B------:R-:W-:Y:S01]  /*1c00*/  IMAD R62, R3, R4, R62 ;  /* 0x00000004033e7224 */ /* 0x000fe200078e023e */
[----:B------:R-:W-:Y:S01]  /*1c10*/  STL [R1+0x1758], R138 ;  /* 0x0017588a01007387 */ /* 0x000fe20000100800 */
[----:B------:R-:W-:Y:S02]  /*1c20*/  IMAD.MOV R8, RZ, RZ, -R8 ;  /* 0x000000ffff087224 */ /* 0x000fe400078e0a08 */
[----:B------:R-:W-:Y:S02]  /*1c30*/  VIADD R11, R114, 0x33 ;  /* 0x00000033720b7836 */ /* 0x000fe40000000000 */
[----:B------:R-:W-:-:S03]  /*1c40*/  IMAD.HI.U32 R4, R100, R57, RZ ;  /* 0x0000003964047227 */ /* 0x000fc600078e00ff */
[----:B------:R2:W-:Y:S01]  /*1c50*/  STL [R1+0x1764], R11 ;  /* 0x0017640b01007387 */ /* 0x0005e20000100800 */
[C---:B------:R-:W-:Y:S01]  /*1c60*/  IMAD R49, R3.reuse, R12, R49 ;  /* 0x0000000c03317224 */ /* 0x040fe200078e0231 */
[----:B------:R-:W-:Y:S01]  /*1c70*/  IABS R45, R11 ;  /* 0x0000000b002d7213 */ /* 0x000fe20000000000 */
[C---:B------:R-:W-:Y:S01]  /*1c80*/  VIADD R12, R114.reuse, 0x37 ;  /* 0x00000037720c7836 */ /* 0x040fe20000000000 */
[----:B------:R-:W-:Y:S01]  /*1c90*/  STL [R1+0x1760], R9 ;  /* 0x0017600901007387 */ /* 0x000fe20000100800 */
[----:B------:R-:W-:Y:S02]  /*1ca0*/  IMAD.MOV R6, RZ, RZ, -R6 ;  /* 0x000000ffff067224 */ /* 0x000fe400078e0a06 */
[----:B------:R-:W-:Y:S01]  /*1cb0*/  IMAD R51, R3, R10, R51 ;  /* 0x0000000a03337224 */ /* 0x000fe200078e0233 */
[----:B------:R-:W-:Y:S01]  /*1cc0*/  IABS R41, R12 ;  /* 0x0000000c00297213 */ /* 0x000fe20000000000 */
[----:B------:R-:W-:Y:S02]  /*1cd0*/  VIADD R137, R114, 0x35 ;  /* 0x0000003572897836 */ /* 0x000fe40000000000 */
[----:B------:R-:W-:-:S03]  /*1ce0*/  IMAD.HI.U32 R5, R100, R46, RZ ;  /* 0x0000002e64057227 */ /* 0x000fc600078e00ff */
[----:B------:R-:W-:Y:S01]  /*1cf0*/  STL [R1+0x1770], R137 ;  /* 0x0017708901007387 */ /* 0x000fe20000100800 */
[----:B------:R-:W-:Y:S01]  /*1d00*/  IMAD R53, R3, R8, R53 ;  /* 0x0000000803357224 */ /* 0x000fe200078e0235 */
[----:B------:R-:W-:Y:S01]  /*1d10*/  IABS R43, R137 ;  /* 0x00000089002b7213 */ /* 0x000fe20000000000 */
[C---:B-1----:R-:W-:Y:S02]  /*1d20*/  VIADD R13, R114.reuse, 0x36 ;  /* 0x00000036720d7836 */ /* 0x042fe40000000000 */
[----:B------:R-:W-:Y:S02]  /*1d30*/  VIADD R10, R114, 0x39 ;  /* 0x00000039720a7836 */ /* 0x000fe40000000000 */
[----:B------:R-:W-:Y:S01]  /*1d40*/  IMAD.MOV R4, RZ, RZ, -R4 ;  /* 0x000000ffff047224 */ /* 0x000fe200078e0a04 */
[----:B------:R-:W-:Y:S01]  /*1d50*/  STL [R1+0x176c], R13 ;  /* 0x00176c0d01007387 */ /* 0x000fe20000100800 */
[----:B------:R-:W-:Y:S01]  /*1d60*/  IMAD.HI.U32 R8, R100, R48, RZ ;  /* 0x0000003064087227 */ /* 0x000fe200078e00ff */
[----:B------:R-:W-:-:S02]  /*1d70*/  IABS R39, R10 ;  /* 0x0000000a00277213 */ /* 0x000fc40000000000 */
[----:B------:R-:W-:Y:S01]  /*1d80*/  STL [R1+0x1774], R12 ;  /* 0x0017740c01007387 */ /* 0x000fe20000100800 */
[----:B------:R-:W-:Y:S01]  /*1d90*/  IMAD.HI.U32 R7, R100, R44, RZ ;  /* 0x0000002c64077227 */ /* 0x000fe200078e00ff */
[----:B------:R-:W-:-:S03]  /*1da0*/  IABS R42, R13 ;  /* 0x0000000d002a7213 */ /* 0x000fc60000000000 */
[----:B--2---:R-:W-:Y:S02]  /*1db0*/  VIADD R11, R114, 0x38 ;  /* 0x00000038720b7836 */ /* 0x004fe40000000000 */
[C---:B------:R-:W-:Y:S02]  /*1dc0*/  IMAD R55, R3.reuse, R6, R55 ;  /* 0x0000000603377224 */ /* 0x040fe400078e0237 */
[----:B------:R-:W-:Y:S01]  /*1dd0*/  IMAD.MOV R5, RZ, RZ, -R5 ;  /* 0x000000ffff057224 */ /* 0x000fe200078e0a05 */
[----:B------:R1:W-:Y:S01]  /*1de0*/  STL [R1+0x177c], R11 ;  /* 0x00177c0b01007387 */ /* 0x0003e20000100800 */
[----:B------:R-:W-:Y:S01]  /*1df0*/  IMAD.HI.U32 R6, R100, R50, RZ ;  /* 0x0000003264067227 */ /* 0x000fe200078e00ff */
[----:B------:R-:W-:Y:S02]  /*1e00*/  IABS R40, R11 ;  /* 0x0000000b00287213 */ /* 0x000fe40000000000 */
[----:B------:R2:W-:Y:S01]  /*1e10*/  STL [R1+0x1788], R10 ;  /* 0x0017880a01007387 */ /* 0x0005e20000100800 */
[----:B------:R-:W-:-:S02]  /*1e20*/  IMAD R57, R3, R4, R57 ;  /* 0x0000000403397224 */ /* 0x000fc400078e0239 */
[----:B------:R-:W-:Y:S02]  /*1e30*/  IMAD.MOV R8, RZ, RZ, -R8 ;  /* 0x000000ffff087224 */ /* 0x000fe400078e0a08 */
[----:B------:R-:W-:Y:S02]  /*1e40*/  IMAD.MOV R7, RZ, RZ, -R7 ;  /* 0x000000ffff077224 */ /* 0x000fe400078e0a07 */
[----:B------:R-:W-:-:S04]  /*1e50*/  IMAD.HI.U32 R4, R100, R52, RZ ;  /* 0x0000003464047227 */ /* 0x000fc800078e00ff */
[----:B------:R-:W-:Y:S02]  /*1e60*/  IMAD R46, R3, R5, R46 ;  /* 0x00000005032e7224 */ /* 0x000fe400078e022e */
[----:B------:R-:W-:Y:S02]  /*1e70*/  IMAD.MOV R6, RZ, RZ, -R6 ;  /* 0x000000ffff067224 */ /* 0x000fe400078e0a06 */
[----:B------:R-:W-:-:S04]  /*1e80*/  IMAD.HI.U32 R5, R100, R41, RZ ;  /* 0x0000002964057227 */ /* 0x000fc800078e00ff */
[C---:B-1----:R-:W-:Y:S02]  /*1e90*/  VIADD R11, R114.reuse, 0x3e ;  /* 0x0000003e720b7836 */ /* 0x042fe40000000000 */
[C---:B------:R-:W-:Y:S02]  /*1ea0*/  IMAD R48, R3.reuse, R8, R48 ;  /* 0x0000000803307224 */ /* 0x040fe400078e0230 */
[----:B------:R-:W-:Y:S01]  /*1eb0*/  IMAD R44, R3, R7, R44 ;  /* 0x00000007032c7224 */ /* 0x000fe200078e022c */
[----:B------:R-:W-:Y:S01]  /*1ec0*/  IABS R34, R11 ;  /* 0x0000000b00227213 */ /* 0x000fe20000000000 */
[----:B------:R-:W-:Y:S02]  /*1ed0*/  VIADD R9, R114, 0x3a ;  /* 0x0000003a72097836 */ /* 0x000fe40000000000 */
[----:B------:R-:W-:Y:S02]  /*1ee0*/  IMAD.MOV R4, RZ, RZ, -R4 ;  /* 0x000000ffff047224 */ /* 0x000fe400078e0a04 */
[C---:B------:R-:W-:Y:S01]  /*1ef0*/  IMAD.HI.U32 R8, R100.reuse, R43, RZ ;  /* 0x0000002b64087227 */ /* 0x040fe200078e00ff */
[----:B------:R-:W-:Y:S01]  /*1f00*/  IABS R38, R9 ;  /* 0x0000000900267213 */ /* 0x000fe20000000000 */
[----:B------:R1:W-:Y:S02]  /*1f10*/  STL [R1+0x1784], R9 ;  /* 0x0017840901007387 */ /* 0x0003e40000100800 */
[----:B------:R-:W-:-:S04]  /*1f20*/  IMAD.HI.U32 R7, R100, R39, RZ ;  /* 0x0000002764077227 */ /* 0x000fc800078e00ff */
[----:B------:R-:W-:Y:S02]  /*1f30*/  VIADD R163, R114, 0x3c ;  /* 0x0000003c72a37836 */ /* 0x000fe40000000000 */
[----:B------:R-:W-:Y:S02]  /*1f40*/  IMAD R50, R3, R6, R50 ;  /* 0x0000000603327224 */ /* 0x000fe400078e0232 */
[----:B--2---:R-:W-:Y:S01]  /*1f50*/  IMAD.MOV R10, RZ, RZ, -R5 ;  /* 0x000000ffff0a7224 */ /* 0x004fe200078e0a05 */
[----:B------:R-:W-:Y:S01]  /*1f60*/  IABS R36, R163 ;  /* 0x000000a300247213 */ /* 0x000fe20000000000 */
[----:B------:R-:W-:-:S04]  /*1f70*/  IMAD.HI.U32 R6, R100, R45, RZ ;  /* 0x0000002d64067227 */ /* 0x000fc800078e00ff */
[----:B------:R-:W-:Y:S02]  /*1f80*/  IMAD R52, R3, R4, R52 ;  /* 0x0000000403347224 */ /* 0x000fe400078e0234 */
[----:B------:R-:W-:Y:S02]  /*1f90*/  IMAD.MOV R8, RZ, RZ, -R8 ;  /* 0x000000ffff087224 */ /* 0x000fe400078e0a08 */
[----:B------:R-:W-:Y:S02]  /*1fa0*/  IMAD.MOV R12, RZ, RZ, -R7 ;  /* 0x000000ffff0c7224 */ /* 0x000fe400078e0a07 */
[----:B------:R-:W-:-:S04]  /*1fb0*/  IMAD.HI.U32 R4, R100, R47, RZ ;  /* 0x0000002f64047227 */ /* 0x000fc800078e00ff */
[C---:B------:R-:W-:Y:S02]  /*1fc0*/  IMAD R41, R3.reuse, R10, R41 ;  /* 0x0000000a03297224 */ /* 0x040fe400078e0229 */
[C---:B------:R-:W-:Y:S02]  /*1fd0*/  VIADD R13, R114.reuse, 0x3b ;  /* 0x0000003b720d7836 */ /* 0x040fe40000000000 */
[----:B------:R-:W-:Y:S02]  /*1fe0*/  IMAD.MOV R6, RZ, RZ, -R6 ;  /* 0x000000ffff067224 */ /* 0x000fe400078e0a06 */
[C---:B------:R-:W-:Y:S01]  /*1ff0*/  VIADD R10, R114.reuse, 0x43 ;  /* 0x00000043720a7836 */ /* 0x040fe20000000000 */
[----:B------:R2:W-:Y:S01]  /*2000*/  STL [R1+0x178c], R13 ;  /* 0x00178c0d01007387 */ /* 0x0005e20000100800 */
[C---:B------:R-:W-:Y:S01]  /*2010*/  IMAD R43, R3.reuse, R8, R43 ;  /* 0x00000008032b7224 */ /* 0x040fe200078e022b */
[----:B------:R-:W-:Y:S01]  /*2020*/  IABS R37, R13 ;  /* 0x0000000d00257213 */ /* 0x000fe20000000000 */
[----:B------:R-:W-:Y:S01]  /*2030*/  IMAD R39, R3, R12, R39 ;  /* 0x0000000c03277224 */ /* 0x000fe200078e0227 */
[----:B------:R-:W-:Y:S01]  /*2040*/  STL [R1+0x1794], R163 ;  /* 0x001794a301007387 */ /* 0x000fe20000100800 */
[----:B-1----:R-:W-:Y:S01]  /*2050*/  VIADD R9, R114, 0x3f ;  /* 0x0000003f72097836 */ /* 0x002fe20000000000 */
[----:B------:R-:W-:Y:S01]  /*2060*/  IABS R29, R10 ;  /* 0x0000000a001d7213 */ /* 0x000fe20000000000 */
[----:B------:R-:W-:Y:S01]  /*2070*/  IMAD.HI.U32 R7, R100, R34, RZ ;  /* 0x0000002264077227 */ /* 0x000fe200078e00ff */
[----:B------:R1:W-:Y:S02]  /*2080*/  STL [R1+0x17a0], R11 ;  /* 0x0017a00b01007387 */ /* 0x0003e40000100800 */
[----:B------:R-:W-:Y:S01]  /*2090*/  IABS R33, R9 ;  /* 0x0000000900217213 */ /* 0x000fe20000000000 */
[----:B------:R-:W-:-:S02]  /*20a0*/  IMAD.MOV R4, RZ, RZ, -R4 ;  /* 0x000000ffff047224 */ /* 0x000fc400078e0a04 */
[----:B------:R-:W-:-:S04]  /*20b0*/  IMAD.HI.U32 R8, R100, R38, RZ ;  /* 0x0000002664087227 */ /* 0x000fc800078e00ff */
[C---:B------:R-:W-:Y:S02]  /*20c0*/  VIADD R136, R114.reuse, 0x3d ;  /* 0x0000003d72887836 */ /* 0x040fe40000000000 */
[----:B------:R-:W-:Y:S02]  /*20d0*/  VIADD R12, R114, 0x41 ;  /* 0x00000041720c7836 */ /* 0x000fe40000000000 */
[C---:B------:R-:W-:Y:S01]  /*20e0*/  IMAD.HI.U32 R5, R100.reuse, R36, RZ ;  /* 0x0000002464057227 */ /* 0x040fe200078e00ff */
[----:B------:R-:W-:Y:S01]  /*20f0*/  STL [R1+0x1798], R136 ;  /* 0x0017988801007387 */ /* 0x000fe20000100800 */
[----:B------:R-:W-:Y:S02]  /*2100*/  IABS R35, R136 ;  /* 0x0000008800237213 */ /* 0x000fe40000000000 */
[----:B------:R-:W-:Y:S01]  /*2110*/  IMAD R45, R3, R6, R45 ;  /* 0x00000006032d7224 */ /* 0x000fe200078e022d */
[----:B------:R-:W-:Y:S01]  /*2120*/  IABS R31, R12 ;  /* 0x0000000c001f7213 */ /* 0x000fe20000000000 */
[----:B------:R-:W-:Y:S01]  /*2130*/  IMAD.HI.U32 R6, R100, R40, RZ ;  /* 0x0000002864067227 */ /* 0x000fe200078e00ff */
[----:B------:R4:W-:Y:S03]  /*2140*/  STL [R1+0x17ac], R9 ;  /* 0x0017ac0901007387 */ /* 0x0009e60000100800 */
[----:B------:R-:W-:-:S02]  /*2150*/  IMAD.MOV R7, RZ, RZ, -R7 ;  /* 0x000000ffff077224 */ /* 0x000fc400078e0a07 */
[----:B--2---:R-:W-:Y:S02]  /*2160*/  VIADD R13, R114, 0x40 ;  /* 0x00000040720d7836 */ /* 0x004fe40000000000 */
[----:B------:R-:W-:Y:S02]  /*2170*/  IMAD R47, R3, R4, R47 ;  /* 0x00000004032f7224 */ /* 0x000fe400078e022f */
[----:B------:R-:W-:Y:S01]  /*2180*/  IMAD.MOV R8, RZ, RZ, -R8 ;  /* 0x000000ffff087224 */ /* 0x000fe200078e0a08 */
[----:B------:R2:W-:Y:S01]  /*2190*/  STL [R1+0x17a8], R13 ;  /* 0x0017a80d01007387 */ /* 0x0005e20000100800 */
[----:B------:R-:W-:Y:S01]  /*21a0*/  IMAD.HI.U32 R4, R100, R42, RZ ;  /* 0x0000002a64047227 */ /* 0x000fe200078e00ff */
[----:B------:R-:W-:Y:S02]  /*21b0*/  IABS R32, R13 ;  /* 0x0000000d00207213 */ /* 0x000fe40000000000 */
[----:B------:R5:W-:Y:S01]  /*21c0*/  STL [R1+0x17b8], R12 ;  /* 0x0017b80c01007387 */ /* 0x000be20000100800 */
[----:B------:R-:W-:-:S02]  /*21d0*/  IMAD.MOV R5, RZ, RZ, -R5 ;  /* 0x000000ffff057224 */ /* 0x000fc400078e0a05 */
[C---:B-1----:R-:W-:Y:S02]  /*21e0*/  VIADD R11, R114.reuse, 0x42 ;  /* 0x00000042720b7836 */ /* 0x042fe40000000000 */
[----:B------:R-:W-:Y:S02]  /*21f0*/  IMAD.MOV R6, RZ, RZ, -R6 ;  /* 0x000000ffff067224 */ /* 0x000fe400078e0a06 */
[C---:B------:R-:W-:Y:S01]  /*2200*/  IMAD R34, R3.reuse, R7, R34 ;  /* 0x0000000703227224 */ /* 0x040fe200078e0222 */
[----:B------:R1:W-:Y:S01]  /*2210*/  STL [R1+0x17b4], R11 ;  /* 0x0017b40b01007387 */ /* 0x0003e20000100800 */
[----:B----4-:R-:W-:Y:S01]  /*2220*/  VIADD R9, R114, 0x44 ;  /* 0x0000004472097836 */ /* 0x010fe20000000000 */
[----:B------:R-:W-:Y:S01]  /*2230*/  IABS R30, R11 ;  /* 0x0000000b001e7213 */ /* 0x000fe20000000000 */
[----:B------:R-:W-:Y:S01]  /*2240*/  IMAD R38, R3, R8, R38 ;  /* 0x0000000803267224 */ /* 0x000fe200078e0226 */
[----:B------:R4:W-:Y:S01]  /*2250*/  STL [R1+0x17bc], R10 ;  /* 0x0017bc0a01007387 */ /* 0x0009e20000100800 */
[----:B------:R-:W-:Y:S01]  /*2260*/  IMAD.HI.U32 R7, R100, R29, RZ ;  /* 0x0000001d64077227 */ /* 0x000fe200078e00ff */
[----:B------:R-:W-:-:S02]  /*2270*/  IABS R28, R9 ;  /* 0x00000009001c7213 */ /* 0x000fc40000000000 */
[----:B------:R0:W-:Y:S01]  /*2280*/  STL [R1+0x17c4], R9 ;  /* 0x0017c40901007387 */ /* 0x0001e20000100800 */
[----:B------:R-:W-:Y:S02]  /*2290*/  VIADD R15, R114, 0x45 ;  /* 0x00000045720f7836 */ /* 0x000fe40000000000 */
[----:B------:R-:W-:Y:S02]  /*22a0*/  IMAD.MOV R4, RZ, RZ, -R4 ;  /* 0x000000ffff047224 */ /* 0x000fe400078e0a04 */
[----:B------:R-:W-:Y:S01]  /*22b0*/  IMAD.HI.U32 R8, R100, R33, RZ ;  /* 0x0000002164087227 */ /* 0x000fe200078e00ff */
[----:B------:R-:W-:Y:S01]  /*22c0*/  STL [R1+0x17d0], R15 ;  /* 0x0017d00f01007387 */ /* 0x000fe20000100800 */
[----:B------:R-:W-:Y:S02]  /*22d0*/  IABS R27, R15 ;  /* 0x0000000f001b7213 */ /* 0x000fe40000000000 */
[----:B------:R-:W-:Y:S02]  /*22e0*/  IMAD R36, R3, R5, R36 ;  /* 0x0000000503247224 */ /* 0x000fe400078e0224 */
[----:B------:R-:W-:-:S02]  /*22f0*/  VIADD R14, R114, 0x46 ;  /* 0x00000046720e7836 */ /* 0x000fc40000000000 */
[----:B------:R-:W-:-:S03]  /*2300*/  IMAD.HI.U32 R5, R100, R31, RZ ;  /* 0x0000001f64057227 */ /* 0x000fc600078e00ff */
[----:B------:R-:W-:Y:S01]  /*2310*/  STL [R1+0x17cc], R14 ;  /* 0x0017cc0e01007387 */ /* 0x000fe20000100800 */
[----:B--2---:R-:W-:Y:S01]  /*2320*/  VIADD R13, R114, 0x47 ;  /* 0x00000047720d7836 */ /* 0x004fe20000000000 */
[----:B------:R-:W-:Y:S01]  /*2330*/  IABS R26, R14 ;  /* 0x0000000e001a7213 */ /* 0x000fe20000000000 */
[----:B------:R-:W-:Y:S02]  /*2340*/  IMAD R40, R3, R6, R40 ;  /* 0x0000000603287224 */ /* 0x000fe400078e0228 */
[----:B------:R-:W-:Y:S01]  /*2350*/  IMAD.HI.U32 R6, R100, R35, RZ ;  /* 0x0000002364067227 */ /* 0x000fe200078e00ff */
[----:B------:R2:W-:Y:S01]  /*2360*/  STL [R1+0x17d4], R13 ;  /* 0x0017d40d01007387 */ /* 0x0005e20000100800 */
[----:B------:R-:W-:Y:S02]  /*2370*/  IABS R25, R13 ;  /* 0x0000000d00197213 */ /* 0x000fe40000000000 */
[----:B-----5:R-:W-:Y:S02]  /*2380*/  IMAD.MOV R12, RZ, RZ, -R7 ;  /* 0x000000ffff0c7224 */ /* 0x020fe400078e0a07 */
[----:B-1----:R-:W-:-:S02]  /*2390*/  VIADD R11, R114, 0x48 ;  /* 0x00000048720b7836 */ /* 0x002fc40000000000 */
[----:B------:R-:W-:Y:S02]  /*23a0*/  IMAD R42, R3, R4, R42 ;  /* 0x00000004032a7224 */ /* 0x000fe400078e022a */
[----:B------:R-:W-:Y:S01]  /*23b0*/  IMAD.MOV R8, RZ, RZ, -R8 ;  /* 0x000000ffff087224 */ /* 0x000fe200078e0a08 */
[----:B------:R1:W-:Y:S01]  /*23c0*/  STL [R1+0x17dc], R11 ;  /* 0x0017dc0b01007387 */ /* 0x0003e20000100800 */
[----:B------:R-:W-:Y:S01]  /*23d0*/  IMAD.HI.U32 R4, R100, R37, RZ ;  /* 0x0000002564047227 */ /* 0x000fe200078e00ff */
[----:B------:R-:W-:-:S03]  /*23e0*/  IABS R24, R11 ;  /* 0x0000000b00187213 */ /* 0x000fc60000000000 */
[----:B----4-:R-:W-:Y:S02]  /*23f0*/  IMAD.MOV R10, RZ, RZ, -R5 ;  /* 0x000000ffff0a7224 */ /* 0x010fe400078e0a05 */
[C---:B0-----:R-:W-:Y:S02]  /*2400*/  VIADD R9, R114.reuse, 0x49 ;  /* 0x0000004972097836 */ /* 0x041fe40000000000 */
[----:B------:R-:W-:Y:S02]  /*2410*/  IMAD.MOV R6, RZ, RZ, -R6 ;  /* 0x000000ffff067224 */ /* 0x000fe400078e0a06 */
[C---:B------:R-:W-:Y:S01]  /*2420*/  IMAD R29, R3.reuse, R12, R29 ;  /* 0x0000000c031d7224 */ /* 0x040fe200078e021d */
[----:B------:R0:W-:Y:S01]  /*2430*/  STL [R1+0x17e0], R9 ;  /* 0x0017e00901007387 */ /* 0x0001e20000100800 */
[----:B--2---:R-:W-:Y:S01]  /*2440*/  VIADD R13, R114, 0x4a ;  /* 0x0000004a720d7836 */ /* 0x004fe20000000000 */
[----:B------:R-:W-:Y:S01]  /*2450*/  IABS R23, R9 ;  /* 0x0000000900177213 */ /* 0x000fe20000000000 */
[----:B------:R-:W-:-:S02]  /*2460*/  IMAD R33, R3, R8, R33 ;  /* 0x0000000803217224 */ /* 0x000fc400078e0221 */
[----:B------:R-:W-:Y:S01]  /*2470*/  VIADD R12, R114, 0x4b ;  /* 0x0000004b720c7836 */ /* 0x000fe20000000000 */
[----:B------:R-:W-:Y:S01]  /*2480*/  STL [R1+0x17e8], R13 ;  /* 0x0017e80d01007387 */ /* 0x000fe20000100800 */
[----:B------:R-:W-:Y:S01]  /*2490*/  IMAD.MOV R4, RZ, RZ, -R4 ;  /* 0x000000ffff047224 */ /* 0x000fe200078e0a04 */
[----:B------:R-:W-:Y:S01]  /*24a0*/  IABS R22, R13 ;  /* 0x0000000d00167213 */ /* 0x000fe20000000000 */
[----:B------:R-:W-:Y:S01]  /*24b0*/  IMAD.HI.U32 R8, R100, R28, RZ ;  /* 0x0000001c64087227 */ /* 0x000fe200078e00ff */
[----:B------:R-:W-:Y:S01]  /*24c0*/  STL [R1+0x17ec], R12 ;  /* 0x0017ec0c01007387 */ /* 0x000fe20000100800 */
[----:B------:R-:W-:Y:S02]  /*24d0*/  IABS R21, R12 ;  /* 0x0000000c00157213 */ /* 0x000fe40000000000 */
[----:B------:R-:W-:Y:S02]  /*24e0*/  IMAD R31, R3, R10, R31 ;  /* 0x0000000a031f7224 */ /* 0x000fe400078e021f */
[----:B-1----:R-:W-:-:S02]  /*24f0*/  VIADD R11, R114, 0x4c ;  /* 0x0000004c720b7836 */ /* 0x002fc40000000000 */
[C---:B------:R-:W-:Y:S02]  /*2500*/  VIADD R10, R114.reuse, 0x4d ;  /* 0x0000004d720a7836 */ /* 0x040fe40000000000 */
[C---:B------:R-:W-:Y:S01]  /*2510*/  IMAD R35, R3.reuse, R6, R35 ;  /* 0x0000000603237224 */ /* 0x040fe200078e0223 */
[----:B------:R-:W-:Y:S01]  /*2520*/  STL [R1+0x17e4], R11 ;  /* 0x0017e40b01007387 */ /* 0x000fe20000100800 */
[----:B0-----:R-:W-:Y:S01]  /*2530*/  VIADD R9, R114, 0x4e ;  /* 0x0000004e72097836 */ /* 0x001fe20000000000 */
[----:B------:R-:W-:Y:S01]  /*2540*/  IABS R19, R10 ;  /* 0x0000000a00137213 */ /* 0x000fe20000000000 */
[C---:B------:R-:W-:Y:S01]  /*2550*/  IMAD.HI.U32 R6, R100.reuse, R30, RZ ;  /* 0x0000001e64067227 */ /* 0x040fe200078e00ff */
[----:B------:R0:W-:Y:S01]  /*2560*/  STL [R1+0x17d8], R10 ;  /* 0x0017d80a01007387 */ /* 0x0001e20000100800 */
[----:B------:R-:W-:Y:S02]  /*2570*/  IABS R20, R11 ;  /* 0x0000000b00147213 */ /* 0x000fe40000000000 */
[----:B------:R-:W-:Y:S01]  /*2580*/  IMAD R37, R3, R4, R37 ;  /* 0x0000000403257224 */ /* 0x000fe200078e0225 */
[----:B------:R1:W-:Y:S01]  /*2590*/  STL [R1+0x17c8], R9 ;  /* 0x0017c80901007387 */ /* 0x0003e20000100800 */
[----:B------:R-:W-:Y:S01]  /*25a0*/  IMAD.MOV R8, RZ, RZ, -R8 ;  /* 0x000000ffff087224 */ /* 0x000fe200078e0a08 */
[----:B------:R-:W-:Y:S01]  /*25b0*/  IABS R18, R9 ;  /* 0x0000000900127213 */ /* 0x000fe20000000000 */
[----:B------:R-:W-:-:S04]  /*25c0*/  IMAD.HI.U32 R4, R100, R32, RZ ;  /* 0x0000002064047227 */ /* 0x000fc800078e00ff */
[----:B------:R-:W-:Y:S02]  /*25d0*/  IMAD.MOV R6, RZ, RZ, -R6 ;  /* 0x000000ffff067224 */ /* 0x000fe400078e0a06 */
[C---:B0-----:R-:W-:Y:S02]  /*25e0*/  VIADD R10, R114.reuse, 0x4f ;  /* 0x0000004f720a7836 */ /* 0x041fe40000000000 */
[----:B------:R-:W-:Y:S02]  /*25f0*/  IMAD R28, R3, R8, R28 ;  /* 0x00000008031c7224 */ /* 0x000fe400078e021c */
[----:B-1----:R-:W-:Y:S01]  /*2600*/  VIADD R9, R114, 0x50 ;  /* 0x0000005072097836 */ /* 0x002fe20000000000 */
[----:B------:R0:W-:Y:S01]  /*2610*/  STL [R1+0x17c0], R10 ;  /* 0x0017c00a01007387 */ /* 0x0001e20000100800 */
[----:B------:R-:W-:Y:S01]  /*2620*/  IMAD.MOV R4, RZ, RZ, -R4 ;  /* 0x000000ffff047224 */ /* 0x000fe200078e0a04 */
[----:B------:R-:W-:Y:S01]  /*2630*/  IABS R17, R10 ;  /* 0x0000000a00117213 */ /* 0x000fe20000000000 */
[----:B------:R-:W-:Y:S01]  /*2640*/  IMAD.HI.U32 R8, R100, R27, RZ ;  /* 0x0000001b64087227 */ /* 0x000fe200078e00ff */
[----:B------:R1:W-:Y:S01]  /*2650*/  STL [R1+0x17b0], R9 ;  /* 0x0017b00901007387 */ /* 0x0003e20000100800 */
[----:B------:R-:W-:-:S02]  /*2660*/  IABS R16, R9 ;  /* 0x0000000900107213 */ /* 0x000fc40000000000 */
[C---:B------:R-:W-:Y:S02]  /*2670*/  VIADD R161, R114.reuse, 0x51 ;  /* 0x0000005172a17836 */ /* 0x040fe40000000000 */
[C---:B------:R-:W-:Y:S02]  /*2680*/  VIADD R131, R114.reuse, 0x52 ;  /* 0x0000005272837836 */ /* 0x040fe40000000000 */
[----:B------:R-:W-:Y:S01]  /*2690*/  IMAD R30, R3, R6, R30 ;  /* 0x00000006031e7224 */ /* 0x000fe200078e021e */
[----:B------:R-:W-:Y:S01]  /*26a0*/  STL [R1+0x17a4], R161 ;  /* 0x0017a4a101007387 */ /* 0x000fe20000100800 */
[----:B------:R-:W-:Y:S01]  /*26b0*/  VIADD R130, R114, 0x53 ;  /* 0x0000005372827836 */ /* 0x000fe20000000000 */
[----:B------:R-:W-:Y:S01]  /*26c0*/  IABS R15, R161 ;  /* 0x000000a1000f7213 */ /* 0x000fe20000000000 */
[----:B------:R-:W-:Y:S01]  /*26d0*/  IMAD.HI.U32 R6, R100, R25, RZ ;  /* 0x0000001964067227 */ /* 0x000fe200078e00ff */
[----:B------:R-:W-:Y:S01]  /*26e0*/  STL [R1+0x179c], R131 ;  /* 0x00179c8301007387 */ /* 0x000fe20000100800 */
[----:B------:R-:W-:-:S02]  /*26f0*/  IABS R14, R131 ;  /* 0x00000083000e7213 */ /* 0x000fc40000000000 */
[----:B------:R-:W-:Y:S01]  /*2700*/  VIADD R129, R114, 0x54 ;  /* 0x0000005472817836 */ /* 0x000fe20000000000 */
[----:B------:R-:W-:Y:S01]  /*2710*/  STL [R1+0x1790], R130 ;  /* 0x0017908201007387 */ /* 0x000fe20000100800 */
[----:B------:R-:W-:Y:S01]  /*2720*/  IMAD R32, R3, R4, R32 ;  /* 0x0000000403207224 */ /* 0x000fe200078e0220 */
[----:B------:R-:W-:Y:S01]  /*2730*/  IABS R13, R130 ;  /* 0x00000082000d7213 */ /* 0x000fe20000000000 */
[----:B------:R-:W-:Y:S01]  /*2740*/  IMAD.HI.U32 R5, R100, R24, RZ ;  /* 0x0000001864057227 */ /* 0x000fe200078e00ff */
[----:B------:R-:W-:Y:S01]  /*2750*/  STL [R1+0x1780], R129 ;  /* 0x0017808101007387 */ /* 0x000fe20000100800 */
[----:B------:R-:W-:Y:S02]  /*2760*/  IABS R12, R129 ;  /* 0x00000081000c7213 */ /* 0x000fe40000000000 */
[----:B------:R-:W-:Y:S02]  /*2770*/  IMAD.MOV R8, RZ, RZ, -R8 ;  /* 0x000000ffff087224 */ /* 0x000fe400078e0a08 */
[----:B------:R-:W-:-:S02]  /*2780*/  VIADD R128, R114, 0x55 ;  /* 0x0000005572807836 */ /* 0x000fc40000000000 */
[----:B------:R-:W-:-:S03]  /*2790*/  IMAD.HI.U32 R7, R100, R26, RZ ;  /* 0x0000001a64077227 */ /* 0x000fc600078e00ff */
[----:B------:R-:W-:Y:S01]  /*27a0*/  STL [R1+0x1778], R128 ;  /* 0x0017788001007387 */ /* 0x000fe20000100800 */
[----:B------:R-:W-:Y:S01]  /*27b0*/  IMAD.HI.U32 R4, R100, R23, RZ ;  /* 0x0000001764047227 */ /* 0x000fe200078e00ff */
[----:B------:R-:W-:-:S03]  /*27c0*/  IABS R11, R128 ;  /* 0x00000080000b7213 */ /* 0x000fc60000000000 */
[C---:B------:R-:W-:Y:S02]  /*27d0*/  VIADD R127, R114.reuse, 0x56 ;  /* 0x00000056727f7836 */ /* 0x040fe40000000000 */
[C---:B------:R-:W-:Y:S02]  /*27e0*/  VIADD R125, R114.reuse, 0x57 ;  /* 0x00000057727d7836 */ /* 0x040fe40000000000 */
[----:B------:R-:W-:Y:S01]  /*27f0*/  IMAD.MOV R6, RZ, RZ, -R6 ;  /* 0x000000ffff067224 */ /* 0x000fe200078e0a06 */
[----:B------:R-:W-:Y:S01]  /*2800*/  STL [R1+0x1768], R127 ;  /* 0x0017687f01007387 */ /* 0x000fe20000100800 */
[C---:B------:R-:W-:Y:S01]  /*2810*/  VIADD R124, R114.reuse, 0x58 ;  /* 0x00000058727c7836 */ /* 0x040fe20000000000 */
[----:B0-----:R-:W-:Y:S01]  /*2820*/  IABS R10, R127 ;  /* 0x0000007f000a7213 */ /* 0x001fe20000000000 */
[----:B------:R-:W-:Y:S01]  /*2830*/  IMAD.MOV R5, RZ, RZ, -R5 ;  /* 0x000000ffff057224 */ /* 0x000fe200078e0a05 */
[----:B------:R-:W-:Y:S01]  /*2840*/  STL [R1+0x175c], R125 ;  /* 0x00175c7d01007387 */ /* 0x000fe20000100800 */
[----:B------:R-:W-:Y:S01]  /*2850*/  IMAD R27, R3, R8, R27 ;  /* 0x00000008031b7224 */ /* 0x000fe200078e021b */
[----:B-1----:R-:W-:Y:S01]  /*2860*/  IABS R9, R125 ;  /* 0x0000007d00097213 */ /* 0x002fe20000000000 */
[----:B------:R-:W-:Y:S01]  /*2870*/  VIADD R123, R114, 0x59 ;  /* 0x00000059727b7836 */ /* 0x000fe20000000000 */
[----:B------:R-:W-:Y:S01]  /*2880*/  STL [R1+0x1754], R124 ;  /* 0x0017547c01007387 */ /* 0x000fe20000100800 */
[----:B------:R-:W-:-:S02]  /*2890*/  IMAD.MOV R7, RZ, RZ, -R7 ;  /* 0x000000ffff077224 */ /* 0x000fc400078e0a07 */
[----:B------:R-:W-:Y:S01]  /*28a0*/  IMAD.MOV R4, RZ, RZ, -R4 ;  /* 0x000000ffff047224 */ /* 0x000fe200078e0a04 */
[----:B------:R-:W-:Y:S01]  /*28b0*/  STL [R1+0x1748], R123 ;  /* 0x0017487b01007387 */ /* 0x000fe20000100800 */
[----:B------:R-:W-:-:S04]  /*28c0*/  IMAD.HI.U32 R8, R100, R22, RZ ;  /* 0x0000001664087227 */ /* 0x000fc800078e00ff */
[C---:B------:R-:W-:Y:S02]  /*28d0*/  VIADD R122, R114.reuse, 0x5a ;  /* 0x0000005a727a7836 */ /* 0x040fe40000000000 */
[C---:B------:R-:W-:Y:S02]  /*28e0*/  VIADD R120, R114.reuse, 0x5b ;  /* 0x0000005b72787836 */ /* 0x040fe40000000000 */
[C---:B------:R-:W-:Y:S01]  /*28f0*/  IMAD R25, R3.reuse, R6, R25 ;  /* 0x0000000603197224 */ /* 0x040fe200078e0219 */
[----:B------:R-:W-:Y:S01]  /*2900*/  STL [R1+0x1738], R122 ;  /* 0x0017387a01007387 */ /* 0x000fe20000100800 */
[----:B------:R-:W-:Y:S02]  /*2910*/  VIADD R101, R114, 0x5d ;  /* 0x0000005d72657836 */ /* 0x000fe40000000000 */
[----:B------:R-:W-:Y:S01]  /*2920*/  IMAD R24, R3, R5, R24 ;  /* 0x0000000503187224 */ /* 0x000fe200078e0218 */
[----:B------:R-:W-:Y:S01]  /*2930*/  STL [R1+0x1730], R120 ;  /* 0x0017307801007387 */ /* 0x000fe20000100800 */
[----:B------:R-:W-:Y:S01]  /*2940*/  IMAD.HI.U32 R6, R100, R20, RZ ;  /* 0x0000001464067227 */ /* 0x000fe200078e00ff */
[----:B------:R-:W-:-:S02]  /*2950*/  IABS R108, R101 ;  /* 0x00000065006c7213 */ /* 0x000fc40000000000 */
[----:B------:R-:W-:Y:S01]  /*2960*/  STL [R1+0x1714], R101 ;  /* 0x0017146501007387 */ /* 0x000fe20000100800 */
[----:B------:R-:W-:Y:S02]  /*2970*/  VIADD R119, R114, 0x5c ;  /* 0x0000005c72777836 */ /* 0x000fe40000000000 */
[C---:B------:R-:W-:Y:S02]  /*2980*/  IMAD R26, R3.reuse, R7, R26 ;  /* 0x00000007031a7224 */ /* 0x040fe400078e021a */
[----:B------:R-:W-:Y:S01]  /*2990*/  IMAD R23, R3, R4, R23 ;  /* 0x0000000403177224 */ /* 0x000fe200078e0217 */
[----:B------:R-:W-:Y:S01]  /*29a0*/  STL [R1+0x1720], R119 ;  /* 0x0017207701007387 */ /* 0x000fe20000100800 */
[----:B------:R-:W-:-:S04]  /*29b0*/  IMAD.HI.U32 R5, R100, R19, RZ ;  /* 0x0000001364057227 */ /* 0x000fc800078e00ff */
[----:B------:R-:W-:Y:S02]  /*29c0*/  IMAD.MOV R8, RZ, RZ, -R8 ;  /* 0x000000ffff087224 */ /* 0x000fe400078e0a08 */
[----:B------:R-:W-:Y:S02]  /*29d0*/  VIADD R110, R114, 0x5e ;  /* 0x0000005e726e7836 */ /* 0x000fe40000000000 */
[----:B------:R-:W-:-:S03]  /*29e0*/  IMAD.HI.U32 R7, R100, R21, RZ ;  /* 0x0000001564077227 */ /* 0x000fc600078e00ff */
[----:B------:R0:W-:Y:S01]  /*29f0*/  STL [R1+0x170c], R110 ;  /* 0x00170c6e01007387 */ /* 0x0001e20000100800 */
[----:B------:R-:W-:-:S04]  /*2a00*/  IMAD.HI.U32 R4, R100, R18, RZ ;  /* 0x0000001264047227 */ /* 0x000fc800078e00ff */
[C---:B------:R-:W-:Y:S02]  /*2a10*/  VIADD R109, R114.reuse, 0x5f ;  /* 0x0000005f726d7836 */ /* 0x040fe40000000000 */
[C---:B------:R-:W-:Y:S02]  /*2a20*/  VIADD R111, R114.reuse, 0x60 ;  /* 0x00000060726f7836 */ /* 0x040fe40000000000 */
[----:B------:R-:W-:Y:S01]  /*2a30*/  IMAD.MOV R6, RZ, RZ, -R6 ;  /* 0x000000ffff067224 */ /* 0x000fe200078e0a06 */
[----:B------:R1:W-:Y:S01]  /*2a40*/  STL [R1+0x1700], R109 ;  /* 0x0017006d01007387 */ /* 0x0003e20000100800 */
[C---:B------:R-:W-:Y:S01]  /*2a50*/  VIADD R113, R114.reuse, 0x61 ;  /* 0x0000006172717836 */ /* 0x040fe20000000000 */
[----:B0-----:R-:W-:Y:S01]  /*2a60*/  IABS R110, R110 ;  /* 0x0000006e006e7213 */ /* 0x001fe20000000000 */
[----:B------:R-:W-:Y:S01]  /*2a70*/  IMAD.MOV R5, RZ, RZ, -R5 ;  /* 0x000000ffff057224 */ /* 0x000fe200078e0a05 */
[----:B------:R0:W-:Y:S01]  /*2a80*/  STL [R1+0x16f0], R111 ;  /* 0x0016f06f01007387 */ /* 0x0001e20000100800 */
[----:B------:R-:W-:Y:S01]  /*2a90*/  IMAD R22, R3, R8, R22 ;  /* 0x0000000803167224 */ /* 0x000fe200078e0216 */
[----:B------:R-:W-:Y:S01]  /*2aa0*/  IABS R160, R113 ;  /* 0x0000007100a07213 */ /* 0x000fe20000000000 */
[----:B------:R-:W-:Y:S01]  /*2ab0*/  VIADD R112, R114, 0x62 ;  /* 0x0000006272707836 */ /* 0x000fe20000000000 */
[----:B------:R-:W-:Y:S01]  /*2ac0*/  STL [R1+0x16e8], R113 ;  /* 0x0016e87101007387 */ /* 0x000fe20000100800 */
[----:B------:R-:W-:Y:S01]  /*2ad0*/  IMAD.MOV R7, RZ, RZ, -R7 ;  /* 0x000000ffff077224 */ /* 0x000fe200078e0a07 */
[----:B-1----:R-:W-:Y:S01]  /*2ae0*/  IABS R109, R109 ;  /* 0x0000006d006d7213 */ /* 0x002fe20000000000 */
[----:B------:R-:W-:Y:S01]  /*2af0*/  IMAD.MOV R4, RZ, RZ, -R4 ;  /* 0x000000ffff047224 */ /* 0x000fe200078e0a04 */
[----:B------:R1:W-:Y:S01]  /*2b00*/  STL [R1+0x16d8], R112 ;  /* 0x0016d87001007387 */ /* 0x0003e20000100800 */
[----:B------:R-:W-:Y:S01]  /*2b10*/  IMAD.HI.U32 R8, R100, R17, RZ ;  /* 0x0000001164087227 */ /* 0x000fe200078e00ff */
[----:B------:R-:W-:-:S02]  /*2b20*/  IABS R159, R112 ;  /* 0x00000070009f7213 */ /* 0x000fc40000000000 */
[----:B0-----:R-:W-:Y:S01]  /*2b30*/  IABS R111, R111 ;  /* 0x0000006f006f7213 */ /* 0x001fe20000000000 */
[C---:B------:R-:W-:Y:S02]  /*2b40*/  IMAD R20, R3.reuse, R6, R20 ;  /* 0x0000000603147224 */ /* 0x040fe400078e0214 */
[----:B------:R-:W-:Y:S02]  /*2b50*/  IMAD R19, R3, R5, R19 ;  /* 0x0000000503137224 */ /* 0x000fe400078e0213 */
[----:B------:R-:W-:-:S04]  /*2b60*/  IMAD.HI.U32 R6, R100, R15, RZ ;  /* 0x0000000f64067227 */ /* 0x000fc800078e00ff */
[C---:B------:R-:W-:Y:S02]  /*2b70*/  IMAD R21, R3.reuse, R7, R21 ;  /* 0x0000000703157224 */ /* 0x040fe400078e0215 */
[----:B------:R-:W-:Y:S02]  /*2b80*/  IMAD R18, R3, R4, R18 ;  /* 0x0000000403127224 */ /* 0x000fe400078e0212 */
[----:B------:R-:W-:-:S04]  /*2b90*/  IMAD.HI.U32 R5, R100, R14, RZ ;  /* 0x0000000e64057227 */ /* 0x000fc800078e00ff */
[----:B------:R-:W-:Y:S02]  /*2ba0*/  IMAD.MOV R8, RZ, RZ, -R8 ;  /* 0x000000ffff087224 */ /* 0x000fe400078e0a08 */
[----:B------:R-:W-:-:S04]  /*2bb0*/  IMAD.HI.U32 R7, R100, R16, RZ ;  /* 0x0000001064077227 */ /* 0x000fc800078e00ff */
[----:B------:R-:W-:-:S04]  /*2bc0*/  IMAD.HI.U32 R4, R100, R13, RZ ;  /* 0x0000000d64047227 */ /* 0x000fc800078e00ff */
[----:B-1----:R-:W-:Y:S02]  /*2bd0*/  IMAD R112, R0, 0x80, R134 ;  /* 0x0000008000707824 */ /* 0x002fe400078e0286 */
[----:B------:R-:W-:Y:S02]  /*2be0*/  IMAD.MOV R6, RZ, RZ, -R6 ;  /* 0x000000ffff067224 */ /* 0x000fe400078e0a06 */
[----:B------:R-:W-:Y:S01]  /*2bf0*/  IMAD.MOV R5, RZ, RZ, -R5 ;  /* 0x000000ffff057224 */ /* 0x000fe200078e0a05 */
[----:B------:R-:W-:Y:S01]  /*2c00*/  IABS R0, R112 ;  /* 0x0000007000007213 */ /* 0x000fe20000000000 */
[----:B------:R-:W-:Y:S01]  /*2c10*/  IMAD R17, R3, R8, R17 ;  /* 0x0000000803117224 */ /* 0x000fe200078e0211 */
[----:B------:R-:W-:Y:S01]  /*2c20*/  IABS R8, R124 ;  /* 0x0000007c00087213 */ /* 0x000fe20000000000 */
[----:B------:R-:W-:Y:S01]  /*2c30*/  IMAD.MOV R7, RZ, RZ, -R7 ;  /* 0x000000ffff077224 */ /* 0x000fe200078e0a07 */
[----:B------:R-:W-:Y:S01]  /*2c40*/  ISETP.GE.AND P2, PT, R112, RZ, PT ;  /* 0x000000ff7000720c */ /* 0x000fe20003f46270 */
[----:B------:R-:W-:-:S02]  /*2c50*/  IMAD.MOV R4, RZ, RZ, -R4 ;  /* 0x000000ffff047224 */ /* 0x000fc400078e0a04 */
[C---:B------:R-:W-:Y:S02]  /*2c60*/  IMAD R15, R3.reuse, R6, R15 ;  /* 0x00000006030f7224 */ /* 0x040fe400078e020f */
[----:B------:R-:W-:Y:S02]  /*2c70*/  IMAD R14, R3, R5, R14 ;  /* 0x00000005030e7224 */ /* 0x000fe400078e020e */
[----:B------:R-:W-:-:S04]  /*2c80*/  IMAD.HI.U32 R6, R100, R10, RZ ;  /* 0x0000000a64067227 */ /* 0x000fc800078e00ff */
[C---:B------:R-:W-:Y:S02]  /*2c90*/  IMAD R16, R3.reuse, R7, R16 ;  /* 0x0000000703107224 */ /* 0x040fe400078e0210 */
[----:B------:R-:W-:Y:S02]  /*2ca0*/  IMAD R13, R3, R4, R13 ;  /* 0x00000004030d7224 */ /* 0x000fe400078e020d */
[----:B------:R-:W-:-:S04]  /*2cb0*/  IMAD.HI.U32 R5, R100, R9, RZ ;  /* 0x0000000964057227 */ /* 0x000fc800078e00ff */
[----:B------:R-:W-:-:S04]  /*2cc0*/  IMAD.HI.U32 R7, R100, R11, RZ ;  /* 0x0000000b64077227 */ /* 0x000fc800078e00ff */
[----:B------:R-:W-:-:S04]  /*2cd0*/  IMAD.HI.U32 R4, R100, R8, RZ ;  /* 0x0000000864047227 */ /* 0x000fc800078e00ff */
[----:B------:R-:W-:-:S04]  /*2ce0*/  IMAD.HI.U32 R82, R82, R0, RZ ;  /* 0x0000000052527227 */ /* 0x000fc800078e00ff */
[----:B------:R-:W-:Y:S02]  /*2cf0*/  IMAD.MOV R6, RZ, RZ, -R6 ;  /* 0x000000ffff067224 */ /* 0x000fe400078e0a06 */
[----:B------:R-:W-:Y:S02]  /*2d00*/  IMAD.MOV R5, RZ, RZ, -R5 ;  /* 0x000000ffff057224 */ /* 0x000fe400078e0a05 */
[----:B------:R-:W-:Y:S02]  /*2d10*/  IMAD.MOV R7, RZ, RZ, -R7 ;  /* 0x000000ffff077224 */ /* 0x000fe400078e0a07 */
[----:B------:R-:W-:Y:S02]  /*2d20*/  IMAD.MOV R4, RZ, RZ, -R4 ;  /* 0x000000ffff047224 */ /* 0x000fe400078e0a04 */
[----:B------:R-:W-:Y:S02]  /*2d30*/  IMAD.MOV R82, RZ, RZ, -R82 ;  /* 0x000000ffff527224 */ /* 0x000fe400078e0a52 */
[----:B------:R-:W-:-:S04]  /*2d40*/  IMAD.HI.U32 R83, R100, R12, RZ ;  /* 0x0000000c64537227 */ /* 0x000fc800078e00ff */
[C---:B------:R-:W-:Y:S01]  /*2d50*/  IMAD R10, R3.reuse, R6, R10 ;  /* 0x00000006030a7224 */ /* 0x040fe200078e020a */
[----:B------:R-:W-:Y:S01]  /*2d60*/  IABS R6, R122 ;  /* 0x0000007a00067213 */ /* 0x000fe20000000000 */
[C---:B------:R-:W-:Y:S01]  /*2d70*/  IMAD R9, R3.reuse, R5, R9 ;  /* 0x0000000503097224 */ /* 0x040fe200078e0209 */
[----:B------:R-:W-:Y:S01]  /*2d80*/  IABS R5, R120 ;  /* 0x0000007800057213 */ /* 0x000fe20000000000 */
[C---:B------:R-:W-:Y:S01]  /*2d90*/  IMAD R11, R3.reuse, R7, R11 ;  /* 0x00000007030b7224 */ /* 0x040fe200078e020b */
[----:B------:R-:W-:Y:S01]  /*2da0*/  IABS R7, R123 ;  /* 0x0000007b00077213 */ /* 0x000fe20000000000 */
[----:B------:R-:W-:Y:S01]  /*2db0*/  IMAD R8, R3, R4, R8 ;  /* 0x0000000403087224 */ /* 0x000fe200078e0208 */
[----:B------:R-:W-:Y:S01]  /*2dc0*/  IABS R4, R119 ;  /* 0x0000007700047213 */ /* 0x000fe20000000000 */
[----:B------:R-:W-:Y:S02]  /*2dd0*/  IMAD R0, R2, R82, R0 ;  /* 0x0000005202007224 */ /* 0x000fe400078e0200 */
[----:B------:R-:W-:-:S02]  /*2de0*/  IMAD.MOV R83, RZ, RZ, -R83 ;  /* 0x000000ffff537224 */ /* 0x000fc400078e0a53 */
[----:B------:R-:W-:Y:S01]  /*2df0*/  IMAD.HI.U32 R105, R100, R6, RZ ;  /* 0x0000000664697227 */ /* 0x000fe200078e00ff */
[----:B------:R-:W-:-:S03]  /*2e00*/  ISETP.GT.U32.AND P0, PT, R2, R0, PT ;  /* 0x000000000200720c */ /* 0x000fc60003f04070 */
[----:B------:R-:W-:-:S04]  /*2e10*/  IMAD.HI.U32 R104, R100, R5, RZ ;  /* 0x0000000564687227 */ /* 0x000fc800078e00ff */
[----:B------:R-:W-:Y:S02]  /*2e20*/  IMAD R12, R3, R83, R12 ;  /* 0x00000053030c7224 */ /* 0x000fe400078e020c */
        /* <DEDUP_REMOVED lines=8> */
[----:B------:R-:W-:-:S02]  /*2eb0*/  IMAD R6, R3, R105, R6 ;  /* 0x0000006903067224 */ /* 0x000fc400078e0206 */
[----:B------:R-:W-:Y:S02]  /*2ec0*/  IMAD R5, R3, R104, R5 ;  /* 0x0000006803057224 */ /* 0x000fe400078e0205 */
[----:B------:R-:W-:-:S04]  /*2ed0*/  IMAD.HI.U32 R105, R100, R109, RZ ;  /* 0x0000006d64697227 */ /* 0x000fc800078e00ff */
[C---:B------:R-:W-:Y:S02]  /*2ee0*/  IMAD R7, R3.reuse, R106, R7 ;  /* 0x0000006a03077224 */ /* 0x040fe400078e0207 */
[----:B------:R-:W-:Y:S02]  /*2ef0*/  IMAD R4, R3, R101, R4 ;  /* 0x0000006503047224 */ /* 0x000fe400078e0204 */
        /* <DEDUP_REMOVED lines=9> */
[----:B------:R-:W-:Y:S02]  /*2f90*/  @!P0 IMAD.IADD R0, R0, 0x1, -R2 ;  /* 0x0000000100008824 */ /* 0x000fe400078e0a02 */
[----:B------:R-:W-:-:S02]  /*2fa0*/  IMAD.MOV R83, RZ, RZ, -R83 ;  /* 0x000000ffff537224 */ /* 0x000fc400078e0a53 */
[C---:B------:R-:W-:Y:S01]  /*2fb0*/  IMAD R109, R3.reuse, R105, R109 ;  /* 0x00000069036d7224 */ /* 0x040fe200078e026d */
[----:B------:R-:W-:Y:S01]  /*2fc0*/  ISETP.GT.U32.AND P0, PT, R2, R0, PT ;  /* 0x000000000200720c */ /* 0x000fe20003f04070 */
[C---:B------:R-:W-:Y:S02]  /*2fd0*/  IMAD R111, R3.reuse, R104, R111 ;  /* 0x00000068036f7224 */ /* 0x040fe400078e026f */
[C---:B------:R-:W-:Y:S02]  /*2fe0*/  VIADD R105, R114.reuse, 0x63 ;  /* 0x0000006372697836 */ /* 0x040fe40000000000 */
[C---:B------:R-:W-:Y:S02]  /*2ff0*/  IMAD R110, R3.reuse, R106, R110 ;  /* 0x0000006a036e7224 */ /* 0x040fe400078e026e */
[C---:B------:R-:W-:Y:S01]  /*3000*/  IMAD R160, R3.reuse, R101, R160 ;  /* 0x0000006503a07224 */ /* 0x040fe200078e02a0 */
[----:B------:R-:W-:Y:S01]  /*3010*/  STL [R1+0x16cc], R105 ;  /* 0x0016cc6901007387 */ /* 0x000fe20000100800 */
[----:B------:R-:W-:Y:S01]  /*3020*/  VIADD R104, R114, 0x64 ;  /* 0x0000006472687836 */ /* 0x000fe20000000000 */
[----:B------:R-:W-:Y:S01]  /*3030*/  IABS R158, R105 ;  /* 0x00000069009e7213 */ /* 0x000fe20000000000 */
[----:B------:R-:W-:-:S02]  /*3040*/  IMAD R159, R3, R83, R159 ;  /* 0x00000053039f7224 */ /* 0x000fc400078e029f */
[C---:B------:R-:W-:Y:S01]  /*3050*/  VIADD R101, R114.reuse, 0x65 ;  /* 0x0000006572657836 */ /* 0x040fe20000000000 */
[----:B------:R-:W-:Y:S01]  /*3060*/  STL [R1+0x16c4], R104 ;  /* 0x0016c46801007387 */ /* 0x000fe20000100800 */
[C---:B------:R-:W-:Y:S01]  /*3070*/  VIADD R106, R114.reuse, 0x6b ;  /* 0x0000006b726a7836 */ /* 0x040fe20000000000 */
[----:B------:R-:W-:Y:S01]  /*3080*/  IABS R157, R104 ;  /* 0x00000068009d7213 */ /* 0x000fe20000000000 */
[C---:B------:R-:W-:Y:S01]  /*3090*/  VIADD R83, R114.reuse, 0x66 ;  /* 0x0000006672537836 */ /* 0x040fe20000000000 */
[----:B------:R0:W-:Y:S01]  /*30a0*/  STL [R1+0x1694], R101 ;  /* 0x0016946501007387 */ /* 0x0001e20000100800 */
[C---:B------:R-:W-:Y:S01]  /*30b0*/  VIADD R117, R114.reuse, 0x67 ;  /* 0x0000006772757836 */ /* 0x040fe20000000000 */
[----:B------:R-:W-:Y:S01]  /*30c0*/  IABS R150, R106 ;  /* 0x0000006a00967213 */ /* 0x000fe20000000000 */
[C---:B------:R-:W-:Y:S01]  /*30d0*/  VIADD R116, R114.reuse, 0x68 ;  /* 0x0000006872747836 */ /* 0x040fe20000000000 */
[----:B------:R1:W-:Y:S01]  /*30e0*/  STL [R1+0x1690], R83 ;  /* 0x0016905301007387 */ /* 0x0003e20000100800 */
[C---:B------:R-:W-:Y:S01]  /*30f0*/  VIADD R115, R114.reuse, 0x69 ;  /* 0x0000006972737836 */ /* 0x040fe20000000000 */
[----:B------:R-:W-:Y:S01]  /*3100*/  IABS R156, R101 ;  /* 0x00000065009c7213 */ /* 0x000fe20000000000 */
[----:B------:R-:W-:Y:S01]  /*3110*/  VIADD R113, R114, 0x6a ;  /* 0x0000006a72717836 */ /* 0x000fe20000000000 */
[----:B------:R-:W-:Y:S01]  /*3120*/  STL [R1+0x15f0], R112 ;  /* 0x0015f07001007387 */ /* 0x000fe20000100800 */
[----:B------:R-:W-:Y:S01]  /*3130*/  IMAD.HI.U32 R82, R100, R150, RZ ;  /* 0x0000009664527227 */ /* 0x000fe200078e00ff */
[----:B------:R-:W-:-:S02]  /*3140*/  IABS R155, R83 ;  /* 0x00000053009b7213 */ /* 0x000fc40000000000 */
[----:B------:R-:W-:Y:S01]  /*3150*/  STL [R1+0x168c], R117 ;  /* 0x00168c7501007387 */ /* 0x000fe20000100800 */
[----:B------:R-:W-:Y:S01]  /*3160*/  IABS R151, R113 ;  /* 0x0000007100977213 */ /* 0x000fe20000000000 */
[----:B------:R-:W-:Y:S01]  /*3170*/  @!P0 IMAD.IADD R0, R0, 0x1, -R2 ;  /* 0x0000000100008824 */ /* 0x000fe200078e0a02 */
[----:B------:R-:W-:Y:S01]  /*3180*/  IABS R152, R115 ;  /* 0x0000007300987213 */ /* 0x000fe20000000000 */
[----:B------:R-:W-:Y:S01]  /*3190*/  STL [R1+0x1688], R116 ;  /* 0x0016887401007387 */ /* 0x000fe20000100800 */
[----:B------:R-:W-:Y:S01]  /*31a0*/  IMAD.MOV R82, RZ, RZ, -R82 ;  /* 0x000000ffff527224 */ /* 0x000fe200078e0a52 */
[----:B------:R-:W-:Y:S01]  /*31b0*/  IABS R154, R117 ;  /* 0x00000075009a7213 */ /* 0x000fe20000000000 */
[----:B------:R-:W-:Y:S01]  /*31c0*/  VIADD R2, R114, 0x6e ;  /* 0x0000006e72027836 */ /* 0x000fe20000000000 */
[----:B------:R-:W-:Y:S01]  /*31d0*/  STL [R1+0x1680], R115 ;  /* 0x0016807301007387 */ /* 0x000fe20000100800 */
[----:B------:R-:W-:Y:S01]  /*31e0*/  IMAD R150, R3, R82, R150 ;  /* 0x0000005203967224 */ /* 0x000fe200078e0296 */
[----:B------:R-:W-:Y:S01]  /*31f0*/  IABS R153, R116 ;  /* 0x0000007400997213 */ /* 0x000fe20000000000 */
[----:B------:R-:W-:Y:S01]  /*3200*/  VIADD R82, R107, 0xfffffffd ;  /* 0xfffffffd6b527836 */ /* 0x000fe20000000000 */
[----:B------:R2:W-:Y:S01]  /*3210*/  STL [R1+0x167c], R113 ;  /* 0x00167c7101007387 */ /* 0x0005e20000100800 */
[----:B0-----:R-:W-:Y:S01]  /*3220*/  IMAD.HI.U32 R101, R100, R156, RZ ;  /* 0x0000009c64657227 */ /* 0x001fe200078e00ff */
[----:B------:R-:W-:-:S02]  /*3230*/  ISETP.NE.U32.AND P0, PT, R134, RZ, PT ;  /* 0x000000ff8600720c */ /* 0x000fc40003f05070 */
[----:B------:R0:W-:Y:S01]  /*3240*/  STL [R1+0x1674], R106 ;  /* 0x0016746a01007387 */ /* 0x0001e20000100800 */
[----:B------:R-:W-:Y:S01]  /*3250*/  ISETP.GE.U32.AND P5, PT, R82, 0x7ffffefe, PT ;  /* 0x7ffffefe5200780c */ /* 0x000fe20003fa6070 */
[----:B-1----:R-:W-:-:S04]  /*3260*/  IMAD.HI.U32 R83, R100, R155, RZ ;  /* 0x0000009b64537227 */ /* 0x002fc800078e00ff */
[C---:B--2---:R-:W-:Y:S02]  /*3270*/  VIADD R113, R114.reuse, 0x6c ;  /* 0x0000006c72717836 */ /* 0x044fe40000000000 */
[----:B------:R-:W-:Y:S02]  /*3280*/  IMAD.MOV R101, RZ, RZ, -R101 ;  /* 0x000000ffff657224 */ /* 0x000fe400078e0a65 */
[----:B0-----:R-:W-:Y:S01]  /*3290*/  VIADD R106, R114, 0x6d ;  /* 0x0000006d726a7836 */ /* 0x001fe20000000000 */
[----:B------:R-:W-:Y:S01]  /*32a0*/  STL [R1+0x1670], R113 ;  /* 0x0016707101007387 */ /* 0x000fe20000100800 */
[----:B------:R-:W-:Y:S01]  /*32b0*/  IMAD.MOV R83, RZ, RZ, -R83 ;  /* 0x000000ffff537224 */ /* 0x000fe200078e0a53 */
[----:B------:R-:W-:Y:S01]  /*32c0*/  IABS R149, R113 ;  /* 0x0000007100957213 */ /* 0x000fe20000000000 */
[C---:B------:R-:W-:Y:S01]  /*32d0*/  IMAD R156, R3.reuse, R101, R156 ;  /* 0x00000065039c7224 */ /* 0x040fe200078e029c */
[----:B------:R0:W-:Y:S01]  /*32e0*/  STL [R1+0x166c], R106 ;  /* 0x00166c6a01007387 */ /* 0x0001e20000100800 */
[----:B------:R-:W-:Y:S01]  /*32f0*/  IMAD R155, R3, R83, R155 ;  /* 0x00000053039b7224 */ /* 0x000fe200078e029b */
[----:B------:R-:W-:Y:S01]  /*3300*/  IABS R148, R106 ;  /* 0x0000006a00947213 */ /* 0x000fe20000000000 */
[C---:B------:R-:W-:Y:S01]  /*3310*/  IMAD.HI.U32 R101, R100.reuse, R152, RZ ;  /* 0x0000009864657227 */ /* 0x040fe200078e00ff */
[----:B------:R1:W-:Y:S03]  /*3320*/  STL [R1+0x1668], R2 ;  /* 0x0016680201007387 */ /* 0x0003e60000100800 */
[----:B------:R-:W-:Y:S01]  /*3330*/  IMAD.HI.U32 R83, R100, R151, RZ ;  /* 0x0000009764537227 */ /* 0x000fe200078e00ff */
[----:B0-----:R-:W0:Y:S03]  /*3340*/  LDC R106, c[0x0][0x3a8] ;  /* 0x0000ea00ff6a7b82 */ /* 0x001e260000000800 */
[----:B------:R-:W-:-:S02]  /*3350*/  IMAD.MOV R101, RZ, RZ, -R101 ;  /* 0x000000ffff657224 */ /* 0x000fc400078e0a65 */
[----:B------:R-:W-:Y:S01]  /*3360*/  IMAD.MOV R83, RZ, RZ, -R83 ;  /* 0x000000ffff537224 */ /* 0x000fe200078e0a53 */
[----:B-1----:R-:W-:Y:S01]  /*3370*/  IABS R2, R2 ;  /* 0x0000000200027213 */ /* 0x002fe20000000000 */
[----:B------:R-:W-:-:S04]  /*3380*/  IMAD.HI.U32 R105, R100, R158, RZ ;  /* 0x0000009e64697227 */ /* 0x000fc800078e00ff */
[----:B------:R-:W-:-:S04]  /*3390*/  IMAD.HI.U32 R82, R100, R2, RZ ;  /* 0x0000000264527227 */ /* 0x000fc800078e00ff */
[----:B------:R-:W-:Y:S02]  /*33a0*/  IMAD.MOV R82, RZ, RZ, -R82 ;  /* 0x000000ffff527224 */ /* 0x000fe400078e0a52 */
[----:B------:R-:W-:-:S04]  /*33b0*/  IMAD.HI.U32 R104, R100, R157, RZ ;  /* 0x0000009d64687227 */ /* 0x000fc800078e00ff */
[C---:B------:R-:W-:Y:S02]  /*33c0*/  IMAD R2, R3.reuse, R82, R2 ;  /* 0x0000005203027224 */ /* 0x040fe400078e0202 */
[C---:B------:R-:W-:Y:S02]  /*33d0*/  IMAD R152, R3.reuse, R101, R152 ;  /* 0x0000006503987224 */ /* 0x040fe400078e0298 */
[----:B------:R-:W-:Y:S01]  /*33e0*/  IMAD R151, R3, R83, R151 ;  /* 0x0000005303977224 */ /* 0x000fe200078e0297 */
[----:B------:R1:W-:Y:S01]  /*33f0*/  STL [R1+0x4], R2 ;  /* 0x0000040201007387 */ /* 0x0003e20000100800 */
[C---:B------:R-:W-:Y:S02]  /*3400*/  VIADD R101, R107.reuse, 0xffffffff ;  /* 0xffffffff6b657836 */ /* 0x040fe40000000000 */
[----:B------:R-:W-:Y:S02]  /*3410*/  VIADD R83, R107, 0xfffffffe ;  /* 0xfffffffe6b537836 */ /* 0x000fe40000000000 */
[----:B------:R-:W-:Y:S01]  /*3420*/  IMAD.MOV R105, RZ, RZ, -R105 ;  /* 0x000000ffff697224 */ /* 0x000fe200078e0a69 */
[----:B------:R-:W-:Y:S01]  /*3430*/  ISETP.GE.U32.AND P3, PT, R101, 0x7fffff00, PT ;  /* 0x7fffff006500780c */ /* 0x000fe20003f66070 */
[----:B------:R-:W-:Y:S01]  /*3440*/  IMAD.MOV R104, RZ, RZ, -R104 ;  /* 0x000000ffff687224 */ /* 0x000fe200078e0a68 */
[----:B------:R-:W-:Y:S01]  /*3450*/  ISETP.GE.U32.AND P4, PT, R83, 0x7ffffeff, PT ;  /* 0x7ffffeff5300780c */ /* 0x000fe20003f86070 */
[----:B------:R-:W-:-:S02]  /*3460*/  IMAD R158, R3, R105, R158 ;  /* 0x00000069039e7224 */ /* 0x000fc400078e029e */
        /* <DEDUP_REMOVED lines=9> */
[----:B------:R-:W-:Y:S01]  /*3500*/  @!P2 IMAD.MOV R0, RZ, RZ, -R0 ;  /* 0x000000ffff00a224 */ /* 0x000fe200078e0a00 */
[----:B------:R-:W-:Y:S01]  /*3510*/  @!P1 LOP3.LUT R0, RZ, R102, RZ, 0x33, !PT ;  /* 0x00000066ff009212 */ /* 0x000fe200078e33ff */
[----:B------:R-:W-:-:S02]  /*3520*/  IMAD R154, R3, R105, R154 ;  /* 0x00000069039a7224 */ /* 0x000fc400078e029a */
[C---:B------:R-:W-:Y:S02]  /*3530*/  IMAD R153, R3.reuse, R104, R153 ;  /* 0x0000006803997224 */ /* 0x040fe400078e0299 */
[C---:B------:R-:W-:Y:S02]  /*3540*/  IMAD R149, R3.reuse, R101, R149 ;  /* 0x0000006503957224 */ /* 0x040fe400078e0295 */
[----:B------:R-:W-:Y:S01]  /*3550*/  IMAD R148, R3, R83, R148 ;  /* 0x0000005303947224 */ /* 0x000fe200078e0294 */
[----:B01-3--:R-:W-:Y:S06]  /*3560*/  BRA.U UP0, `(.L_x_5) ;  /* 0x0000000100187547 */ /* 0x00bfec000b800000 */
[----:B------:R-:W-:Y:S01]  /*3570*/  ELECT P1, URZ, PT ;  /* 0x0000000000ff782f */ /* 0x000fe20003820000 */
[----:B------:R-:W-:Y:S01]  /*3580*/  IMAD.MOV.U32 R2, RZ, RZ, 0x1 ;  /* 0x00000001ff027424 */ /* 0x000fe200078e00ff */
[----:B------:R-:W-:Y:S01]  /*3590*/  UMOV UR7, 0x40 ;  /* 0x0000004000077882 */ /* 0x000fe20000000000 */
[----:B------:R-:W-:Y:S01]  /*35a0*/  UVIRTCOUNT.DEALLOC.SMPOOL 0x80 ;  /* 0x000000800000784c */ /* 0x000fe20000000000 */
[----:B------:R-:W-:-:S09]  /*35b0*/  ULEA UR7, UR6, UR7, 0x18 ;  /* 0x0000000706077291 */ /* 0x000fd2000f8ec0ff */
[----:B------:R0:W-:Y:S03]  /*35c0*/  @P1 STS.U8 [UR7], R2 ;  /* 0x00000002ff001988 */ /* 0x0001e60008000007 */
.L_x_5:
[----:B------:R-:W-:Y:S01]  /*35d0*/  UIADD3 UR6, UPT, UPT, UR5, UR9, URZ ;  /* 0x0000000905067290 */ /* 0x000fe2000fffe0ff */
[----:B------:R-:W-:Y:S01]  /*35e0*/  IMAD R0, R0, UR8, RZ ;  /* 0x0000000800007c24 */ /* 0x000fe2000f8e02ff */
[----:B------:R-:W-:Y:S01]  /*35f0*/  VOTEU.ALL UP1, P0 ;  /* 0x0000000000ff7886 */ /* 0x000fe20000020000 */
[----:B------:R-:W-:Y:S01]  /*3600*/  UIADD3 UR8, UPT, UPT, UR4, 0x20000, URZ ;  /* 0x0002000004087890 */ /* 0x000fe2000fffe0ff */
[C---:B------:R-:W-:Y:S01]  /*3610*/  VIADD R83, R107.reuse, 0xfffffffc ;  /* 0xfffffffc6b537836 */ /* 0x040fe20000000000 */
[----:B------:R-:W-:Y:S01]  /*3620*/  VOTEU.ALL UP2, P0 ;  /* 0x0000000000ff7886 */ /* 0x000fe20000040000 */
[----:B0-----:R-:W-:Y:S01]  /*3630*/  LEA R2, P6, R0, UR14, 0x1 ;  /* 0x0000000e00027c11 */ /* 0x001fe2000f8c08ff */
[----:B------:R-:W-:Y:S01]  /*3640*/  VIADD R82, R107, 0xfffffffb ;  /* 0xfffffffb6b527836 */ /* 0x000fe20000000000 */
[----:B------:R-:W-:-:S04]  /*3650*/  @!UP1 UIADD3 UR12, UPT, UPT, -UR10, 0x100000, URZ ;  /* 0x001000000a0c9890 */ /* 0x000fc8000fffe1ff */
[----:B------:R-:W-:Y:S02]  /*3660*/  @!UP1 USHF.L.U32 UR13, UR12, 0xb, URZ ;  /* 0x0000000b0c0d9899 */ /* 0x000fe400080006ff */
[----:B------:R-:W-:Y:S01]  /*3670*/  @!UP1 USHF.L.U32 UR12, UR12, 0x1, URZ ;  /* 0x000000010c0c9899 */ /* 0x000fe200080006ff */
[----:B------:R-:W-:Y:S01]  /*3680*/  STTM.x128 tmem[UR6], RZ ;  /* 0x000000ff000079ed */ /* 0x000fe200083c0006 */
[----:B------:R-:W0:Y:S02]  /*3690*/  FENCE.VIEW.ASYNC.T ;  /* 0x00000000000073c6 */ /* 0x000e240000000200 */
[----:B0-----:R-:W-:Y:S01]  /*36a0*/  BAR.SYNC.DEFER_BLOCKING 0x0 ;  /* 0x0000000000007b1d */ /* 0x001fe20000010000 */
[----:B------:R-:W-:Y:S01]  /*36b0*/  LEA.HI.X.SX32 R0, R0, UR15, 0x1, P6 ;  /* 0x0000000f00007c11 */ /* 0x000fe2000b0f0eff */
[----:B------:R-:W-:Y:S01]  /*36c0*/  IMAD.SHL.U32 R101, R106, 0x2, RZ ;  /* 0x000000026a657824 */ /* 0x000fe200078e00ff */
[----:B------:R-:W-:Y:S01]  /*36d0*/  ISETP.GE.U32.AND P1, PT, R83, 0x7ffffefd, PT ;  /* 0x7ffffefd5300780c */ /* 0x000fe20003f26070 */
[----:B------:R-:W-:Y:S01]  /*36e0*/  VIADD R102, R107, 0xfffffffa ;  /* 0xfffffffa6b667836 */ /* 0x000fe20000000000 */
[----:B------:R-:W-:Y:S01]  /*36f0*/  ISETP.GE.U32.AND P2, PT, R82, 0x7ffffefc, PT ;  /* 0x7ffffefc5200780c */ /* 0x000fe20003f46070 */
[----:B------:R-:W-:Y:S01]  /*3700*/  @!P3 IMAD.MOV.U32 R82, RZ, RZ, R2 ;  /* 0x000000ffff52b224 */ /* 0x000fe200078e0002 */
[----:B------:R-:W-:Y:S01]  /*3710*/  PRMT R105, RZ, 0x7610, R105 ;  /* 0x00007610ff697816 */ /* 0x000fe20000000069 */
[----:B------:R-:W-:Y:S01]  /*3720*/  @!P3 IMAD.MOV.U32 R83, RZ, RZ, R0 ;  /* 0x000000ffff53b224 */ /* 0x000fe200078e0000 */
[----:B------:R-:W-:Y:S01]  /*3730*/  IADD3 R104, P6, PT, R101, R2, RZ ;  /* 0x0000000265687210 */ /* 0x000fe20007fde0ff */
[----:B------:R-:W-:Y:S01]  /*3740*/  STL [R1+0x1818], R103 ;  /* 0x0018186701007387 */ /* 0x000fe20000100800 */
[----:B------:R-:W-:Y:S01]  /*3750*/  PRMT R112, RZ, 0x7610, R112 ;  /* 0x00007610ff707816 */ /* 0x000fe20000000070 */
[----:B------:R-:W0:Y:S02]  /*3760*/  LDCU.64 UR14, c[0x0][0x388] ;  /* 0x00007100ff0e77ac */ /* 0x000e240008000a00 */
[----:B------:R-:W-:Y:S01]  /*3770*/  STL [R1+0x1814], R157 ;  /* 0x0018149d01007387 */ /* 0x000fe20000100800 */
[----:B------:R-:W-:Y:S01]  /*3780*/  PRMT R113, RZ, 0x7610, R113 ;  /* 0x00007610ff717816 */ /* 0x000fe20000000071 */
[----:B------:R-:W1:Y:S02]  /*3790*/  LDCU.64 UR16, c[0x0][0x388] ;  /* 0x00007100ff1077ac */ /* 0x000e640008000a00 */
[----:B------:R-:W-:Y:S01]  /*37a0*/  STL [R1+0x1810], R156 ;  /* 0x0018109c01007387 */ /* 0x000fe20000100800 */
[----:B------:R-:W-:Y:S01]  /*37b0*/  PRMT R114, RZ, 0x7610, R114 ;  /* 0x00007610ff727816 */ /* 0x000fe20000000072 */
[----:B------:R-:W2:Y:S02]  /*37c0*/  LDCU UR41, c[0x0][0x3b0] ;  /* 0x00007600ff2977ac */ /* 0x000ea40008000800 */
[----:B------:R-:W-:Y:S04]  /*37d0*/  STL [R1+0x180c], R155 ;  /* 0x00180c9b01007387 */ /* 0x000fe80000100800 */
[----:B------:R-:W3:Y:S02]  /*37e0*/  FENCE.VIEW.ASYNC.S ;  /* 0x00000000000073c6 */ /* 0x000ee40000000000 */
[----:B---3--:R3:W4:Y:S01]  /*37f0*/  @!UP2 SYNCS.EXCH.64 URZ, [UR8], UR12 ;  /* 0x0000000c08ffa5b2 */ /* 0x0087220008000100 */
[----:B------:R-:W-:Y:S01]  /*3800*/  PRMT R115, RZ, 0x7610, R115 ;  /* 0x00007610ff737816 */ /* 0x000fe20000000073 */
[----:B----4-:R-:W-:Y:S01]  /*3810*/  BAR.SYNC.DEFER_BLOCKING 0x0 ;  /* 0x0000000000007b1d */ /* 0x010fe20000010000 */
[----:B------:R-:W-:-:S02]  /*3820*/  PRMT R121, RZ, 0x7610, R121 ;  /* 0x00007610ff797816 */ /* 0x000fc40000000079 */
[----:B------:R-:W-:Y:S02]  /*3830*/  PRMT R116, RZ, 0x7610, R116 ;  /* 0x00007610ff747816 */ /* 0x000fe40000000074 */
[----:B------:R-:W-:Y:S01]  /*3840*/  PRMT R117, RZ, 0x7610, R117 ;  /* 0x00007610ff757816 */ /* 0x000fe20000000075 */
[----:B------:R-:W4:Y:S01]  /*3850*/  LDCU UR42, c[0x0][0x3b0] ;  /* 0x00007600ff2a77ac */ /* 0x000f220008000800 */
[----:B------:R-:W-:Y:S01]  /*3860*/  STL [R1+0x1808], R154 ;  /* 0x0018089a01007387 */ /* 0x000fe20000100800 */
[----:B------:R-:W-:Y:S01]  /*3870*/  PRMT R101, RZ, 0x7610, R101 ;  /* 0x00007610ff657816 */ /* 0x000fe20000000065 */
[----:B---3--:R-:W3:Y:S02]  /*3880*/  LDCU.64 UR12, c[0x0][0x3a8] ;  /* 0x00007500ff0c77ac */ /* 0x008ee40008000a00 */
[----:B------:R-:W-:Y:S01]  /*3890*/  STL [R1+0x1804], R153 ;  /* 0x0018049901007387 */ /* 0x000fe20000100800 */
[----:B------:R-:W-:Y:S01]  /*38a0*/  PRMT R118, RZ, 0x7610, R118 ;  /* 0x00007610ff767816 */ /* 0x000fe20000000076 */
[----:B------:R-:W0:Y:S02]  /*38b0*/  LDCU UR43, c[0x0][0x3b0] ;  /* 0x00007600ff2b77ac */ /* 0x000e240008000800 */
[----:B------:R-:W-:Y:S01]  /*38c0*/  STL [R1+0x1800], R152 ;  /* 0x0018009801007387 */ /* 0x000fe20000100800 */
[----:B------:R-:W0:Y:S03]  /*38d0*/  LDCU UR44, c[0x0][0x3b0] ;  /* 0x00007600ff2c77ac */ /* 0x000e260008000800 */
[----:B------:R-:W-:Y:S01]  /*38e0*/  STL [R1+0x17fc], R151 ;  /* 0x0017fc9701007387 */ /* 0x000fe20000100800 */
[----:B------:R-:W0:Y:S03]  /*38f0*/  LDCU UR45, c[0x0][0x3b0] ;  /* 0x00007600ff2d77ac */ /* 0x000e260008000800 */
[----:B------:R1:W2:Y:S01]  /*3900*/  @!P3 LDG.E.U16 R105, desc[UR20][R82.64] ;  /* 0x000000145269b981 */ /* 0x0002a2000c1e1500 */
[----:B------:R-:W0:Y:S03]  /*3910*/  LDCU UR46, c[0x0][0x3b0] ;  /* 0x00007600ff2e77ac */ /* 0x000e260008000800 */
[----:B------:R-:W-:Y:S01]  /*3920*/  STL [R1+0x17f8], R150 ;  /* 0x0017f89601007387 */ /* 0x000fe20000100800 */
[----:B------:R-:W0:Y:S03]  /*3930*/  LDCU UR47, c[0x0][0x3b0] ;  /* 0x00007600ff2f77ac */ /* 0x000e260008000800 */
[----:B------:R-:W-:Y:S01]  /*3940*/  STL [R1+0x17f4], R149 ;  /* 0x0017f49501007387 */ /* 0x000fe20000100800 */
[----:B-1----:R-:W-:Y:S01]  /*3950*/  IMAD.MOV.U32 R83, RZ, RZ, R104 ;  /* 0x000000ffff537224 */ /* 0x002fe200078e0068 */
[----:B------:R-:W-:-:S02]  /*3960*/  LEA.HI.X.SX32 R82, R106, R0, 0x1, P6 ;  /* 0x000000006a527211 */ /* 0x000fc400030f0eff */
[----:B------:R-:W-:Y:S01]  /*3970*/  STL [R1+0x17f0], R148 ;  /* 0x0017f09401007387 */ /* 0x000fe20000100800 */
[----:B------:R-:W1:Y:S01]  /*3980*/  LDCU UR48, c[0x0][0x3b0] ;  /* 0x00007600ff3077ac */ /* 0x000e620008000800 */
[-C--:B------:R-:W-:Y:S02]  /*3990*/  @!P4 LOP3.LUT R83, R83, R82.reuse, RZ, 0x3c, !PT ;  /* 0x000000525353c212 */ /* 0x080fe400078e3cff */
[----:B------:R-:W-:Y:S01]  /*39a0*/  STL [R1+0x11d0], R104 ;  /* 0x0011d06801007387 */ /* 0x000fe20000100800 */
[----:B------:R-:W0:Y:S03]  /*39b0*/  LDCU UR49, c[0x0][0x3b0] ;  /* 0x00007600ff3177ac */ /* 0x000e260008000800 */
[----:B------:R3:W-:Y:S01]  /*39c0*/  STL [R1+0x11c8], R82 ;  /* 0x0011c85201007387 */ /* 0x0007e20000100800 */
[----:B------:R-:W0:Y:S01]  /*39d0*/  LDCU UR50, c[0x0][0x3b0] ;  /* 0x00007600ff3277ac */ /* 0x000e220008000800 */
[----:B------:R-:W0:Y:S01]  /*39e0*/  LDCU UR51, c[0x0][0x3b0] ;  /* 0x00007600ff3377ac */ /* 0x000e220008000800 */
[----:B------:R-:W0:Y:S01]  /*39f0*/  LDCU UR52, c[0x0][0x3b0] ;  /* 0x00007600ff3477ac */ /* 0x000e220008000800 */
[C---:B---3--:R-:W-:Y:S01]  /*3a00*/  @!P4 LOP3.LUT R82, R83.reuse, R82, RZ, 0x3c, !PT ;  /* 0x000000525352c212 */ /* 0x048fe200078e3cff */
[----:B------:R-:W3:Y:S03]  /*3a10*/  LDCU UR53, c[0x0][0x3b0] ;  /* 0x00007600ff3577ac */ /* 0x000ee60008000800 */
[----:B------:R-:W-:Y:S01]  /*3a20*/  @!P4 LOP3.LUT R83, R83, R82, RZ, 0x3c, !PT ;  /* 0x000000525353c212 */ /* 0x000fe200078e3cff */
[----:B------:R-:W0:Y:S04]  /*3a30*/  LDCU UR54, c[0x0][0x3b0] ;  /* 0x00007600ff3677ac */ /* 0x000e280008000800 */
[----:B------:R-:W3:Y:S01]  /*3a40*/  @!P4 LDG.E.U16 R101, desc[UR20][R82.64] ;  /* 0x000000145265c981 */ /* 0x000ee2000c1e1500 */
[----:B------:R-:W-:Y:S01]  /*3a50*/  VIADD R104, R107, 0xfffffff9 ;  /* 0xfffffff96b687836 */ /* 0x000fe20000000000 */
[----:B------:R-:W0:Y:S04]  /*3a60*/  LDCU UR55, c[0x0][0x3b0] ;  /* 0x00007600ff3777ac */ /* 0x000e280008000800 */
[----:B------:R-:W-:Y:S01]  /*3a70*/  ISETP.GE.U32.AND P4, PT, R104, 0x7ffffefa, PT ;  /* 0x7ffffefa6800780c */ /* 0x000fe20003f86070 */
[----:B------:R-:W0:Y:S01]  /*3a80*/  LDCU UR56, c[0x0][0x3b0] ;  /* 0x00007600ff3877ac */ /* 0x000e220008000800 */
[----:B------:R-:W-:-:S02]  /*3a90*/  PRMT R104, RZ, 0x7610, R104 ;  /* 0x00007610ff687816 */ /* 0x000fc40000000068 */
[----:B------:R-:W-:Y:S01]  /*3aa0*/  ISETP.GE.U32.AND P3, PT, R102, 0x7ffffefb, PT ;  /* 0x7ffffefb6600780c */ /* 0x000fe20003f66070 */
[C---:B------:R-:W-:Y:S01]  /*3ab0*/  IMAD R102, R106.reuse, 0x6, RZ ;  /* 0x000000066a667824 */ /* 0x040fe200078e02ff */
[----:B------:R-:W0:Y:S01]  /*3ac0*/  LDCU UR57, c[0x0][0x3b0] ;  /* 0x00007600ff3977ac */ /* 0x000e220008000800 */
        /* <DEDUP_REMOVED lines=42> */
[----:B--2---:R2:W-:Y:S02]  /*3d70*/  STL [R1+0x418], R105 ;  /* 0x0004186901007387 */ /* 0x0045e40000100800 */
[----:B--2---:R-:W-:-:S02]  /*3d80*/  LEA R105, P6, R106, R2, 0x2 ;  /* 0x000000026a697211 */ /* 0x004fc400078c10ff */
[----:B---3--:R2:W-:Y:S04]  /*3d90*/  STL [R1+0x414], R101 ;  /* 0x0004146501007387 */ /* 0x0085e80000100800 */
[----:B------:R-:W-:Y:S01]  /*3da0*/  STL [R1+0x11cc], R105 ;  /* 0x0011cc6901007387 */ /* 0x000fe20000100800 */
[----:B--2---:R-:W-:-:S03]  /*3db0*/  IMAD.SHL.U32 R101, R106, 0x2, RZ ;  /* 0x000000026a657824 */ /* 0x004fc600078e00ff */
[----:B------:R-:W-:Y:S02]  /*3dc0*/  STL.S16 [R1+0x410], R104 ;  /* 0x0004106801007387 */ /* 0x000fe40000100600 */
[----:B------:R-:W-:Y:S01]  /*3dd0*/  LEA.HI.X.SX32 R82, R101, R0, 0x1, P6 ;  /* 0x0000000065527211 */ /* 0x000fe200030f0eff */
[----:B------:R-:W-:Y:S02]  /*3de0*/  IMAD R101, R106, 0x3, RZ ;  /* 0x000000036a657824 */ /* 0x000fe400078e02ff */
[----:B------:R-:W2:Y:S01]  /*3df0*/  LDL R106, [R1+0x410] ;  /* 0x00041000016a7983 */ /* 0x000ea20000100800 */
[----:B------:R-:W-:-:S05]  /*3e00*/  IMAD.MOV.U32 R83, RZ, RZ, R105 ;  /* 0x000000ffff537224 */ /* 0x000fca00078e0069 */
[-C--:B------:R-:W-:Y:S01]  /*3e10*/  @!P5 LOP3.LUT R83, R83, R82.reuse, RZ, 0x3c, !PT ;  /* 0x000000525353d212 */ /* 0x080fe200078e3cff */
[----:B------:R3:W-:Y:S03]  /*3e20*/  STL [R1+0x9c4], R82 ;  /* 0x0009c45201007387 */ /* 0x0007e60000100800 */
[----:B---3--:R-:W-:-:S04]  /*3e30*/  @!P5 LOP3.LUT R82, R83, R82, RZ, 0x3c, !PT ;  /* 0x000000525352d212 */ /* 0x008fc800078e3cff */
[----:B------:R-:W-:-:S05]  /*3e40*/  @!P5 LOP3.LUT R83, R83, R82, RZ, 0x3c, !PT ;  /* 0x000000525353d212 */ /* 0x000fca00078e3cff */
[----:B--2---:R2:W3:Y:S01]  /*3e50*/  @!P5 LDG.E.U16 R106, desc[UR20][R82.64] ;  /* 0x00000014526ad981 */ /* 0x0044e2000c1e1500 */
[----:B------:R-:W-:-:S05]  /*3e60*/  IADD3 R105, P6, PT, R102, R2, RZ ;  /* 0x0000000266697210 */ /* 0x000fca0007fde0ff */
[----:B--2---:R-:W-:Y:S01]  /*3e70*/  IMAD.MOV.U32 R83, RZ, RZ, R105 ;  /* 0x000000ffff537224 */ /* 0x004fe200078e0069 */
[----:B------:R-:W-:-:S04]  /*3e80*/  LEA.HI.X.SX32 R82, R101, R0, 0x1, P6 ;  /* 0x0000000065527211 */ /* 0x000fc800030f0eff */
[----:B------:R-:W-:Y:S01]  /*3e90*/  @!P1 LOP3.LUT R83, R83, R82, RZ, 0x3c, !PT ;  /* 0x0000005253539212 */ /* 0x000fe200078e3cff */
[----:B------:R-:W-:Y:S01]  /*3ea0*/  VIADD R104, R107, 0xfffffff8 ;  /* 0xfffffff86b687836 */ /* 0x000fe20000000000 */
[----:B---3--:R2:W-:Y:S02]  /*3eb0*/  @!P5 STL [R1+0x410], R106 ;  /* 0x0004106a0100d387 */ /* 0x0085e40000100800 */
[----:B--2---:R-:W2:Y:S02]  /*3ec0*/  LDC R106, c[0x0][0x3a8] ;  /* 0x0000ea00ff6a7b82 */ /* 0x004ea40000000800 */
[----:B------:R-:W-:Y:S04]  /*3ed0*/  STL [R1+0x9cc], R105 ;  /* 0x0009cc6901007387 */ /* 0x000fe80000100800 */
[----:B------:R3:W-:Y:S01]  /*3ee0*/  STL [R1+0x9c8], R82 ;  /* 0x0009c85201007387 */ /* 0x0007e20000100800 */
[----:B------:R-:W-:-:S02]  /*3ef0*/  ISETP.GE.U32.AND P5, PT, R104, 0x7ffffef9, PT ;  /* 0x7ffffef96800780c */ /* 0x000fc40003fa6070 */
[----:B---3--:R-:W-:-:S04]  /*3f00*/  @!P1 LOP3.LUT R82, R83, R82, RZ, 0x3c, !PT ;  /* 0x0000005253529212 */ /* 0x008fc800078e3cff */
[----:B------:R-:W-:Y:S02]  /*3f10*/  @!P1 LOP3.LUT R83, R83, R82, RZ, 0x3c, !PT ;  /* 0x0000005253539212 */ /* 0x000fe400078e3cff */
[C---:B--2---:R-:W-:Y:S01]  /*3f20*/  LEA R105, P6, R106.reuse, R2, 0x3 ;  /* 0x000000026a697211 */ /* 0x044fe200078c18ff */
[----:B------:R-:W-:Y:S02]  /*3f30*/  IMAD.SHL.U32 R104, R106, 0x4, RZ ;  /* 0x000000046a687824 */ /* 0x000fe400078e00ff */
[----:B------:R2:W3:Y:S04]  /*3f40*/  @!P1 LDG.E.U16 R112, desc[UR20][R82.64] ;  /* 0x0000001452709981 */ /* 0x0004e8000c1e1500 */
[----:B------:R0:W-:Y:S01]  /*3f50*/  STL [R1+0x9d4], R105 ;  /* 0x0009d46901007387 */ /* 0x0001e20000100800 */
[----:B--2---:R-:W-:-:S02]  /*3f60*/  IMAD.MOV.U32 R83, RZ, RZ, R105 ;  /* 0x000000ffff537224 */ /* 0x004fc400078e0069 */
[----:B------:R-:W-:Y:S01]  /*3f70*/  VIADD R82, R107, 0xfffffff7 ;  /* 0xfffffff76b527836 */ /* 0x000fe20000000000 */
[----:B0-----:R-:W-:-:S04]  /*3f80*/  LEA.HI.X.SX32 R105, R104, R0, 0x1, P6 ;  /* 0x0000000068697211 */ /* 0x001fc800030f0eff */
[----:B------:R-:W-:Y:S01]  /*3f90*/  ISETP.GE.U32.AND P1, PT, R82, 0x7ffffef8, PT ;  /* 0x7ffffef85200780c */ /* 0x000fe20003f26070 */
[----:B------:R-:W-:-:S05]  /*3fa0*/  IMAD.MOV.U32 R82, RZ, RZ, R105 ;  /* 0x000000ffff527224 */ /* 0x000fca00078e0069 */
[----:B------:R-:W-:-:S04]  /*3fb0*/  @!P2 LOP3.LUT R83, R83, R82, RZ, 0x3c, !PT ;  /* 0x000000525353a212 */ /* 0x000fc800078e3cff */
[C---:B------:R-:W-:Y:S02]  /*3fc0*/  @!P2 LOP3.LUT R82, R83.reuse, R82, RZ, 0x3c, !PT ;  /* 0x000000525352a212 */ /* 0x040fe400078e3cff */
[----:B------:R-:W-:Y:S02]  /*3fd0*/  PRMT R104, RZ, 0x7610, R104 ;  /* 0x00007610ff687816 */ /* 0x000fe40000000068 */
[----:B------:R-:W-:-:S05]  /*3fe0*/  @!P2 LOP3.LUT R83, R83, R82, RZ, 0x3c, !PT ;  /* 0x000000525353a212 */ /* 0x000fca00078e3cff */
[----:B------:R0:W2:Y:S01]  /*3ff0*/  @!P2 LDG.E.U16 R104, desc[UR20][R82.64] ;  /* 0x000000145268a981 */ /* 0x0000a2000c1e1500 */
[----:B------:R-:W-:-:S03]  /*4000*/  IMAD R101, R106, 0xa, RZ ;  /* 0x0000000a6a657824 */ /* 0x000fc600078e02ff */
[----:B------:R1:W-:Y:S01]  /*4010*/  STL [R1+0x9d0], R105 ;  /* 0x0009d06901007387 */ /* 0x0003e20000100800 */
[----:B0-----:R-:W-:Y:S02]  /*4020*/  VIADD R82, R107, 0xfffffff6 ;  /* 0xfffffff66b527836 */ /* 0x001fe40000000000 */
[----:B-1----:R-:W-:-:S03]  /*4030*/  IMAD R105, R106, 0x5, RZ ;  /* 0x000000056a697824 */ /* 0x002fc600078e02ff */
[----:B------:R-:W-:Y:S01]  /*4040*/  ISETP.GE.U32.AND P2, PT, R82, 0x7ffffef7, PT ;  /* 0x7ffffef75200780c */ /* 0x000fe20003f46070 */
[----:B---3--:R0:W-:Y:S02]  /*4050*/  STL [R1+0x40c], R112 ;  /* 0x00040c7001007387 */ /* 0x0081e40000100800 */
[----:B0-----:R-:W-:-:S04]  /*4060*/  IADD3 R112, P6, PT, R101, R2, RZ ;  /* 0x0000000265707210 */ /* 0x001fc80007fde0ff */
[----:B------:R-:W-:Y:S01]  /*4070*/  LEA.HI.X.SX32 R105, R105, R0, 0x1, P6 ;  /* 0x0000000069697211 */ /* 0x000fe200030f0eff */
[----:B------:R-:W-:-:S04]  /*4080*/  IMAD.MOV.U32 R83, RZ, RZ, R112 ;  /* 0x000000ffff537224 */ /* 0x000fc800078e0070 */
[----:B------:R-:W-:Y:S01]  /*4090*/  IMAD.MOV.U32 R82, RZ, RZ, R105 ;  /* 0x000000ffff527224 */ /* 0x000fe200078e0069 */
[----:B------:R-:W-:Y:S04]  /*40a0*/  STL [R1+0x9dc], R112 ;  /* 0x0009dc7001007387 */ /* 0x000fe80000100800 */
[----:B------:R-:W-:-:S04]  /*40b0*/  @!P3 LOP3.LUT R83, R83, R82, RZ, 0x3c, !PT ;  /* 0x000000525353b212 */ /* 0x000fc800078e3cff */
[----:B------:R-:W-:-:S04]  /*40c0*/  @!P3 LOP3.LUT R82, R83, R82, RZ, 0x3c, !PT ;  /* 0x000000525352b212 */ /* 0x000fc800078e3cff */
[----:B------:R-:W-:Y:S01]  /*40d0*/  @!P3 LOP3.LUT R83, R83, R82, RZ, 0x3c, !PT ;  /* 0x000000525353b212 */ /* 0x000fe200078e3cff */
[----:B--2---:R0:W-:Y:S04]  /*40e0*/  STL [R1+0x408], R104 ;  /* 0x0004086801007387 */ /* 0x0041e80000100800 */
[----:B------:R1:W2:Y:S01]  /*40f0*/  @!P3 LDG.E.U16 R113, desc[UR20][R82.64] ;  /* 0x000000145271b981 */ /* 0x0002a2000c1e1500 */
[----:B0-----:R-:W-:-:S05]  /*4100*/  IMAD R104, R106, 0xc, RZ ;  /* 0x0000000c6a687824 */ /* 0x001fca00078e02ff */
[----:B------:R-:W-:-:S04]  /*4110*/  IADD3 R112, P6, PT, R104, R2, RZ ;  /* 0x0000000268707210 */ /* 0x000fc80007fde0ff */
[----:B-1----:R-:W-:Y:S01]  /*4120*/  LEA.HI.X.SX32 R82, R102, R0, 0x1, P6 ;  /* 0x0000000066527211 */ /* 0x002fe200030f0eff */
[----:B------:R-:W-:Y:S01]  /*4130*/  IMAD.MOV.U32 R83, RZ, RZ, R112 ;  /* 0x000000ffff537224 */ /* 0x000fe200078e0070 */
[----:B------:R-:W-:Y:S04]  /*4140*/  STL [R1+0x9d8], R105 ;  /* 0x0009d86901007387 */ /* 0x000fe80000100800 */
[-C--:B------:R-:W-:Y:S01]  /*4150*/  @!P4 LOP3.LUT R83, R83, R82.reuse, RZ, 0x3c, !PT ;  /* 0x000000525353c212 */ /* 0x080fe200078e3cff */
[----:B------:R-:W-:Y:S04]  /*4160*/  STL [R1+0x9e4], R112 ;  /* 0x0009e47001007387 */ /* 0x000fe80000100800 */
[----:B------:R0:W-:Y:S02]  /*4170*/  STL [R1+0x9e0], R82 ;  /* 0x0009e05201007387 */ /* 0x0001e40000100800 */
[----:B0-----:R-:W-:-:S04]  /*4180*/  @!P4 LOP3.LUT R82, R83, R82, RZ, 0x3c, !PT ;  /* 0x000000525352c212 */ /* 0x001fc800078e3cff */
[----:B------:R-:W-:-:S05]  /*4190*/  @!P4 LOP3.LUT R83, R83, R82, RZ, 0x3c, !PT ;  /* 0x000000525353c212 */ /* 0x000fca00078e3cff */
[----:B------:R0:W3:Y:S01]  /*41a0*/  @!P4 LDG.E.U16 R114, desc[UR20][R82.64] ;  /* 0x000000145272c981 */ /* 0x0000e2000c1e1500 */
[----:B------:R-:W-:-:S05]  /*41b0*/  VIADD R105, R107, 0xfffffff5 ;  /* 0xfffffff56b697836 */ /* 0x000fca0000000000 */
[----:B------:R-:W-:Y:S01]  /*41c0*/  ISETP.GE.U32.AND P3, PT, R105, 0x7ffffef6, PT ;  /* 0x7ffffef66900780c */ /* 0x000fe20003f66070 */
[C---:B------:R-:W-:Y:S02]  /*41d0*/  IMAD R105, R106.reuse, 0xe, RZ ;  /* 0x0000000e6a697824 */ /* 0x040fe400078e02ff */
[----:B------:R-:W-:Y:S01]  /*41e0*/  IMAD R112, R106, 0x7, RZ ;  /* 0x000000076a707824 */ /* 0x000fe200078e02ff */
[----:B------:R-:W-:Y:S01]  /*41f0*/  PRMT R104, RZ, 0x7610, R104 ;  /* 0x00007610ff687816 */ /* 0x000fe20000000068 */
[----:B--2---:R1:W-:Y:S02]  /*4200*/  STL [R1+0x404], R113 ;  /* 0x0004047101007387 */ /* 0x0043e40000100800 */
[----:B-1----:R-:W-:-:S04]  /*4210*/  IADD3 R113, P6, PT, R105, R2, RZ ;  /* 0x0000000269717210 */ /* 0x002fc80007fde0ff */
[----:B0-----:R-:W-:Y:S01]  /*4220*/  LEA.HI.X.SX32 R82, R112, R0, 0x1, P6 ;  /* 0x0000000070527211 */ /* 0x001fe200030f0eff */
[----:B------:R-:W-:Y:S01]  /*4230*/  IMAD.MOV.U32 R83, RZ, RZ, R113 ;  /* 0x000000ffff537224 */ /* 0x000fe200078e0071 */
[----:B------:R-:W-:Y:S04]  /*4240*/  STL [R1+0x9ec], R113 ;  /* 0x0009ec7101007387 */ /* 0x000fe80000100800 */
[-C--:B------:R-:W-:Y:S01]  /*4250*/  @!P5 LOP3.LUT R83, R83, R82.reuse, RZ, 0x3c, !PT ;  /* 0x000000525353d212 */ /* 0x080fe200078e3cff */
[----:B------:R0:W-:Y:S03]  /*4260*/  STL [R1+0x9e8], R82 ;  /* 0x0009e85201007387 */ /* 0x0001e60000100800 */
[----:B0-----:R-:W-:Y:S01]  /*4270*/  @!P5 LOP3.LUT R82, R83, R82, RZ, 0x3c, !PT ;  /* 0x000000525352d212 */ /* 0x001fe200078e3cff */
[----:B------:R-:W-:-:S03]  /*4280*/  IMAD.SHL.U32 R113, R106, 0x8, RZ ;  /* 0x000000086a717824 */ /* 0x000fc600078e00ff */
[----:B------:R-:W-:Y:S02]  /*4290*/  @!P5 LOP3.LUT R83, R83, R82, RZ, 0x3c, !PT ;  /* 0x000000525353d212 */ /* 0x000fe400078e3cff */
[----:B------:R-:W-:-:S03]  /*42a0*/  PRMT R105, RZ, 0x7610, R105 ;  /* 0x00007610ff697816 */ /* 0x000fc60000000069 */
[----:B------:R0:W2:Y:S04]  /*42b0*/  @!P5 LDG.E.U16 R104, desc[UR20][R82.64] ;  /* 0x000000145268d981 */ /* 0x0000a8000c1e1500 */
[----:B---3--:R1:W-:Y:S02]  /*42c0*/  STL [R1+0x400], R114 ;  /* 0x0004007201007387 */ /* 0x0083e40000100800 */
[----:B-1----:R-:W-:-:S04]  /*42d0*/  LEA R114, P6, R106, R2, 0x4 ;  /* 0x000000026a727211 */ /* 0x002fc800078c20ff */
[----:B0-----:R-:W-:Y:S01]  /*42e0*/  LEA.HI.X.SX32 R83, R113, R0, 0x1, P6 ;  /* 0x0000000071537211 */ /* 0x001fe200030f0eff */
[----:B------:R-:W-:-:S05]  /*42f0*/  @!P1 IMAD.MOV.U32 R82, RZ, RZ, R114 ;  /* 0x000000ffff529224 */ /* 0x000fca00078e0072 */
[----:B------:R0:W3:Y:S01]  /*4300*/  @!P1 LDG.E.U16 R105, desc[UR20][R82.64] ;  /* 0x0000001452699981 */ /* 0x0000e2000c1e1500 */
[C---:B------:R-:W-:Y:S02]  /*4310*/  VIADD R102, R107.reuse, 0xfffffff4 ;  /* 0xfffffff46b667836 */ /* 0x040fe40000000000 */
[----:B------:R-:W-:-:S03]  /*4320*/  VIADD R112, R107, 0xfffffff3 ;  /* 0xfffffff36b707836 */ /* 0x000fc60000000000 */
[----:B------:R-:W-:Y:S01]  /*4330*/  ISETP.GE.U32.AND P4, PT, R102, 0x7ffffef5, PT ;  /* 0x7ffffef56600780c */ /* 0x000fe20003f86070 */
[----:B------:R-:W-:Y:S01]  /*4340*/  IMAD R102, R106, 0x12, RZ ;  /* 0x000000126a667824 */ /* 0x000fe200078e02ff */
[----:B------:R-:W-:Y:S01]  /*4350*/  STL [R1+0x9f4], R114 ;  /* 0x0009f47201007387 */ /* 0x000fe20000100800 */
[----:B------:R-:W-:Y:S01]  /*4360*/  ISETP.GE.U32.AND P5, PT, R112, 0x7ffffef4, PT ;  /* 0x7ffffef47000780c */ /* 0x000fe20003fa6070 */
[----:B------:R-:W-:Y:S02]  /*4370*/  IMAD R112, R106, 0x9, RZ ;  /* 0x000000096a707824 */ /* 0x000fe400078e02ff */
[----:B--2---:R1:W-:Y:S04]  /*4380*/  STL [R1+0x3fc], R104 ;  /* 0x0003fc6801007387 */ /* 0x0043e80000100800 */
[----:B------:R-:W-:Y:S01]  /*4390*/  STL [R1+0x9f0], R83 ;  /* 0x0009f05301007387 */ /* 0x000fe20000100800 */
[----:B-1----:R-:W-:-:S05]  /*43a0*/  IADD3 R104, P6, PT, R102, R2, RZ ;  /* 0x0000000266687210 */ /* 0x002fca0007fde0ff */
[----:B------:R-:W-:Y:S01]  /*43b0*/  STL [R1+0x9fc], R104 ;  /* 0x0009fc6801007387 */ /* 0x000fe20000100800 */
[----:B------:R-:W-:Y:S01]  /*43c0*/  PRMT R102, RZ, 0x7610, R102 ;  /* 0x00007610ff667816 */ /* 0x000fe20000000066 */
[----:B0-----:R-:W-:Y:S02]  /*43d0*/  @!P2 IMAD.MOV.U32 R82, RZ, RZ, R104 ;  /* 0x000000ffff52a224 */ /* 0x001fe400078e0068 */
[----:B---3--:R0:W-:Y:S02]  /*43e0*/  STL [R1+0x3f8], R105 ;  /* 0x0003f86901007387 */ /* 0x0081e40000100800 */
[----:B0-----:R-:W-:-:S05]  /*43f0*/  LEA.HI.X.SX32 R105, R112, R0, 0x1, P6 ;  /* 0x0000000070697211 */ /* 0x001fca00030f0eff */
[----:B------:R-:W-:-:S05]  /*4400*/  @!P2 IMAD.MOV.U32 R83, RZ, RZ, R105 ;  /* 0x000000ffff53a224 */ /* 0x000fca00078e0069 */
[----:B------:R0:W2:Y:S01]  /*4410*/  @!P2 LDG.E.U16 R102, desc[UR20][R82.64] ;  /* 0x000000145266a981 */ /* 0x0000a2000c1e1500 */
[----:B------:R-:W-:Y:S02]  /*4420*/  IMAD R112, R106, 0x14, RZ ;  /* 0x000000146a707824 */ /* 0x000fe400078e02ff */
[----:B------:R-:W-:Y:S01]  /*4430*/  VIADD R113, R107, 0xfffffff2 ;  /* 0xfffffff26b717836 */ /* 0x000fe20000000000 */
[----:B------:R-:W-:Y:S04]  /*4440*/  STL [R1+0x9f8], R105 ;  /* 0x0009f86901007387 */ /* 0x000fe80000100800 */
[----:B------:R-:W-:Y:S02]  /*4450*/  ISETP.GE.U32.AND P1, PT, R113, 0x7ffffef3, PT ;  /* 0x7ffffef37100780c */ /* 0x000fe40003f26070 */
[----:B0-----:R-:W-:Y:S01]  /*4460*/  IADD3 R83, P6, PT, R112, R2, RZ ;  /* 0x0000000270537210 */ /* 0x001fe20007fde0ff */
[----:B------:R-:W-:-:S02]  /*4470*/  IMAD R113, R106, 0x16, RZ ;  /* 0x000000166a717824 */ /* 0x000fc400078e02ff */
[----:B------:R-:W-:Y:S02]  /*4480*/  IMAD R82, R106, 0xb, RZ ;  /* 0x0000000b6a527824 */ /* 0x000fe400078e02ff */
[----:B------:R-:W-:Y:S04]  /*4490*/  STL [R1+0xa04], R83 ;  /* 0x000a045301007387 */ /* 0x000fe80000100800 */
[----:B--2---:R0:W-:Y:S02]  /*44a0*/  STL [R1+0x3f4], R102 ;  /* 0x0003f46601007387 */ /* 0x0041e40000100800 */
[----:B0-----:R-:W-:Y:S02]  /*44b0*/  LEA.HI.X.SX32 R102, R101, R0, 0x1, P6 ;  /* 0x0000000065667211 */ /* 0x001fe400030f0eff */
[----:B------:R-:W-:-:S04]  /*44c0*/  IADD3 R104, P6, PT, R113, R2, RZ ;  /* 0x0000000271687210 */ /* 0x000fc80007fde0ff */
[----:B------:R-:W-:Y:S01]  /*44d0*/  LEA.HI.X.SX32 R105, R82, R0, 0x1, P6 ;  /* 0x0000000052697211 */ /* 0x000fe200030f0eff */
[----:B------:R-:W-:Y:S02]  /*44e0*/  @!P3 IMAD.MOV.U32 R82, RZ, RZ, R83 ;  /* 0x000000ffff52b224 */ /* 0x000fe400078e0053 */
[----:B------:R-:W-:-:S05]  /*44f0*/  @!P3 IMAD.MOV.U32 R83, RZ, RZ, R102 ;  /* 0x000000ffff53b224 */ /* 0x000fca00078e0066 */
[----:B------:R0:W2:Y:S01]  /*4500*/  @!P3 LDG.E.U16 R115, desc[UR20][R82.64] ;  /* 0x000000145273b981 */ /* 0x0000a2000c1e1500 */
[----:B------:R-:W-:-:S03]  /*4510*/  IMAD R101, R106, 0x18, RZ ;  /* 0x000000186a657824 */ /* 0x000fc600078e02ff */
[----:B------:R-:W-:Y:S04]  /*4520*/  STL [R1+0xa00], R102 ;  /* 0x000a006601007387 */ /* 0x000fe80000100800 */
[----:B------:R1:W-:Y:S01]  /*4530*/  STL [R1+0xa0c], R104 ;  /* 0x000a0c6801007387 */ /* 0x0003e20000100800 */
[----:B0-----:R-:W-:Y:S02]  /*4540*/  @!P4 IMAD.MOV.U32 R82, RZ, RZ, R104 ;  /* 0x000000ffff52c224 */ /* 0x001fe400078e0068 */
[----:B------:R-:W-:Y:S01]  /*4550*/  @!P4 IMAD.MOV.U32 R83, RZ, RZ, R105 ;  /* 0x000000ffff53c224 */ /* 0x000fe200078e0069 */
[----:B------:R-:W-:Y:S04]  /*4560*/  STL [R1+0xa08], R105 ;  /* 0x000a086901007387 */ /* 0x000fe80000100800 */
[----:B------:R0:W3:Y:S01]  /*4570*/  @!P4 LDG.E.U16 R121, desc[UR20][R82.64] ;  /* 0x000000145279c981 */ /* 0x0000e2000c1e1500 */
[----:B-1----:R-:W-:Y:S01]  /*4580*/  IMAD R104, R106, 0xc, RZ ;  /* 0x0000000c6a687824 */ /* 0x002fe200078e02ff */
[----:B------:R-:W-:Y:S01]  /*4590*/  PRMT R157, RZ, 0x7610, R157 ;  /* 0x00007610ff9d7816 */ /* 0x000fe2000000009d */
[----:B0-----:R-:W-:-:S05]  /*45a0*/  VIADD R82, R107, 0xffffffef ;  /* 0xffffffef6b527836 */ /* 0x001fca0000000000 */
[----:B------:R-:W-:Y:S01]  /*45b0*/  ISETP.GE.U32.AND P4, PT, R82, 0x7ffffef0, PT ;  /* 0x7ffffef05200780c */ /* 0x000fe20003f86070 */
[----:B--2---:R0:W-:Y:S02]  /*45c0*/  STL [R1+0x3f0], R115 ;  /* 0x0003f07301007387 */ /* 0x0041e40000100800 */
[----:B0-----:R-:W-:-:S04]  /*45d0*/  IADD3 R115, P6, PT, R101, R2, RZ ;  /* 0x0000000265737210 */ /* 0x001fc80007fde0ff */
[----:B------:R-:W-:Y:S01]  /*45e0*/  LEA.HI.X.SX32 R104, R104, R0, 0x1, P6 ;  /* 0x0000000068687211 */ /* 0x000fe200030f0eff */
[----:B------:R-:W-:-:S04]  /*45f0*/  IMAD.MOV.U32 R83, RZ, RZ, R115 ;  /* 0x000000ffff537224 */ /* 0x000fc800078e0073 */
[----:B------:R-:W-:Y:S02]  /*4600*/  @!P5 IMAD.MOV.U32 R82, RZ, RZ, R83 ;  /* 0x000000ffff52d224 */ /* 0x000fe400078e0053 */
[----:B------:R-:W-:-:S05]  /*4610*/  @!P5 IMAD.MOV.U32 R83, RZ, RZ, R104 ;  /* 0x000000ffff53d224 */ /* 0x000fca00078e0068 */
[----:B------:R0:W2:Y:S01]  /*4620*/  @!P5 LDG.E.U16 R157, desc[UR20][R82.64] ;  /* 0x00000014529dd981 */ /* 0x0000a2000c1e1500 */
[----:B------:R-:W-:-:S05]  /*4630*/  VIADD R114, R107, 0xfffffff1 ;  /* 0xfffffff16b727836 */ /* 0x000fca0000000000 */
[----:B------:R-:W-:Y:S01]  /*4640*/  ISETP.GE.U32.AND P2, PT, R114, 0x7ffffef2, PT ;  /* 0x7ffffef27200780c */ /* 0x000fe20003f46070 */
[C---:B------:R-:W-:Y:S01]  /*4650*/  VIADD R114, R107.reuse, 0xfffffff0 ;  /* 0xfffffff06b727836 */ /* 0x040fe20000000000 */
[----:B------:R1:W-:Y:S04]  /*4660*/  STL [R1+0xa14], R115 ;  /* 0x000a147301007387 */ /* 0x0003e80000100800 */
[----:B------:R-:W-:Y:S01]  /*4670*/  ISETP.GE.U32.AND P3, PT, R114, 0x7ffffef1, PT ;  /* 0x7ffffef17200780c */ /* 0x000fe20003f66070 */
[----:B------:R-:W-:Y:S01]  /*4680*/  IMAD R114, R106, 0x1a, RZ ;  /* 0x0000001a6a727824 */ /* 0x000fe200078e02ff */
[----:B------:R-:W-:Y:S01]  /*4690*/  STL [R1+0xa10], R104 ;  /* 0x000a106801007387 */ /* 0x000fe20000100800 */
[----:B0-----:R-:W-:-:S03]  /*46a0*/  VIADD R82, R107, 0xffffffee ;  /* 0xffffffee6b527836 */ /* 0x001fc60000000000 */
[----:B---3--:R0:W-:Y:S01]  /*46b0*/  STL [R1+0x3ec], R121 ;  /* 0x0003ec7901007387 */ /* 0x0081e20000100800 */
[----:B-1----:R-:W-:Y:S01]  /*46c0*/  IMAD R115, R106, 0xd, RZ ;  /* 0x0000000d6a737824 */ /* 0x002fe200078e02ff */
[----:B------:R-:W-:Y:S02]  /*46d0*/  ISETP.GE.U32.AND P5, PT, R82, 0x7ffffeef, PT ;  /* 0x7ffffeef5200780c */ /* 0x000fe40003fa6070 */
[----:B0-----:R-:W-:Y:S01]  /*46e0*/  IADD3 R121, P6, PT, R114, R2, RZ ;  /* 0x0000000272797210 */ /* 0x001fe20007fde0ff */
[----:B------:R-:W-:-:S03]  /*46f0*/  IMAD R104, R106, 0x1c, RZ ;  /* 0x0000001c6a687824 */ /* 0x000fc600078e02ff */
[----:B------:R-:W-:Y:S01]  /*4700*/  LEA.HI.X.SX32 R83, R115, R0, 0x1, P6 ;  /* 0x0000000073537211 */ /* 0x000fe200030f0eff */
[----:B------:R-:W-:Y:S01]  /*4710*/  @!P1 IMAD.MOV.U32 R82, RZ, RZ, R121 ;  /* 0x000000ffff529224 */ /* 0x000fe200078e0079 */
[----:B------:R-:W-:Y:S01]  /*4720*/  STL [R1+0xa1c], R121 ;  /* 0x000a1c7901007387 */ /* 0x000fe20000100800 */
[----:B------:R-:W-:-:S03]  /*4730*/  IMAD R105, R106, 0xe, RZ ;  /* 0x0000000e6a697824 */ /* 0x000fc600078e02ff */
[----:B------:R0:W3:Y:S04]  /*4740*/  @!P1 LDG.E.U16 R116, desc[UR20][R82.64] ;  /* 0x0000001452749981 */ /* 0x0000e8000c1e1500 */
[----:B------:R-:W-:Y:S01]  /*4750*/  STL [R1+0xa18], R83 ;  /* 0x000a185301007387 */ /* 0x000fe20000100800 */
[----:B------:R-:W-:-:S03]  /*4760*/  PRMT R156, RZ, 0x7610, R156 ;  /* 0x00007610ff9c7816 */ /* 0x000fc6000000009c */
[----:B--2---:R1:W-:Y:S02]  /*4770*/  STL [R1+0x3e8], R157 ;  /* 0x0003e89d01007387 */ /* 0x0043e40000100800 */
[----:B-1----:R-:W-:-:S04]  /*4780*/  IADD3 R157, P6, PT, R104, R2, RZ ;  /* 0x00000002689d7210 */ /* 0x002fc80007fde0ff */
[----:B0-----:R-:W-:Y:S01]  /*4790*/  LEA.HI.X.SX32 R83, R105, R0, 0x1, P6 ;  /* 0x0000000069537211 */ /* 0x001fe200030f0eff */
[----:B------:R-:W-:-:S05]  /*47a0*/  @!P2 IMAD.MOV.U32 R82, RZ, RZ, R157 ;  /* 0x000000ffff52a224 */ /* 0x000fca00078e009d */
[----:B------:R0:W2:Y:S01]  /*47b0*/  @!P2 LDG.E.U16 R156, desc[UR20][R82.64] ;  /* 0x00000014529ca981 */ /* 0x0000a2000c1e1500 */
[----:B------:R-:W-:-:S05]  /*47c0*/  VIADD R115, R107, 0xffffffed ;  /* 0xffffffed6b737836 */ /* 0x000fca0000000000 */
[----:B------:R-:W-:Y:S01]  /*47d0*/  ISETP.GE.U32.AND P1, PT, R115, 0x7ffffeee, PT ;  /* 0x7ffffeee7300780c */ /* 0x000fe20003f26070 */
[C---:B------:R-:W-:Y:S01]  /*47e0*/  IMAD R115, R106.reuse, 0x1e, RZ ;  /* 0x0000001e6a737824 */ /* 0x040fe200078e02ff */
[----:B------:R-:W-:Y:S04]  /*47f0*/  STL [R1+0xa24], R157 ;  /* 0x000a249d01007387 */ /* 0x000fe80000100800 */
[----:B------:R-:W-:Y:S01]  /*4800*/  IADD3 R121, P6, PT, R115, R2, RZ ;  /* 0x0000000273797210 */ /* 0x000fe20007fde0ff */
[----:B---3--:R1:W-:Y:S02]  /*4810*/  STL [R1+0x3e4], R116 ;  /* 0x0003e47401007387 */ /* 0x0083e40000100800 */
[----:B-1----:R-:W-:Y:S02]  /*4820*/  IMAD R116, R106, 0xf, RZ ;  /* 0x0000000f6a747824 */ /* 0x002fe400078e02ff */
[----:B------:R1:W-:Y:S03]  /*4830*/  STL [R1+0xa20], R83 ;  /* 0x000a205301007387 */ /* 0x0003e60000100800 */
[----:B------:R-:W-:Y:S01]  /*4840*/  LEA.HI.X.SX32 R157, R116, R0, 0x1, P6 ;  /* 0x00000000749d7211 */ /* 0x000fe200030f0eff */
[----:B------:R-:W-:Y:S01]  /*4850*/  STL [R1+0xa2c], R121 ;  /* 0x000a2c7901007387 */ /* 0x000fe20000100800 */
[----:B0-----:R-:W-:-:S02]  /*4860*/  @!P3 IMAD.MOV.U32 R82, RZ, RZ, R121 ;  /* 0x000000ffff52b224 */ /* 0x001fc400078e0079 */
[----:B------:R-:W-:Y:S01]  /*4870*/  IMAD.SHL.U32 R116, R106, 0x10, RZ ;  /* 0x000000106a747824 */ /* 0x000fe200078e00ff */
[----:B------:R-:W-:Y:S01]  /*4880*/  STL [R1+0xa28], R157 ;  /* 0x000a289d01007387 */ /* 0x000fe20000100800 */
[----:B-1----:R-:W-:-:S05]  /*4890*/  @!P3 IMAD.MOV.U32 R83, RZ, RZ, R157 ;  /* 0x000000ffff53b224 */ /* 0x002fca00078e009d */
[----:B------:R0:W3:Y:S01]  /*48a0*/  @!P3 LDG.E.U16 R117, desc[UR20][R82.64] ;  /* 0x000000145275b981 */ /* 0x0000e2000c1e1500 */
[----:B------:R-:W-:-:S03]  /*48b0*/  PRMT R155, RZ, 0x7610, R155 ;  /* 0x00007610ff9b7816 */ /* 0x000fc6000000009b */
[----:B--2---:R1:W-:Y:S02]  /*48c0*/  STL [R1+0x3e0], R156 ;  /* 0x0003e09c01007387 */ /* 0x0043e40000100800 */
[----:B-1----:R-:W-:-:S04]  /*48d0*/  LEA R156, P6, R106, R2, 0x5 ;  /* 0x000000026a9c7211 */ /* 0x002fc800078c28ff */
[----:B------:R-:W-:Y:S01]  /*48e0*/  LEA.HI.X.SX32 R157, R116, R0, 0x1, P6 ;  /* 0x00000000749d7211 */ /* 0x000fe200030f0eff */
[----:B0-----:R-:W-:-:S04]  /*48f0*/  @!P4 IMAD.MOV.U32 R82, RZ, RZ, R156 ;  /* 0x000000ffff52c224 */ /* 0x001fc800078e009c */
[----:B------:R-:W-:-:S05]  /*4900*/  @!P4 IMAD.MOV.U32 R83, RZ, RZ, R157 ;  /* 0x000000ffff53c224 */ /* 0x000fca00078e009d */
[----:B------:R0:W2:Y:S01]  /*4910*/  @!P4 LDG.E.U16 R155, desc[UR20][R82.64] ;  /* 0x00000014529bc981 */ /* 0x0000a2000c1e1500 */
[----:B------:R-:W-:-:S05]  /*4920*/  VIADD R105, R107, 0xffffffec ;  /* 0xffffffec6b697836 */ /* 0x000fca0000000000 */
[----:B------:R-:W-:Y:S01]  /*4930*/  ISETP.GE.U32.AND P2, PT, R105, 0x7ffffeed, PT ;  /* 0x7ffffeed6900780c */ /* 0x000fe20003f46070 */
[----:B------:R-:W-:-:S05]  /*4940*/  VIADD R105, R107, 0xffffffeb ;  /* 0xffffffeb6b697836 */ /* 0x000fca0000000000 */
[----:B------:R-:W-:Y:S01]  /*4950*/  ISETP.GE.U32.AND P3, PT, R105, 0x7ffffeec, PT ;  /* 0x7ffffeec6900780c */ /* 0x000fe20003f66070 */
[----:B---3--:R1:W-:Y:S01]  /*4960*/  STL [R1+0x3dc], R117 ;  /* 0x0003dc7501007387 */ /* 0x0083e20000100800 */
[C---:B------:R-:W-:Y:S02]  /*4970*/  IMAD R105, R106.reuse, 0x11, RZ ;  /* 0x000000116a697824 */ /* 0x040fe400078e02ff */
[----:B-1----:R-:W-:Y:S01]  /*4980*/  IMAD R117, R106, 0x22, RZ ;  /* 0x000000226a757824 */ /* 0x002fe200078e02ff */
[----:B------:R-:W-:Y:S04]  /*4990*/  STL [R1+0xa34], R156 ;  /* 0x000a349c01007387 */ /* 0x000fe80000100800 */
[----:B------:R-:W-:Y:S01]  /*49a0*/  IADD3 R121, P6, PT, R117, R2, RZ ;  /* 0x0000000275797210 */ /* 0x000fe20007fde0ff */
[----:B------:R-:W-:Y:S04]  /*49b0*/  STL [R1+0xa30], R157 ;  /* 0x000a309d01007387 */ /* 0x000fe80000100800 */
[----:B------:R-:W-:Y:S01]  /*49c0*/  STL [R1+0xa3c], R121 ;  /* 0x000a3c7901007387 */ /* 0x000fe20000100800 */
[----:B0-----:R-:W-:-:S03]  /*49d0*/  @!P5 IMAD.MOV.U32 R82, RZ, RZ, R121 ;  /* 0x000000ffff52d224 */ /* 0x001fc600078e0079 */
[----:B--2---:R0:W-:Y:S02]  /*49e0*/  STL [R1+0x3d8], R155 ;  /* 0x0003d89b01007387 */ /* 0x0041e40000100800 */
[----:B0-----:R-:W-:-:S05]  /*49f0*/  LEA.HI.X.SX32 R155, R105, R0, 0x1, P6 ;  /* 0x00000000699b7211 */ /* 0x001fca00030f0eff */
[----:B------:R-:W-:-:S05]  /*4a00*/  @!P5 IMAD.MOV.U32 R83, RZ, RZ, R155 ;  /* 0x000000ffff53d224 */ /* 0x000fca00078e009b */
[----:B------:R0:W2:Y:S01]  /*4a10*/  @!P5 LDG.E.U16 R118, desc[UR20][R82.64] ;  /* 0x000000145276d981 */ /* 0x0000a2000c1e1500 */
[----:B------:R-:W-:-:S05]  /*4a20*/  VIADD R116, R107, 0xffffffea ;  /* 0xffffffea6b747836 */ /* 0x000fca0000000000 */
[----:B------:R-:W-:Y:S01]  /*4a30*/  ISETP.GE.U32.AND P4, PT, R116, 0x7ffffeeb, PT ;  /* 0x7ffffeeb7400780c */ /* 0x000fe20003f86070 */
[C---:B------:R-:W-:Y:S01]  /*4a40*/  IMAD R116, R106.reuse, 0x24, RZ ;  /* 0x000000246a747824 */ /* 0x040fe200078e02ff */
[----:B------:R-:W-:Y:S01]  /*4a50*/  STL [R1+0xa38], R155 ;  /* 0x000a389b01007387 */ /* 0x000fe20000100800 */
[----:B------:R-:W-:-:S03]  /*4a60*/  IMAD R102, R106, 0x12, RZ ;  /* 0x000000126a667824 */ /* 0x000fc600078e02ff */
[----:B------:R-:W-:Y:S01]  /*4a70*/  IADD3 R157, P6, PT, R116, R2, RZ ;  /* 0x00000002749d7210 */ /* 0x000fe20007fde0ff */
[----:B0-----:R-:W-:-:S03]  /*4a80*/  IMAD R82, R106, 0x13, RZ ;  /* 0x000000136a527824 */ /* 0x001fc600078e02ff */
[----:B------:R-:W-:Y:S02]  /*4a90*/  LEA.HI.X.SX32 R83, R102, R0, 0x1, P6 ;  /* 0x0000000066537211 */ /* 0x000fe400030f0eff */
[----:B------:R-:W-:Y:S02]  /*4aa0*/  PRMT R154, RZ, 0x7610, R154 ;  /* 0x00007610ff9a7816 */ /* 0x000fe4000000009a */
[----:B------:R-:W-:Y:S01]  /*4ab0*/  PRMT R152, RZ, 0x7610, R152 ;  /* 0x00007610ff987816 */ /* 0x000fe20000000098 */
[----:B--2---:R0:W-:Y:S02]  /*4ac0*/  STL [R1+0x3d4], R118 ;  /* 0x0003d47601007387 */ /* 0x0041e40000100800 */
[----:B0-----:R-:W-:-:S05]  /*4ad0*/  IMAD R118, R106, 0x26, RZ ;  /* 0x000000266a767824 */ /* 0x001fca00078e02ff */
[----:B------:R-:W-:-:S04]  /*4ae0*/  IADD3 R155, P6, PT, R118, R2, RZ ;  /* 0x00000002769b7210 */ /* 0x000fc80007fde0ff */
[----:B------:R-:W-:Y:S01]  /*4af0*/  LEA.HI.X.SX32 R156, R82, R0, 0x1, P6 ;  /* 0x00000000529c7211 */ /* 0x000fe200030f0eff */
[----:B------:R-:W-:-:S05]  /*4b00*/  @!P1 IMAD.MOV.U32 R82, RZ, RZ, R157 ;  /* 0x000000ffff529224 */ /* 0x000fca00078e009d */
[----:B------:R0:W2:Y:S04]  /*4b10*/  @!P1 LDG.E.U16 R154, desc[UR20][R82.64] ;  /* 0x00000014529a9981 */ /* 0x0000a8000c1e1500 */
[----:B------:R-:W-:Y:S04]  /*4b20*/  STL [R1+0xa44], R157 ;  /* 0x000a449d01007387 */ /* 0x000fe80000100800 */
[----:B------:R1:W-:Y:S01]  /*4b30*/  STL [R1+0xa40], R83 ;  /* 0x000a405301007387 */ /* 0x0003e20000100800 */
[----:B0-----:R-:W-:Y:S02]  /*4b40*/  @!P2 IMAD.MOV.U32 R82, RZ, RZ, R155 ;  /* 0x000000ffff52a224 */ /* 0x001fe400078e009b */
[----:B-1----:R-:W-:-:S05]  /*4b50*/  @!P2 IMAD.MOV.U32 R83, RZ, RZ, R156 ;  /* 0x000000ffff53a224 */ /* 0x002fca00078e009c */
[----:B------:R0:W3:Y:S01]  /*4b60*/  @!P2 LDG.E.U16 R152, desc[UR20][R82.64] ;  /* 0x000000145298a981 */ /* 0x0000e2000c1e1500 */
[----:B------:R-:W-:-:S03]  /*4b70*/  IMAD R121, R106, 0x28, RZ ;  /* 0x000000286a797824 */ /* 0x000fc600078e02ff */
[----:B------:R-:W-:Y:S04]  /*4b80*/  STL [R1+0xa4c], R155 ;  /* 0x000a4c9b01007387 */ /* 0x000fe80000100800 */
[----:B------:R-:W-:Y:S01]  /*4b90*/  STL [R1+0xa48], R156 ;  /* 0x000a489c01007387 */ /* 0x000fe20000100800 */
[C---:B0-----:R-:W-:Y:S01]  /*4ba0*/  VIADD R82, R107.reuse, 0xffffffe7 ;  /* 0xffffffe76b527836 */ /* 0x041fe20000000000 */
[----:B------:R-:W-:Y:S01]  /*4bb0*/  PRMT R103, RZ, 0x7610, R103 ;  /* 0x00007610ff677816 */ /* 0x000fe20000000067 */
[----:B------:R-:W-:-:S03]  /*4bc0*/  VIADD R102, R107, 0xffffffe8 ;  /* 0xffffffe86b667836 */ /* 0x000fc60000000000 */
[----:B------:R-:W-:Y:S01]  /*4bd0*/  ISETP.GE.U32.AND P2, PT, R82, 0x7ffffee8, PT ;  /* 0x7ffffee85200780c */ /* 0x000fe20003f46070 */
[----:B------:R-:W-:Y:S02]  /*4be0*/  IMAD.MOV.U32 R157, RZ, RZ, R126 ;  /* 0x000000ffff9d7224 */ /* 0x000fe400078e007e */
[----:B------:R-:W-:Y:S01]  /*4bf0*/  IMAD R126, R106, 0x2a, RZ ;  /* 0x0000002a6a7e7824 */ /* 0x000fe200078e02ff */
[----:B------:R-:W-:Y:S01]  /*4c00*/  ISETP.GE.U32.AND P1, PT, R102, 0x7ffffee9, PT ;  /* 0x7ffffee96600780c */ /* 0x000fe20003f26070 */
[----:B------:R-:W-:Y:S02]  /*4c10*/  VIADD R105, R107, 0xffffffe9 ;  /* 0xffffffe96b697836 */ /* 0x000fe40000000000 */
[----:B------:R-:W-:-:S03]  /*4c20*/  IMAD R102, R106, 0x15, RZ ;  /* 0x000000156a667824 */ /* 0x000fc600078e02ff */
[----:B------:R-:W-:Y:S02]  /*4c30*/  ISETP.GE.U32.AND P5, PT, R105, 0x7ffffeea, PT ;  /* 0x7ffffeea6900780c */ /* 0x000fe40003fa6070 */
[----:B------:R-:W-:Y:S01]  /*4c40*/  PRMT R105, RZ, 0x7610, R105 ;  /* 0x00007610ff697816 */ /* 0x000fe20000000069 */
[----:B--2---:R0:W-:Y:S02]  /*4c50*/  STL [R1+0x3d0], R154 ;  /* 0x0003d09a01007387 */ /* 0x0041e40000100800 */
[----:B0-----:R-:W-:-:S04]  /*4c60*/  IADD3 R154, P6, PT, R121, R2, RZ ;  /* 0x00000002799a7210 */ /* 0x001fc80007fde0ff */
[----:B------:R-:W-:Y:S01]  /*4c70*/  LEA.HI.X.SX32 R83, R112, R0, 0x1, P6 ;  /* 0x0000000070537211 */ /* 0x000fe200030f0eff */
[----:B------:R-:W-:Y:S01]  /*4c80*/  @!P3 IMAD.MOV.U32 R82, RZ, RZ, R154 ;  /* 0x000000ffff52b224 */ /* 0x000fe200078e009a */
[----:B------:R-:W-:Y:S04]  /*4c90*/  STL [R1+0xa54], R154 ;  /* 0x000a549a01007387 */ /* 0x000fe80000100800 */
[----:B------:R-:W-:Y:S04]  /*4ca0*/  STL [R1+0xa50], R83 ;  /* 0x000a505301007387 */ /* 0x000fe80000100800 */
[----:B------:R0:W2:Y:S04]  /*4cb0*/  @!P3 LDG.E.U16 R103, desc[UR20][R82.64] ;  /* 0x000000145267b981 */ /* 0x0000a8000c1e1500 */
[----:B---3--:R1:W-:Y:S01]  /*4cc0*/  STL [R1+0x3cc], R152 ;  /* 0x0003cc9801007387 */ /* 0x0083e20000100800 */
[----:B0-----:R-:W-:Y:S01]  /*4cd0*/  VIADD R82, R107, 0xffffffe6 ;  /* 0xffffffe66b527836 */ /* 0x001fe20000000000 */
[----:B-1----:R-:W-:-:S04]  /*4ce0*/  IADD3 R152, P6, PT, R126, R2, RZ ;  /* 0x000000027e987210 */ /* 0x002fc80007fde0ff */
[----:B------:R-:W-:Y:S02]  /*4cf0*/  ISETP.GE.U32.AND P3, PT, R82, 0x7ffffee7, PT ;  /* 0x7ffffee75200780c */ /* 0x000fe40003f66070 */
[----:B------:R-:W-:Y:S01]  /*4d00*/  LEA.HI.X.SX32 R83, R102, R0, 0x1, P6 ;  /* 0x0000000066537211 */ /* 0x000fe200030f0eff */
[----:B------:R-:W-:-:S05]  /*4d10*/  @!P4 IMAD.MOV.U32 R82, RZ, RZ, R152 ;  /* 0x000000ffff52c224 */ /* 0x000fca00078e0098 */
[----:B------:R-:W3:Y:S01]  /*4d20*/  @!P4 LDG.E.U16 R105, desc[UR20][R82.64] ;  /* 0x000000145269c981 */ /* 0x000ee2000c1e1500 */
[----:B------:R-:W-:Y:S01]  /*4d30*/  VIADD R102, R107, 0xffffffe5 ;  /* 0xffffffe56b667836 */ /* 0x000fe20000000000 */
[----:B------:R-:W-:-:S04]  /*4d40*/  PRMT R151, RZ, 0x7610, R151 ;  /* 0x00007610ff977816 */ /* 0x000fc80000000097 */
[----:B------:R-:W-:Y:S01]  /*4d50*/  ISETP.GE.U32.AND P4, PT, R102, 0x7ffffee6, PT ;  /* 0x7ffffee66600780c */ /* 0x000fe20003f86070 */
[C---:B------:R-:W-:Y:S01]  /*4d60*/  IMAD R102, R106.reuse, 0x17, RZ ;  /* 0x000000176a667824 */ /* 0x040fe200078e02ff */
[----:B------:R-:W-:Y:S01]  /*4d70*/  PRMT R149, RZ, 0x7610, R149 ;  /* 0x00007610ff957816 */ /* 0x000fe20000000095 */
[----:B--2---:R0:W-:Y:S04]  /*4d80*/  STL [R1+0x3c8], R103 ;  /* 0x0003c86701007387 */ /* 0x0041e80000100800 */
[----:B------:R-:W-:Y:S01]  /*4d90*/  STL [R1+0xa5c], R152 ;  /* 0x000a5c9801007387 */ /* 0x000fe20000100800 */
[----:B0-----:R-:W-:Y:S02]  /*4da0*/  IMAD.MOV.U32 R103, RZ, RZ, R162 ;  /* 0x000000ffff677224 */ /* 0x001fe400078e00a2 */
[----:B------:R-:W-:Y:S01]  /*4db0*/  IMAD R162, R106, 0x2c, RZ ;  /* 0x0000002c6aa27824 */ /* 0x000fe200078e02ff */
[----:B------:R-:W-:Y:S04]  /*4dc0*/  STL [R1+0xa58], R83 ;  /* 0x000a585301007387 */ /* 0x000fe80000100800 */
[----:B------:R-:W-:Y:S01]  /*4dd0*/  IADD3 R154, P6, PT, R162, R2, RZ ;  /* 0x00000002a29a7210 */ /* 0x000fe20007fde0ff */
[----:B---3--:R0:W-:Y:S03]  /*4de0*/  STL [R1+0x3c4], R105 ;  /* 0x0003c46901007387 */ /* 0x0081e60000100800 */
[----:B------:R-:W-:Y:S01]  /*4df0*/  LEA.HI.X.SX32 R155, R113, R0, 0x1, P6 ;  /* 0x00000000719b7211 */ /* 0x000fe200030f0eff */
[----:B------:R-:W-:-:S02]  /*4e00*/  @!P5 IMAD.MOV.U32 R82, RZ, RZ, R154 ;  /* 0x000000ffff52d224 */ /* 0x000fc400078e009a */
[----:B0-----:R-:W-:Y:S01]  /*4e10*/  IMAD R105, R106, 0x2e, RZ ;  /* 0x0000002e6a697824 */ /* 0x001fe200078e02ff */
[----:B------:R0:W-:Y:S01]  /*4e20*/  STL [R1+0xa64], R154 ;  /* 0x000a649a01007387 */ /* 0x0001e20000100800 */
[----:B------:R-:W-:-:S03]  /*4e30*/  @!P5 IMAD.MOV.U32 R83, RZ, RZ, R155 ;  /* 0x000000ffff53d224 */ /* 0x000fc600078e009b */
[----:B------:R-:W-:Y:S02]  /*4e40*/  IADD3 R152, P6, PT, R105, R2, RZ ;  /* 0x0000000269987210 */ /* 0x000fe40007fde0ff */
[----:B------:R1:W2:Y:S02]  /*4e50*/  @!P5 LDG.E.U16 R151, desc[UR20][R82.64] ;  /* 0x000000145297d981 */ /* 0x0002a4000c1e1500 */
[----:B0-----:R-:W-:Y:S01]  /*4e60*/  LEA.HI.X.SX32 R154, R102, R0, 0x1, P6 ;  /* 0x00000000669a7211 */ /* 0x001fe200030f0eff */
[----:B-1----:R-:W-:-:S04]  /*4e70*/  @!P1 IMAD.MOV.U32 R82, RZ, RZ, R152 ;  /* 0x000000ffff529224 */ /* 0x002fc800078e0098 */
[----:B------:R-:W-:-:S05]  /*4e80*/  @!P1 IMAD.MOV.U32 R83, RZ, RZ, R154 ;  /* 0x000000ffff539224 */ /* 0x000fca00078e009a */
[----:B------:R0:W3:Y:S04]  /*4e90*/  @!P1 LDG.E.U16 R149, desc[UR20][R82.64] ;  /* 0x0000001452959981 */ /* 0x0000e8000c1e1500 */
[----:B------:R-:W-:Y:S04]  /*4ea0*/  STL [R1+0xa60], R155 ;  /* 0x000a609b01007387 */ /* 0x000fe80000100800 */
[----:B------:R-:W-:Y:S01]  /*4eb0*/  STL [R1+0xa6c], R152 ;  /* 0x000a6c9801007387 */ /* 0x000fe20000100800 */
[----:B0-----:R-:W-:Y:S01]  /*4ec0*/  IMAD R82, R106, 0x19, RZ ;  /* 0x000000196a527824 */ /* 0x001fe200078e02ff */
[----:B------:R-:W-:-:S02]  /*4ed0*/  PRMT R153, RZ, 0x7610, R153 ;  /* 0x00007610ff997816 */ /* 0x000fc40000000099 */
[----:B------:R-:W-:Y:S01]  /*4ee0*/  PRMT R150, RZ, 0x7610, R150 ;  /* 0x00007610ff967816 */ /* 0x000fe20000000096 */
[----:B--2---:R0:W-:Y:S04]  /*4ef0*/  STL [R1+0x3c0], R151 ;  /* 0x0003c09701007387 */ /* 0x0041e80000100800 */
[----:B------:R1:W-:Y:S01]  /*4f00*/  STL [R1+0xa68], R154 ;  /* 0x000a689a01007387 */ /* 0x0003e20000100800 */
[----:B0-----:R-:W-:-:S05]  /*4f10*/  IMAD R151, R106, 0x30, RZ ;  /* 0x000000306a977824 */ /* 0x001fca00078e02ff */
[----:B-1----:R-:W-:Y:S01]  /*4f20*/  IADD3 R154, P6, PT, R151, R2, RZ ;  /* 0x00000002979a7210 */ /* 0x002fe20007fde0ff */
[----:B---3--:R0:W-:Y:S03]  /*4f30*/  STL [R1+0x3bc], R149 ;  /* 0x0003bc9501007387 */ /* 0x0081e60000100800 */
[----:B------:R-:W-:Y:S01]  /*4f40*/  LEA.HI.X.SX32 R83, R101, R0, 0x1, P6 ;  /* 0x0000000065537211 */ /* 0x000fe200030f0eff */
[----:B0-----:R-:W-:-:S05]  /*4f50*/  IMAD R149, R106, 0x32, RZ ;  /* 0x000000326a957824 */ /* 0x001fca00078e02ff */
[----:B------:R-:W-:-:S04]  /*4f60*/  IADD3 R151, P6, PT, R149, R2, RZ ;  /* 0x0000000295977210 */ /* 0x000fc80007fde0ff */
[----:B------:R-:W-:Y:S01]  /*4f70*/  LEA.HI.X.SX32 R152, R82, R0, 0x1, P6 ;  /* 0x0000000052987211 */ /* 0x000fe200030f0eff */
[----:B------:R-:W-:Y:S01]  /*4f80*/  @!P2 IMAD.MOV.U32 R82, RZ, RZ, R154 ;  /* 0x000000ffff52a224 */ /* 0x000fe200078e009a */
[----:B------:R-:W-:Y:S04]  /*4f90*/  STL [R1+0xa74], R154 ;  /* 0x000a749a01007387 */ /* 0x000fe80000100800 */
[----:B------:R0:W-:Y:S04]  /*4fa0*/  STL [R1+0xa70], R83 ;  /* 0x000a705301007387 */ /* 0x0001e80000100800 */
[----:B------:R1:W2:Y:S02]  /*4fb0*/  @!P2 LDG.E.U16 R153, desc[UR20][R82.64] ;  /* 0x000000145299a981 */ /* 0x0002a4000c1e1500 */
[----:B-1----:R-:W-:-:S02]  /*4fc0*/  @!P3 IMAD.MOV.U32 R82, RZ, RZ, R151 ;  /* 0x000000ffff52b224 */ /* 0x002fc400078e0097 */
[----:B0-----:R-:W-:-:S05]  /*4fd0*/  @!P3 IMAD.MOV.U32 R83, RZ, RZ, R152 ;  /* 0x000000ffff53b224 */ /* 0x001fca00078e0098 */
[----:B------:R0:W3:Y:S01]  /*4fe0*/  @!P3 LDG.E.U16 R150, desc[UR20][R82.64] ;  /* 0x000000145296b981 */ /* 0x0000e2000c1e1500 */
[----:B------:R-:W-:-:S05]  /*4ff0*/  IMAD R149, R106, 0x34, RZ ;  /* 0x000000346a957824 */ /* 0x000fca00078e02ff */
[----:B------:R-:W-:Y:S01]  /*5000*/  IADD3 R149, P6, PT, R149, R2, RZ ;  /* 0x0000000295957210 */ /* 0x000fe20007fde0ff */
[----:B------:R1:W-:Y:S01]  /*5010*/  STL [R1+0xa7c], R151 ;  /* 0x000a7c9701007387 */ /* 0x0003e20000100800 */
[C---:B------:R-:W-:Y:S02]  /*5020*/  VIADD R105, R107.reuse, 0xffffffe4 ;  /* 0xffffffe46b697836 */ /* 0x040fe40000000000 */
[----:B0-----:R-:W-:Y:S01]  /*5030*/  VIADD R82, R107, 0xffffffe1 ;  /* 0xffffffe16b527836 */ /* 0x001fe20000000000 */
[----:B------:R-:W-:Y:S01]  /*5040*/  PRMT R113, RZ, 0x7610, R113 ;  /* 0x00007610ff717816 */ /* 0x000fe20000000071 */
[----:B------:R-:W-:Y:S01]  /*5050*/  STL [R1+0xa78], R152 ;  /* 0x000a789801007387 */ /* 0x000fe20000100800 */
[----:B-1----:R-:W-:Y:S02]  /*5060*/  LEA.HI.X.SX32 R151, R114, R0, 0x1, P6 ;  /* 0x0000000072977211 */ /* 0x002fe400030f0eff */
[----:B------:R-:W-:Y:S01]  /*5070*/  ISETP.GE.U32.AND P3, PT, R82, 0x7ffffee2, PT ;  /* 0x7ffffee25200780c */ /* 0x000fe20003f66070 */
[----:B------:R-:W-:Y:S01]  /*5080*/  @!P4 IMAD.MOV.U32 R82, RZ, RZ, R149 ;  /* 0x000000ffff52c224 */ /* 0x000fe200078e0095 */
[----:B------:R-:W-:Y:S01]  /*5090*/  ISETP.GE.U32.AND P5, PT, R105, 0x7ffffee5, PT ;  /* 0x7ffffee56900780c */ /* 0x000fe20003fa6070 */
[----:B------:R-:W-:Y:S01]  /*50a0*/  @!P4 IMAD.MOV.U32 R83, RZ, RZ, R151 ;  /* 0x000000ffff53c224 */ /* 0x000fe200078e0097 */
[----:B------:R-:W-:Y:S01]  /*50b0*/  STL [R1+0xa84], R149 ;  /* 0x000a849501007387 */ /* 0x000fe20000100800 */
[----:B------:R-:W-:-:S03]  /*50c0*/  VIADD R101, R107, 0xffffffe2 ;  /* 0xffffffe26b657836 */ /* 0x000fc60000000000 */
[----:B------:R0:W2:Y:S02]  /*50d0*/  @!P4 LDG.E.U16 R113, desc[UR20][R82.64] ;  /* 0x000000145271c981 */ /* 0x0000a4000c1e1500 */
[----:B------:R-:W-:Y:S01]  /*50e0*/  ISETP.GE.U32.AND P2, PT, R101, 0x7ffffee3, PT ;  /* 0x7ffffee36500780c */ /* 0x000fe20003f46070 */
[----:B------:R-:W-:Y:S01]  /*50f0*/  IMAD R101, R106, 0x1b, RZ ;  /* 0x0000001b6a657824 */ /* 0x000fe200078e02ff */
[----:B------:R-:W-:Y:S01]  /*5100*/  PRMT R148, RZ, 0x7610, R148 ;  /* 0x00007610ff947816 */ /* 0x000fe20000000094 */
[----:B0-----:R-:W-:-:S05]  /*5110*/  VIADD R82, R107, 0xffffffe0 ;  /* 0xffffffe06b527836 */ /* 0x001fca0000000000 */
[----:B------:R-:W-:Y:S01]  /*5120*/  ISETP.GE.U32.AND P4, PT, R82, 0x7ffffee1, PT ;  /* 0x7ffffee15200780c */ /* 0x000fe20003f86070 */
[----:B---3--:R0:W-:Y:S02]  /*5130*/  STL [R1+0x3b4], R150 ;  /* 0x0003b49601007387 */ /* 0x0081e40000100800 */
[----:B0-----:R-:W-:-:S05]  /*5140*/  IMAD R150, R106, 0x36, RZ ;  /* 0x000000366a967824 */ /* 0x001fca00078e02ff */
[----:B------:R-:W-:-:S04]  /*5150*/  IADD3 R150, P6, PT, R150, R2, RZ ;  /* 0x0000000296967210 */ /* 0x000fc80007fde0ff */
[----:B------:R-:W-:Y:S01]  /*5160*/  LEA.HI.X.SX32 R83, R101, R0, 0x1, P6 ;  /* 0x0000000065537211 */ /* 0x000fe200030f0eff */
[----:B------:R-:W-:-:S05]  /*5170*/  @!P5 IMAD.MOV.U32 R82, RZ, RZ, R150 ;  /* 0x000000ffff52d224 */ /* 0x000fca00078e0096 */
[----:B------:R0:W3:Y:S01]  /*5180*/  @!P5 LDG.E.U16 R148, desc[UR20][R82.64] ;  /* 0x000000145294d981 */ /* 0x0000e2000c1e1500 */
[----:B------:R-:W-:Y:S02]  /*5190*/  VIADD R102, R107, 0xffffffe3 ;  /* 0xffffffe36b667836 */ /* 0x000fe40000000000 */
[----:B------:R-:W-:Y:S01]  /*51a0*/  IMAD R149, R106, 0x38, RZ ;  /* 0x000000386a957824 */ /* 0x000fe200078e02ff */
[----:B------:R-:W-:Y:S04]  /*51b0*/  STL [R1+0xa80], R151 ;  /* 0x000a809701007387 */ /* 0x000fe80000100800 */
[----:B------:R-:W4:Y:S01]  /*51c0*/  LDL R155, [R1+0x6b8] ;  /* 0x0006b800019b7983 */ /* 0x000f220000100800 */
[----:B------:R-:W-:-:S03]  /*51d0*/  ISETP.GE.U32.AND P1, PT, R102, 0x7ffffee4, PT ;  /* 0x7ffffee46600780c */ /* 0x000fc60003f26070 */
[----:B------:R-:W-:Y:S01]  /*51e0*/  STL [R1+0xa8c], R150 ;  /* 0x000a8c9601007387 */ /* 0x000fe20000100800 */
[----:B------:R-:W-:-:S03]  /*51f0*/  IADD3 R149, P6, PT, R149, R2, RZ ;  /* 0x0000000295957210 */ /* 0x000fc60007fde0ff */
[----:B--2---:R1:W-:Y:S01]  /*5200*/  STL [R1+0x3b0], R113 ;  /* 0x0003b07101007387 */ /* 0x0043e20000100800 */
[----:B0-----:R-:W-:-:S03]  /*5210*/  IMAD R82, R106, 0x1d, RZ ;  /* 0x0000001d6a527824 */ /* 0x001fc600078e02ff */
[----:B------:R0:W-:Y:S01]  /*5220*/  STL [R1+0xa88], R83 ;  /* 0x000a885301007387 */ /* 0x0001e20000100800 */
[----:B-1----:R-:W-:-:S03]  /*5230*/  IMAD R113, R106, 0x3a, RZ ;  /* 0x0000003a6a717824 */ /* 0x002fc600078e02ff */
[----:B------:R-:W-:Y:S01]  /*5240*/  STL [R1+0x3b8], R153 ;  /* 0x0003b89901007387 */ /* 0x000fe20000100800 */
[----:B0-----:R-:W-:Y:S02]  /*5250*/  LEA.HI.X.SX32 R83, R104, R0, 0x1, P6 ;  /* 0x0000000068537211 */ /* 0x001fe400030f0eff */
[----:B------:R-:W-:Y:S01]  /*5260*/  IADD3 R113, P5, PT, R113, R2, RZ ;  /* 0x0000000271717210 */ /* 0x000fe20007fbe0ff */
[----:B------:R-:W-:Y:S01]  /*5270*/  STL [R1+0xa94], R149 ;  /* 0x000a949501007387 */ /* 0x000fe20000100800 */
[----:B------:R-:W-:-:S03]  /*5280*/  PRMT R105, RZ, 0x7610, R105 ;  /* 0x00007610ff697816 */ /* 0x000fc60000000069 */
[----:B------:R-:W-:Y:S04]  /*5290*/  STL [R1+0xa9c], R113 ;  /* 0x000a9c7101007387 */ /* 0x000fe80000100800 */
[----:B------:R-:W-:Y:S01]  /*52a0*/  STL [R1+0xa90], R83 ;  /* 0x000a905301007387 */ /* 0x000fe20000100800 */
[----:B------:R-:W-:-:S03]  /*52b0*/  PRMT R102, RZ, 0x7610, R102 ;  /* 0x00007610ff667816 */ /* 0x000fc60000000066 */
[----:B---3--:R0:W-:Y:S02]  /*52c0*/  STL [R1+0x3ac], R148 ;  /* 0x0003ac9401007387 */ /* 0x0081e40000100800 */
[----:B0-----:R-:W-:Y:S01]  /*52d0*/  LEA.HI.X.SX32 R148, R82, R0, 0x1, P5 ;  /* 0x0000000052947211 */ /* 0x001fe200028f0eff */
[----:B------:R-:W-:-:S05]  /*52e0*/  @!P1 IMAD.MOV.U32 R82, RZ, RZ, R149 ;  /* 0x000000ffff529224 */ /* 0x000fca00078e0095 */
[----:B------:R0:W2:Y:S02]  /*52f0*/  @!P1 LDG.E.U16 R105, desc[UR20][R82.64] ;  /* 0x0000001452699981 */ /* 0x0000a4000c1e1500 */
[----:B0-----:R-:W-:Y:S02]  /*5300*/  @!P2 IMAD.MOV.U32 R82, RZ, RZ, R113 ;  /* 0x000000ffff52a224 */ /* 0x001fe400078e0071 */
[----:B------:R-:W-:-:S05]  /*5310*/  @!P2 IMAD.MOV.U32 R83, RZ, RZ, R148 ;  /* 0x000000ffff53a224 */ /* 0x000fca00078e0094 */
[----:B------:R0:W3:Y:S01]  /*5320*/  @!P2 LDG.E.U16 R102, desc[UR20][R82.64] ;  /* 0x000000145266a981 */ /* 0x0000e2000c1e1500 */
[----:B------:R-:W-:-:S03]  /*5330*/  IMAD R101, R106, 0x3c, RZ ;  /* 0x0000003c6a657824 */ /* 0x000fc600078e02ff */
[----:B------:R1:W-:Y:S01]  /*5340*/  STL [R1+0xa98], R148 ;  /* 0x000a989401007387 */ /* 0x0003e20000100800 */
[----:B0-----:R-:W-:Y:S01]  /*5350*/  IMAD R83, R106, 0x3e, RZ ;  /* 0x0000003e6a537824 */ /* 0x001fe200078e02ff */
[----:B-1----:R-:W-:-:S04]  /*5360*/  IADD3 R148, P1, PT, R101, R2, RZ ;  /* 0x0000000265947210 */ /* 0x002fc80007f3e0ff */
[----:B------:R-:W-:Y:S02]  /*5370*/  LEA.HI.X.SX32 R82, R115, R0, 0x1, P1 ;  /* 0x0000000073527211 */ /* 0x000fe400008f0eff */
[----:B------:R-:W-:Y:S02]  /*5380*/  IADD3 R113, P1, PT, R83, R2, RZ ;  /* 0x0000000253717210 */ /* 0x000fe40007f3e0ff */
[----:B------:R-:W-:Y:S01]  /*5390*/  PRMT R114, RZ, 0x7610, R114 ;  /* 0x00007610ff727816 */ /* 0x000fe20000000072 */
[----:B------:R-:W-:Y:S01]  /*53a0*/  @!P3 IMAD.MOV.U32 R83, RZ, RZ, R82 ;  /* 0x000000ffff53b224 */ /* 0x000fe200078e0052 */
[----:B--2---:R0:W-:Y:S04]  /*53b0*/  STL [R1+0x3a8], R105 ;  /* 0x0003a86901007387 */ /* 0x0041e80000100800 */
[----:B------:R-:W-:Y:S01]  /*53c0*/  STL [R1+0xaa4], R148 ;  /* 0x000aa49401007387 */ /* 0x000fe20000100800 */
[----:B----4-:R-:W-:Y:S01]  /*53d0*/  VIADD R101, R155, 0x6f ;  /* 0x0000006f9b657836 */ /* 0x010fe20000000000 */
[----:B------:R-:W-:-:S02]  /*53e0*/  PRMT R112, RZ, 0x7610, R112 ;  /* 0x00007610ff707816 */ /* 0x000fc40000000070 */
[----:B------:R-:W-:Y:S01]  /*53f0*/  ISETP.GT.U32.AND P2, PT, R3, R99, PT ;  /* 0x000000630300720c */ /* 0x000fe20003f44070 */
[----:B0-----:R-:W0:Y:S01]  /*5400*/  LDC.64 R104, c[0x0][0x3a8] ;  /* 0x0000ea00ff687b82 */ /* 0x001e220000000a00 */
[----:B---3--:R-:W-:Y:S04]  /*5410*/  STL [R1+0x3a4], R102 ;  /* 0x0003a46601007387 */ /* 0x008fe80000100800 */
[----:B------:R1:W-:Y:S02]  /*5420*/  STL [R1+0xaa0], R82 ;  /* 0x000aa05201007387 */ /* 0x0003e40000100800 */
[----:B-1----:R-:W-:-:S05]  /*5430*/  @!P3 IMAD.MOV.U32 R82, RZ, RZ, R148 ;  /* 0x000000ffff52b224 */ /* 0x002fca00078e0094 */
[----:B------:R1:W2:Y:S01]  /*5440*/  @!P3 LDG.E.U16 R114, desc[UR20][R82.64] ;  /* 0x000000145272b981 */ /* 0x0002a2000c1e1500 */
[----:B------:R-:W-:-:S03]  /*5450*/  IMAD R102, R106, 0x1f, RZ ;  /* 0x0000001f6a667824 */ /* 0x000fc600078e02ff */
[----:B------:R-:W-:Y:S02]  /*5460*/  STL [R1+0x1644], R101 ;  /* 0x0016446501007387 */ /* 0x000fe40000100800 */
[----:B-1----:R-:W-:-:S05]  /*5470*/  LEA.HI.X.SX32 R82, R102, R0, 0x1, P1 ;  /* 0x0000000066527211 */ /* 0x002fca00008f0eff */
[----:B------:R-:W-:Y:S01]  /*5480*/  @!P4 IMAD.MOV.U32 R83, RZ, RZ, R82 ;  /* 0x000000ffff53c224 */ /* 0x000fe200078e0052 */
[----:B--2---:R1:W-:Y:S04]  /*5490*/  STL [R1+0x3a0], R114 ;  /* 0x0003a07201007387 */ /* 0x0043e80000100800 */
[----:B------:R-:W-:Y:S01]  /*54a0*/  STL [R1+0x11c4], R113 ;  /* 0x0011c47101007387 */ /* 0x000fe20000100800 */
[----:B-1----:R-:W-:-:S05]  /*54b0*/  VIADD R114, R155, 0x70 ;  /* 0x000000709b727836 */ /* 0x002fca0000000000 */
[----:B------:R-:W-:Y:S04]  /*54c0*/  STL [R1+0x1640], R114 ;  /* 0x0016407201007387 */ /* 0x000fe80000100800 */
[----:B------:R1:W-:Y:S02]  /*54d0*/  STL [R1+0xaa8], R82 ;  /* 0x000aa85201007387 */ /* 0x0003e40000100800 */
[----:B-1----:R-:W-:-:S05]  /*54e0*/  @!P4 IMAD.MOV.U32 R82, RZ, RZ, R113 ;  /* 0x000000ffff52c224 */ /* 0x002fca00078e0071 */
[----:B------:R0:W2:Y:S01]  /*54f0*/  @!P4 LDG.E.U16 R112, desc[UR20][R82.64] ;  /* 0x000000145270c981 */ /* 0x0000a2000c1e1500 */
[----:B------:R-:W-:Y:S01]  /*5500*/  ISETP.GT.U32.AND P5, PT, R3, R97, PT ;  /* 0x000000610300720c */ /* 0x000fe20003fa4070 */
[----:B------:R-:W-:Y:S01]  /*5510*/  @!P2 IMAD.IADD R99, R99, 0x1, -R3 ;  /* 0x000000016363a824 */ /* 0x000fe200078e0a03 */
[C---:B------:R-:W-:Y:S02]  /*5520*/  ISETP.GT.U32.AND P2, PT, R3.reuse, R95, PT ;  /* 0x0000005f0300720c */ /* 0x040fe40003f44070 */
[C---:B------:R-:W-:Y:S02]  /*5530*/  ISETP.GT.U32.AND P3, PT, R3.reuse, R98, PT ;  /* 0x000000620300720c */ /* 0x040fe40003f64070 */
[----:B------:R-:W-:-:S07]  /*5540*/  ISETP.GT.U32.AND P4, PT, R3, R96, PT ;  /* 0x000000600300720c */ /* 0x000fce0003f84070 */
[--C-:B------:R-:W-:Y:S02]  /*5550*/  @!P5 IMAD.IADD R97, R97, 0x1, -R3.reuse ;  /* 0x000000016161d824 */ /* 0x100fe400078e0a03 */
[----:B------:R-:W-:-:S03]  /*5560*/  @!P2 IMAD.IADD R95, R95, 0x1, -R3 ;  /* 0x000000015f5fa824 */ /* 0x000fc600078e0a03 */
[C---:B------:R-:W-:Y:S01]  /*5570*/  ISETP.GT.U32.AND P2, PT, R3.reuse, R97, PT ;  /* 0x000000610300720c */ /* 0x040fe20003f44070 */
[----:B0-----:R-:W-:Y:S01]  /*5580*/  IMAD R82, R134, R105, RZ ;  /* 0x0000006986527224 */ /* 0x001fe200078e02ff */
[----:B------:R-:W-:Y:S01]  /*5590*/  IABS R102, R114 ;  /* 0x0000007200667213 */ /* 0x000fe20000000000 */
[----:B------:R-:W-:Y:S01]  /*55a0*/  @!P3 IMAD.IADD R98, R98, 0x1, -R3 ;  /* 0x000000016262b824 */ /* 0x000fe200078e0a03 */
[----:B------:R-:W-:Y:S02]  /*55b0*/  IABS R101, R101 ;  /* 0x0000006500657213 */ /* 0x000fe40000000000 */
[----:B------:R-:W-:Y:S01]  /*55c0*/  ISETP.GT.U32.AND P3, PT, R3, R99, PT ;  /* 0x000000630300720c */ /* 0x000fe20003f64070 */
[----:B------:R-:W-:Y:S01]  /*55d0*/  IMAD.MOV.U32 R83, RZ, RZ, R102 ;  /* 0x000000ffff537224 */ /* 0x000fe200078e0066 */
[----:B------:R-:W-:Y:S01]  /*55e0*/  LEA R134, P1, R82, UR14, 0x1 ;  /* 0x0000000e52867c11 */ /* 0x000fe2000f8208ff */
[----:B------:R-:W-:Y:S02]  /*55f0*/  IMAD.MOV.U32 R156, RZ, RZ, R157 ;  /* 0x000000ffff9c7224 */ /* 0x000fe400078e009d */
[----:B------:R-:W-:-:S02]  /*5600*/  IMAD.MOV.U32 R153, RZ, RZ, R132 ;  /* 0x000000ffff997224 */ /* 0x000fc400078e0084 */
[----:B------:R-:W-:Y:S02]  /*5610*/  IMAD.MOV.U32 R154, RZ, RZ, R147 ;  /* 0x000000ffff9a7224 */ /* 0x000fe400078e0093 */
[----:B------:R-:W-:Y:S01]  /*5620*/  IMAD.MOV.U32 R152, RZ, RZ, R133 ;  /* 0x000000ffff987224 */ /* 0x000fe200078e0085 */
[----:B------:R-:W-:Y:S01]  /*5630*/  ISETP.GT.U32.AND P6, PT, R3, R94, PT ;  /* 0x0000005e0300720c */ /* 0x000fe20003fc4070 */
[----:B------:R-:W-:Y:S01]  /*5640*/  @!P4 IMAD.IADD R96, R96, 0x1, -R3 ;  /* 0x000000016060c824 */ /* 0x000fe200078e0a03 */
[----:B------:R-:W-:Y:S01]  /*5650*/  ISETP.GE.AND P4, PT, R155, RZ, PT ;  /* 0x000000ff9b00720c */ /* 0x000fe20003f86270 */
[----:B------:R-:W-:Y:S01]  /*5660*/  IMAD.MOV.U32 R157, RZ, RZ, R103 ;  /* 0x000000ffff9d7224 */ /* 0x000fe200078e0067 */
[----:B------:R-:W-:-:S04]  /*5670*/  @!UP1 UIADD3 UR10, UPT, UPT, -UR10, 0x100000, URZ ;  /* 0x001000000a0a9890 */ /* 0x000fc8000fffe1ff */
[----:B------:R-:W-:Y:S02]  /*5680*/  @!UP1 USHF.L.U32 UR11, UR10, 0xb, URZ ;  /* 0x0000000b0a0b9899 */ /* 0x000fe400080006ff */
[----:B------:R-:W-:Y:S01]  /*5690*/  @!UP1 USHF.L.U32 UR10, UR10, 0x1, URZ ;  /* 0x000000010a0a9899 */ /* 0x000fe200080006ff */
[----:B------:R-:W-:Y:S01]  /*56a0*/  IMAD.HI.U32 R105, R100, R101, RZ ;  /* 0x0000006564697227 */ /* 0x000fe200078e00ff */
[----:B------:R-:W0:Y:S03]  /*56b0*/  LDCU UR14, c[0x0][0x3b0] ;  /* 0x00007600ff0e77ac */ /* 0x000e260008000800 */
[----:B------:R-:W-:Y:S01]  /*56c0*/  IMAD.MOV.U32 R103, RZ, RZ, R135 ;  /* 0x000000ffff677224 */ /* 0x000fe200078e0087 */
[----:B------:R-:W-:Y:S01]  /*56d0*/  LEA.HI.X.SX32 R135, R82, UR15, 0x1, P1 ;  /* 0x0000000f52877c11 */ /* 0x000fe200088f0eff */
[----:B------:R-:W-:-:S04]  /*56e0*/  IMAD.HI.U32 R102, R100, R83, RZ ;  /* 0x0000005364667227 */ /* 0x000fc800078e00ff */
[----:B------:R-:W-:Y:S01]  /*56f0*/  @!P2 IMAD.IADD R97, R97, 0x1, -R3 ;  /* 0x000000016161a824 */ /* 0x000fe200078e0a03 */
[----:B------:R-:W-:Y:S01]  /*5700*/  ISETP.GT.U32.AND P2, PT, R3, R91, PT ;  /* 0x0000005b0300720c */ /* 0x000fe20003f44070 */
[----:B------:R-:W-:Y:S02]  /*5710*/  IMAD.MOV R105, RZ, RZ, -R105 ;  /* 0x000000ffff697224 */ /* 0x000fe400078e0a69 */
[--C-:B------:R-:W-:Y:S02]  /*5720*/  @!P3 IMAD.IADD R99, R99, 0x1, -R3.reuse ;  /* 0x000000016363b824 */ /* 0x100fe400078e0a03 */
[----:B------:R-:W-:Y:S01]  /*5730*/  @!P6 IMAD.IADD R94, R94, 0x1, -R3 ;  /* 0x000000015e5ee824 */ /* 0x000fe200078e0a03 */
[----:B--2---:R1:W-:Y:S01]  /*5740*/  STL [R1+0x39c], R112 ;  /* 0x00039c7001007387 */ /* 0x0043e20000100800 */
[----:B------:R-:W-:Y:S02]  /*5750*/  IMAD.MOV R102, RZ, RZ, -R102 ;  /* 0x000000ffff667224 */ /* 0x000fe400078e0a66 */
[----:B------:R-:W-:-:S02]  /*5760*/  IMAD R113, R106, 0x6c, RZ ;  /* 0x0000006c6a717824 */ /* 0x000fc400078e02ff */
[C---:B------:R-:W-:Y:S02]  /*5770*/  IMAD R114, R106.reuse, 0xd8, RZ ;  /* 0x000000d86a727824 */ /* 0x040fe400078e02ff */
[----:B------:R-:W-:Y:S02]  /*5780*/  IMAD R115, R106, 0xda, RZ ;  /* 0x000000da6a737824 */ /* 0x000fe400078e02ff */
[----:B------:R-:W-:Y:S02]  /*5790*/  IMAD R104, R104, 0x1e8, RZ ;  /* 0x000001e868687824 */ /* 0x000fe400078e02ff */
[C---:B------:R-:W-:Y:S02]  /*57a0*/  IMAD R151, R106.reuse, 0xf5, RZ ;  /* 0x000000f56a977824 */ /* 0x040fe400078e02ff */
[C---:B------:R-:W-:Y:S02]  /*57b0*/  IMAD R149, R106.reuse, 0x7b, RZ ;  /* 0x0000007b6a957824 */ /* 0x040fe400078e02ff */
[----:B------:R-:W-:-:S02]  /*57c0*/  IMAD R150, R106, 0xf7, RZ ;  /* 0x000000f76a967824 */ /* 0x000fc400078e02ff */
[----:B------:R-:W-:Y:S01]  /*57d0*/  IMAD R148, R106, 0xf8, RZ ;  /* 0x000000f86a947824 */ /* 0x000fe200078e02ff */
[----:B------:R-:W-:Y:S01]  /*57e0*/  VOTEU.ALL UP1, P0 ;  /* 0x0000000000ff7886 */ /* 0x000fe20000020000 */
[----:B-1----:R-:W-:Y:S01]  /*57f0*/  IMAD.U32 R112, RZ, RZ, UR13 ;  /* 0x0000000dff707e24 */ /* 0x002fe2000f8e00ff */
[----:B------:R-:W1:Y:S03]  /*5800*/  LDCU UR15, c[0x0][0x3b0] ;  /* 0x00007600ff0f77ac */ /* 0x000e660008000800 */
[----:B------:R-:W-:Y:S02]  /*5810*/  IMAD R82, R112, 0x80, R82 ;  /* 0x0000008070527824 */ /* 0x000fe400078e0252 */
[C---:B------:R-:W-:Y:S01]  /*5820*/  IMAD R101, R3.reuse, R105, R101 ;  /* 0x0000006903657224 */ /* 0x040fe200078e0265 */
[----:B------:R-:W-:Y:S01]  /*5830*/  STL [R1+0x1820], R134 ;  /* 0x0018208601007387 */ /* 0x000fe20000100800 */
[----:B------:R-:W-:Y:S01]  /*5840*/  IMAD R147, R3, R102, R83 ;  /* 0x0000006603937224 */ /* 0x000fe200078e0253 */
[C---:B------:R-:W-:Y:S01]  /*5850*/  LEA R132, P5, R82.reuse, UR16, 0x1 ;  /* 0x0000001052847c11 */ /* 0x040fe2000f8a08ff */
[----:B------:R-:W-:Y:S01]  /*5860*/  @!P4 IMAD.MOV R99, RZ, RZ, -R99 ;  /* 0x000000ffff63c224 */ /* 0x000fe200078e0a63 */
[----:B------:R-:W-:Y:S01]  /*5870*/  STL [R1+0x181c], R135 ;  /* 0x00181c8701007387 */ /* 0x000fe20000100800 */
[----:B------:R-:W-:Y:S01]  /*5880*/  @!P2 IMAD.IADD R91, R91, 0x1, -R3 ;  /* 0x000000015b5ba824 */ /* 0x000fe200078e0a03 */
[----:B------:R-:W-:-:S02]  /*5890*/  LEA.HI.X.SX32 R133, R82, UR17, 0x1, P5 ;  /* 0x0000001152857c11 */ /* 0x000fc4000a8f0eff */
[C---:B------:R-:W-:Y:S01]  /*58a0*/  ISETP.GT.U32.AND P1, PT, R3.reuse, R98, PT ;  /* 0x000000620300720c */ /* 0x040fe20003f24070 */
[----:B------:R2:W-:Y:S01]  /*58b0*/  STL [R1], R101 ;  /* 0x0000006501007387 */ /* 0x0005e20000100800 */
[----:B------:R-:W-:Y:S02]  /*58c0*/  ISETP.GE.AND P2, PT, R156, RZ, PT ;  /* 0x000000ff9c00720c */ /* 0x000fe40003f46270 */
[C---:B------:R-:W-:Y:S01]  /*58d0*/  ISETP.GT.U32.AND P3, PT, R3.reuse, R96, PT ;  /* 0x000000600300720c */ /* 0x040fe20003f64070 */
[----:B------:R-:W-:Y:S01]  /*58e0*/  STL [R1+0x1824], R147 ;  /* 0x0018249301007387 */ /* 0x000fe20000100800 */
[----:B------:R-:W-:Y:S01]  /*58f0*/  IMAD.MOV.U32 R156, RZ, RZ, R103 ;  /* 0x000000ffff9c7224 */ /* 0x000fe200078e0067 */
[C---:B------:R-:W-:Y:S02]  /*5900*/  ISETP.GT.U32.AND P4, PT, R3.reuse, R92, PT ;  /* 0x0000005c0300720c */ /* 0x040fe40003f84070 */
[----:B------:R-:W-:Y:S01]  /*5910*/  ISETP.GT.U32.AND P6, PT, R3, R94, PT ;  /* 0x0000005e0300720c */ /* 0x000fe20003fc4070 */
[C---:B------:R-:W-:Y:S01]  /*5920*/  IMAD R102, R106.reuse, 0xd2, RZ ;  /* 0x000000d26a667824 */ /* 0x040fe200078e02ff */
[----:B------:R3:W4:Y:S01]  /*5930*/  @!UP1 SYNCS.EXCH.64 URZ, [UR4+0x20008], UR10 ;  /* 0x0200080a04ff95b2 */ /* 0x0007220008000100 */
[----:B--2---:R-:W-:Y:S01]  /*5940*/  VIADD R101, R155, 0x71 ;  /* 0x000000719b657836 */ /* 0x004fe20000000000 */
[----:B------:R-:W-:Y:S01]  /*5950*/  STL [R1+0x182c], R132 ;  /* 0x00182c8401007387 */ /* 0x000fe20000100800 */
[C---:B------:R-:W-:Y:S01]  /*5960*/  IMAD R105, R106.reuse, 0x6a, RZ ;  /* 0x0000006a6a697824 */ /* 0x040fe200078e02ff */
[----:B------:R-:W2:Y:S02]  /*5970*/  LDCU UR17, c[0x0][0x3b0] ;  /* 0x00007600ff1177ac */ /* 0x000ea40008000800 */
[----:B------:R0:W-:Y:S01]  /*5980*/  STL [R1+0x1828], R133 ;  /* 0x0018288501007387 */ /* 0x0001e20000100800 */
[----:B------:R-:W-:Y:S01]  /*5990*/  IMAD R112, R106, 0xd4, RZ ;  /* 0x000000d46a707824 */ /* 0x000fe200078e02ff */
[----:B------:R-:W1:Y:S02]  /*59a0*/  LDCU UR16, c[0x0][0x3b0] ;  /* 0x00007600ff1077ac */ /* 0x000e640008000800 */
[----:B------:R0:W-:Y:S01]  /*59b0*/  STL [R1+0x1830], R99 ;  /* 0x0018306301007387 */ /* 0x0001e20000100800 */
[--C-:B------:R-:W-:Y:S01]  /*59c0*/  @!P1 IMAD.IADD R98, R98, 0x1, -R3.reuse ;  /* 0x0000000162629824 */ /* 0x100fe200078e0a03 */
[C---:B------:R-:W-:Y:S01]  /*59d0*/  ISETP.GT.U32.AND P5, PT, R3.reuse, R93, PT ;  /* 0x0000005d0300720c */ /* 0x040fe20003fa4070 */
[--C-:B------:R-:W-:Y:S01]  /*59e0*/  @!P3 IMAD.IADD R96, R96, 0x1, -R3.reuse ;  /* 0x000000016060b824 */ /* 0x100fe200078e0a03 */
[----:B------:R-:W-:Y:S01]  /*59f0*/  STL [R1+0x163c], R101 ;  /* 0x00163c6501007387 */ /* 0x000fe20000100800 */
[--C-:B------:R-:W-:Y:S01]  /*5a00*/  @!P4 IMAD.IADD R92, R92, 0x1, -R3.reuse ;  /* 0x000000015c5cc824 */ /* 0x100fe200078e0a03 */
[----:B------:R-:W-:Y:S01]  /*5a10*/  IABS R82, R101 ;  /* 0x0000006500527213 */ /* 0x000fe20000000000 */
[--C-:B------:R-:W-:Y:S01]  /*5a20*/  @!P6 IMAD.IADD R94, R94, 0x1, -R3.reuse ;  /* 0x000000015e5ee824 */ /* 0x100fe200078e0a03 */
[----:B------:R-:W2:Y:S01]  /*5a30*/  LDL R103, [R1+0x164c] ;  /* 0x00164c0001677983 */ /* 0x000ea20000100800 */
[C---:B------:R-:W-:Y:S01]  /*5a40*/  ISETP.GT.U32.AND P1, PT, R3.reuse, R95, PT ;  /* 0x0000005f0300720c */ /* 0x040fe20003f24070 */
[----:B0-----:R-:W0:Y:S01]  /*5a50*/  LDC R133, c[0x0][0x3a8] ;  /* 0x0000ea00ff857b82 */ /* 0x001e220000000800 */
[----:B------:R-:W-:Y:S01]  /*5a60*/  ISETP.GT.U32.AND P3, PT, R3, R90, PT ;  /* 0x0000005a0300720c */ /* 0x000fe20003f64070 */
[----:B------:R-:W-:Y:S01]  /*5a70*/  IMAD R134, R106, 0x78, RZ ;  /* 0x000000786a867824 */ /* 0x000fe200078e02ff */
[----:B------:R-:W-:Y:S01]  /*5a80*/  ISETP.GE.AND P4, PT, R154, RZ, PT ;  /* 0x000000ff9a00720c */ /* 0x000fe20003f86270 */
[----:B------:R-:W-:Y:S01]  /*5a90*/  IMAD R135, R106, 0xf2, RZ ;  /* 0x000000f26a877824 */ /* 0x000fe200078e02ff */
[----:B---3--:R-:W3:Y:S01]  /*5aa0*/  LDCU UR11, c[0x0][0x3b0] ;  /* 0x00007600ff0b77ac */ /* 0x008ee20008000800 */
[--C-:B------:R-:W-:Y:S01]  /*5ab0*/  @!P5 IMAD.IADD R93, R93, 0x1, -R3.reuse ;  /* 0x000000015d5dd824 */ /* 0x100fe200078e0a03 */
[----:B------:R-:W-:Y:S01]  /*5ac0*/  ISETP.GE.AND P5, PT, R153, RZ, PT ;  /* 0x000000ff9900720c */ /* 0x000fe20003fa6270 */
[----:B------:R-:W0:Y:S01]  /*5ad0*/  LDC R147, c[0x0][0x3a8] ;  /* 0x0000ea00ff937b82 */ /* 0x000e220000000800 */
[----:B------:R-:W0:Y:S03]  /*5ae0*/  LDCU UR10, c[0x0][0x3b0] ;  /* 0x00007600ff0a77ac */ /* 0x000e260008000800 */
[--C-:B------:R-:W-:Y:S01]  /*5af0*/  @!P1 IMAD.IADD R95, R95, 0x1, -R3.reuse ;  /* 0x000000015f5f9824 */ /* 0x100fe200078e0a03 */
[----:B------:R-:W-:Y:S01]  /*5b00*/  ISETP.GE.AND P1, PT, R152, RZ, PT ;  /* 0x000000ff9800720c */ /* 0x000fe20003f26270 */
[----:B------:R-:W-:Y:S01]  /*5b10*/  @!P3 IMAD.IADD R90, R90, 0x1, -R3 ;  /* 0x000000015a5ab824 */ /* 0x000fe200078e0a03 */
[----:B------:R-:W-:Y:S01]  /*5b20*/  ISETP.GE.AND P3, PT, R157, RZ, PT ;  /* 0x000000ff9d00720c */ /* 0x000fe20003f66270 */
[----:B------:R-:W-:-:S04]  /*5b30*/  IMAD.HI.U32 R83, R100, R82, RZ ;  /* 0x0000005264537227 */ /* 0x000fc800078e00ff */
[----:B------:R-:W-:Y:S02]  /*5b40*/  IMAD.MOV.U32 R99, RZ, RZ, R98 ;  /* 0x000000ffff637224 */ /* 0x000fe400078e0062 */
[----:B------:R-:W-:Y:S02]  /*5b50*/  IMAD.MOV.U32 R98, RZ, RZ, R97 ;  /* 0x000000ffff627224 */ /* 0x000fe400078e0061 */
[----:B------:R-:W-:Y:S02]  /*5b60*/  IMAD.MOV.U32 R97, RZ, RZ, R96 ;  /* 0x000000ffff617224 */ /* 0x000fe400078e0060 */
[----:B------:R-:W-:Y:S02]  /*5b70*/  IMAD.MOV.U32 R96, RZ, RZ, R95 ;  /* 0x000000ffff607224 */ /* 0x000fe400078e005f */
[----:B------:R-:W-:Y:S02]  /*5b80*/  IMAD.MOV R83, RZ, RZ, -R83 ;  /* 0x000000ffff537224 */ /* 0x000fe400078e0a53 */
[----:B------:R-:W-:-:S02]  /*5b90*/  @!P1 IMAD.MOV R99, RZ, RZ, -R99 ;  /* 0x000000ffff639224 */ /* 0x000fc400078e0a63 */
[----:B------:R-:W-:Y:S02]  /*5ba0*/  @!P5 IMAD.MOV R98, RZ, RZ, -R98 ;  /* 0x000000ffff62d224 */ /* 0x000fe400078e0a62 */
[----:B------:R-:W-:Y:S02]  /*5bb0*/  IMAD.MOV.U32 R95, RZ, RZ, R94 ;  /* 0x000000ffff5f7224 */ /* 0x000fe400078e005e */
[----:B------:R-:W-:Y:S02]  /*5bc0*/  @!P4 IMAD.MOV R97, RZ, RZ, -R97 ;  /* 0x000000ffff61c224 */ /* 0x000fe400078e0a61 */
[----:B------:R-:W-:Y:S02]  /*5bd0*/  IMAD.MOV.U32 R157, RZ, RZ, R146 ;  /* 0x000000ffff9d7224 */ /* 0x000fe400078e0092 */
[----:B------:R-:W-:Y:S01]  /*5be0*/  @!P2 IMAD.MOV R96, RZ, RZ, -R96 ;  /* 0x000000ffff60a224 */ /* 0x000fe200078e0a60 */
[----:B------:R1:W-:Y:S01]  /*5bf0*/  STL [R1+0x7fc], R99 ;  /* 0x0007fc6301007387 */ /* 0x0003e20000100800 */
[----:B------:R-:W-:-:S02]  /*5c00*/  IMAD R146, R3, R83, R82 ;  /* 0x0000005303927224 */ /* 0x000fc400078e0252 */
[----:B------:R-:W-:Y:S01]  /*5c10*/  @!P3 IMAD.MOV R95, RZ, RZ, -R95 ;  /* 0x000000ffff5fb224 */ /* 0x000fe200078e0a5f */
[----:B------:R-:W-:Y:S04]  /*5c20*/  STL [R1+0x1834], R98 ;  /* 0x0018346201007387 */ /* 0x000fe80000100800 */
[----:B------:R0:W-:Y:S01]  /*5c30*/  STL [R1+0x1838], R97 ;  /* 0x0018386101007387 */ /* 0x0001e20000100800 */
[----:B-1----:R-:W-:-:S03]  /*5c40*/  VIADD R99, R155, 0x72 ;  /* 0x000000729b637836 */ /* 0x002fc60000000000 */
[----:B------:R-:W-:Y:S04]  /*5c50*/  STL [R1+0x183c], R96 ;  /* 0x00183c6001007387 */ /* 0x000fe80000100800 */
[----:B------:R-:W-:Y:S01]  /*5c60*/  STL [R1+0x1840], R146 ;  /* 0x0018409201007387 */ /* 0x000fe20000100800 */
[C---:B------:R-:W-:Y:S01]  /*5c70*/  ISETP.GT.U32.AND P2, PT, R3.reuse, R90, PT ;  /* 0x0000005a0300720c */ /* 0x040fe20003f44070 */
[----:B------:R-:W-:Y:S01]  /*5c80*/  IMAD R101, R106, 0xd0, RZ ;  /* 0x000000d06a657824 */ /* 0x000fe200078e02ff */
[C---:B------:R-:W-:Y:S01]  /*5c90*/  ISETP.GT.U32.AND P3, PT, R3.reuse, R88, PT ;  /* 0x000000580300720c */ /* 0x040fe20003f64070 */
[----:B------:R-:W-:Y:S01]  /*5ca0*/  STL [R1+0x1844], R95 ;  /* 0x0018445f01007387 */ /* 0x000fe20000100800 */
[----:B------:R-:W-:Y:S01]  /*5cb0*/  ISETP.GT.U32.AND P1, PT, R3, R93, PT ;  /* 0x0000005d0300720c */ /* 0x000fe20003f24070 */
[----:B0-----:R-:W0:Y:S02]  /*5cc0*/  LDC R97, c[0x0][0x3a8] ;  /* 0x0000ea00ff617b82 */ /* 0x001e240000000800 */
[----:B------:R-:W-:Y:S04]  /*5cd0*/  STL [R1+0x1638], R99 ;  /* 0x0016386301007387 */ /* 0x000fe80000100800 */
[----:B------:R-:W3:Y:S02]  /*5ce0*/  LDL R154, [R1+0x1658] ;  /* 0x00165800019a7983 */ /* 0x000ee40000100800 */
[--C-:B------:R-:W-:Y:S01]  /*5cf0*/  @!P2 IMAD.IADD R90, R90, 0x1, -R3.reuse ;  /* 0x000000015a5aa824 */ /* 0x100fe200078e0a03 */
[----:B------:R-:W-:Y:S01]  /*5d00*/  ISETP.GE.AND P2, PT, R156, RZ, PT ;  /* 0x000000ff9c00720c */ /* 0x000fe20003f46270 */
[----:B------:R-:W-:Y:S01]  /*5d10*/  @!P3 IMAD.IADD R88, R88, 0x1, -R3 ;  /* 0x000000015858b824 */ /* 0x000fe200078e0a03 */
[----:B------:R-:W4:Y:S01]  /*5d20*/  LDL R156, [R1+0x165c] ;  /* 0x00165c00019c7983 */ /* 0x000f220000100800 */
[----:B------:R-:W-:-:S03]  /*5d30*/  ISETP.GE.AND P3, PT, R157, RZ, PT ;  /* 0x000000ff9d00720c */ /* 0x000fc60003f66270 */
[----:B------:R-:W4:Y:S01]  /*5d40*/  LDL R157, [R1+0x1664] ;  /* 0x00166400019d7983 */ /* 0x000f220000100800 */
[----:B------:R-:W-:Y:S01]  /*5d50*/  ISETP.GT.U32.AND P5, PT, R3, R92, PT ;  /* 0x0000005c0300720c */ /* 0x000fe20003fa4070 */
[----:B------:R-:W-:Y:S01]  /*5d60*/  @!P1 IMAD.IADD R93, R93, 0x1, -R3 ;  /* 0x000000015d5d9824 */ /* 0x000fe200078e0a03 */
[----:B------:R-:W-:-:S03]  /*5d70*/  ISETP.GT.U32.AND P1, PT, R3, R87, PT ;  /* 0x000000570300720c */ /* 0x000fc60003f24070 */
[----:B------:R-:W-:-:S08]  /*5d80*/  IMAD.MOV.U32 R94, RZ, RZ, R93 ;  /* 0x000000ffff5e7224 */ /* 0x000fd000078e005d */
[----:B------:R-:W-:-:S04]  /*5d90*/  @!P5 IMAD.IADD R92, R92, 0x1, -R3 ;  /* 0x000000015c5cd824 */ /* 0x000fc800078e0a03 */
[----:B------:R-:W-:Y:S02]  /*5da0*/  IMAD.MOV.U32 R93, RZ, RZ, R92 ;  /* 0x000000ffff5d7224 */ /* 0x000fe400078e005c */
[----:B------:R-:W-:Y:S02]  /*5db0*/  @!P2 IMAD.MOV R94, RZ, RZ, -R94 ;  /* 0x000000ffff5ea224 */ /* 0x000fe400078e0a5e */
[----:B------:R-:W-:Y:S02]  /*5dc0*/  @!P3 IMAD.MOV R93, RZ, RZ, -R93 ;  /* 0x000000ffff5db224 */ /* 0x000fe400078e0a5d */
[----:B------:R-:W-:Y:S01]  /*5dd0*/  @!P1 IMAD.IADD R87, R87, 0x1, -R3 ;  /* 0x0000000157579824 */ /* 0x000fe200078e0a03 */
[----:B------:R-:W-:Y:S04]  /*5de0*/  STL [R1+0x1848], R94 ;  /* 0x0018485e01007387 */ /* 0x000fe80000100800 */
[----:B------:R-:W-:Y:S01]  /*5df0*/  STL [R1+0x184c], R93 ;  /* 0x00184c5d01007387 */ /* 0x000fe20000100800 */
[----:B--2---:R-:W-:-:S03]  /*5e00*/  ISETP.GE.AND P1, PT, R103, RZ, PT ;  /* 0x000000ff6700720c */ /* 0x004fc60003f26270 */
[----:B------:R-:W2:Y:S01]  /*5e10*/  LDL R103, [R1+0x1678] ;  /* 0x0016780001677983 */ /* 0x000ea20000100800 */
[C---:B------:R-:W-:Y:S02]  /*5e20*/  ISETP.GT.U32.AND P4, PT, R3.reuse, R91, PT ;  /* 0x0000005b0300720c */ /* 0x040fe40003f84070 */
[C---:B------:R-:W-:Y:S02]  /*5e30*/  ISETP.GT.U32.AND P6, PT, R3.reuse, R89, PT ;  /* 0x000000590300720c */ /* 0x040fe40003fc4070 */
[----:B------:R-:W-:-:S09]  /*5e40*/  ISETP.GT.U32.AND P5, PT, R3, R86, PT ;  /* 0x000000560300720c */ /* 0x000fd20003fa4070 */
[--C-:B------:R-:W-:Y:S01]  /*5e50*/  @!P4 IMAD.IADD R91, R91, 0x1, -R3.reuse ;  /* 0x000000015b5bc824 */ /* 0x100fe200078e0a03 */
[----:B------:R-:W-:Y:S01]  /*5e60*/  ISETP.GT.U32.AND P4, PT, R3, R85, PT ;  /* 0x000000550300720c */ /* 0x000fe20003f84070 */
[--C-:B------:R-:W-:Y:S02]  /*5e70*/  @!P6 IMAD.IADD R89, R89, 0x1, -R3.reuse ;  /* 0x000000015959e824 */ /* 0x100fe400078e0a03 */
[----:B------:R-:W-:Y:S01]  /*5e80*/  @!P5 IMAD.IADD R86, R86, 0x1, -R3 ;  /* 0x000000015656d824 */ /* 0x000fe200078e0a03 */
[----:B------:R-:W-:Y:S02]  /*5e90*/  ISETP.GE.AND P5, PT, R145, RZ, PT ;  /* 0x000000ff9100720c */ /* 0x000fe40003fa6270 */
[----:B------:R-:W-:Y:S01]  /*5ea0*/  ISETP.GT.U32.AND P6, PT, R3, R89, PT ;  /* 0x000000590300720c */ /* 0x000fe20003fc4070 */
[----:B------:R-:W-:Y:S01]  /*5eb0*/  IMAD.MOV.U32 R92, RZ, RZ, R90 ;  /* 0x000000ffff5c7224 */ /* 0x000fe200078e005a */
[----:B------:R-:W-:Y:S01]  /*5ec0*/  IABS R82, R99 ;  /* 0x0000006300527213 */ /* 0x000fe20000000000 */
[----:B------:R-:W-:-:S04]  /*5ed0*/  @!P1 IMAD.MOV R91, RZ, RZ, -R91 ;  /* 0x000000ffff5b9224 */ /* 0x000fc800078e0a5b */
[----:B------:R-:W-:Y:S01]  /*5ee0*/  @!P4 IMAD.IADD R85, R85, 0x1, -R3 ;  /* 0x000000015555c824 */ /* 0x000fe200078e0a03 */
[----:B------:R-:W-:Y:S01]  /*5ef0*/  ISETP.GE.AND P4, PT, R144, RZ, PT ;  /* 0x000000ff9000720c */ /* 0x000fe20003f86270 */
[----:B------:R-:W-:-:S04]  /*5f00*/  IMAD.HI.U32 R83, R100, R82, RZ ;  /* 0x0000005264537227 */ /* 0x000fc800078e00ff */
[----:B------:R-:W-:Y:S01]  /*5f10*/  @!P5 IMAD.MOV R92, RZ, RZ, -R92 ;  /* 0x000000ffff5cd224 */ /* 0x000fe200078e0a5c */
[----:B------:R-:W-:Y:S01]  /*5f20*/  ISETP.GT.U32.AND P5, PT, R3, R85, PT ;  /* 0x000000550300720c */ /* 0x000fe20003fa4070 */
[----:B------:R-:W-:Y:S01]  /*5f30*/  @!P6 IMAD.IADD R89, R89, 0x1, -R3 ;  /* 0x000000015959e824 */ /* 0x000fe200078e0a03 */
[----:B------:R1:W-:Y:S01]  /*5f40*/  STL [R1+0x7f8], R91 ;  /* 0x0007f85b01007387 */ /* 0x0003e20000100800 */
[----:B------:R-:W-:Y:S01]  /*5f50*/  IMAD.MOV R83, RZ, RZ, -R83 ;  /* 0x000000ffff537224 */ /* 0x000fe200078e0a53 */
[----:B------:R-:W-:Y:S01]  /*5f60*/  ISETP.GT.U32.AND P2, PT, R3, R88, PT ;  /* 0x000000580300720c */ /* 0x000fe20003f44070 */
[----:B------:R-:W-:Y:S02]  /*5f70*/  VIADD R90, R155, 0x73 ;  /* 0x000000739b5a7836 */ /* 0x000fe40000000000 */
[----:B------:R-:W-:Y:S02]  /*5f80*/  IMAD R145, R3, R83, R82 ;  /* 0x0000005303917224 */ /* 0x000fe400078e0252 */
[----:B-1----:R-:W-:Y:S01]  /*5f90*/  IMAD.MOV.U32 R91, RZ, RZ, R89 ;  /* 0x000000ffff5b7224 */ /* 0x002fe200078e0059 */
[----:B------:R-:W-:Y:S03]  /*5fa0*/  STL [R1+0x1850], R92 ;  /* 0x0018505c01007387 */ /* 0x000fe60000100800 */
[----:B------:R-:W-:Y:S01]  /*5fb0*/  @!P4 IMAD.MOV R91, RZ, RZ, -R91 ;  /* 0x000000ffff5bc224 */ /* 0x000fe200078e0a5b */
[----:B------:R-:W-:Y:S01]  /*5fc0*/  STL [R1+0x1854], R145 ;  /* 0x0018549101007387 */ /* 0x000fe20000100800 */
[----:B------:R-:W-:-:S03]  /*5fd0*/  @!P5 IMAD.IADD R85, R85, 0x1, -R3 ;  /* 0x000000015555d824 */ /* 0x000fc600078e0a03 */
[----:B------:R1:W-:Y:S01]  /*5fe0*/  STL [R1+0x1858], R91 ;  /* 0x0018585b01007387 */ /* 0x0003e20000100800 */
[C---:B------:R-:W-:Y:S01]  /*5ff0*/  ISETP.GT.U32.AND P4, PT, R3.reuse, R81, PT ;  /* 0x000000510300720c */ /* 0x040fe20003f84070 */
[--C-:B------:R-:W-:Y:S01]  /*6000*/  @!P2 IMAD.IADD R88, R88, 0x1, -R3.reuse ;  /* 0x000000015858a824 */ /* 0x100fe200078e0a03 */
[C---:B------:R-:W-:Y:S01]  /*6010*/  ISETP.GT.U32.AND P3, PT, R3.reuse, R87, PT ;  /* 0x000000570300720c */ /* 0x040fe20003f64070 */
[----:B------:R0:W-:Y:S01]  /*6020*/  STL [R1+0x1634], R90 ;  /* 0x0016345a01007387 */ /* 0x0001e20000100800 */
[C---:B------:R-:W-:Y:S02]  /*6030*/  ISETP.GT.U32.AND P2, PT, R3.reuse, R80, PT ;  /* 0x000000500300720c */ /* 0x040fe40003f44070 */
[C---:B------:R-:W-:Y:S02]  /*6040*/  ISETP.GT.U32.AND P1, PT, R3.reuse, R86, PT ;  /* 0x000000560300720c */ /* 0x040fe40003f24070 */
[----:B------:R-:W-:Y:S02]  /*6050*/  ISETP.GT.U32.AND P6, PT, R3, R84, PT ;  /* 0x000000540300720c */ /* 0x000fe40003fc4070 */
[----:B------:R-:W-:Y:S01]  /*6060*/  IABS R144, R90 ;  /* 0x0000005a00907213 */ /* 0x000fe20000000000 */
[----:B------:R-:W-:Y:S01]  /*6070*/  VIADD R83, R155, 0x74 ;  /* 0x000000749b537836 */ /* 0x000fe20000000000 */
[----:B---3--:R-:W-:Y:S01]  /*6080*/  ISETP.GE.AND P5, PT, R154, RZ, PT ;  /* 0x000000ff9a00720c */ /* 0x008fe20003fa6270 */
[----:B-1----:R-:W1:Y:S01]  /*6090*/  LDC R91, c[0x0][0x3a8] ;  /* 0x0000ea00ff5b7b82 */ /* 0x002e620000000800 */
[----:B------:R-:W3:Y:S01]  /*60a0*/  LDL R154, [R1+0x1698] ;  /* 0x00169800019a7983 */ /* 0x000ee20000100800 */
[--C-:B------:R-:W-:Y:S01]  /*60b0*/  @!P4 IMAD.IADD R81, R81, 0x1, -R3.reuse ;  /* 0x000000015151c824 */ /* 0x100fe200078e0a03 */
[----:B----4-:R-:W-:Y:S01]  /*60c0*/  ISETP.GE.AND P4, PT, R156, RZ, PT ;  /* 0x000000ff9c00720c */ /* 0x010fe20003f86270 */
[----:B------:R-:W-:Y:S01]  /*60d0*/  @!P2 IMAD.IADD R80, R80, 0x1, -R3 ;  /* 0x000000015050a824 */ /* 0x000fe200078e0a03 */
[----:B------:R-:W4:Y:S01]  /*60e0*/  LDL R156, [R1+0x16a4] ;  /* 0x0016a400019c7983 */ /* 0x000f220000100800 */
[----:B------:R-:W-:-:S02]  /*60f0*/  ISETP.GE.AND P2, PT, R157, RZ, PT ;  /* 0x000000ff9d00720c */ /* 0x000fc40003f46270 */
[----:B------:R-:W0:Y:S01]  /*6100*/  LDC R92, c[0x0][0x3a8] ;  /* 0x0000ea00ff5c7b82 */ /* 0x000e220000000800 */
[----:B------:R-:W4:Y:S01]  /*6110*/  LDL R157, [R1+0x16b8] ;  /* 0x0016b800019d7983 */ /* 0x000f220000100800 */
[----:B------:R-:W-:Y:S01]  /*6120*/  @!P3 IMAD.IADD R87, R87, 0x1, -R3 ;  /* 0x000000015757b824 */ /* 0x000fe200078e0a03 */
[----:B------:R-:W-:-:S13]  /*6130*/  ISETP.GT.U32.AND P3, PT, R3, R79, PT ;  /* 0x0000004f0300720c */ /* 0x000fda0003f64070 */
[--C-:B------:R-:W-:Y:S01]  /*6140*/  @!P3 IMAD.IADD R79, R79, 0x1, -R3.reuse ;  /* 0x000000014f4fb824 */ /* 0x100fe200078e0a03 */
[----:B--2---:R-:W-:Y:S02]  /*6150*/  ISETP.GE.AND P3, PT, R103, RZ, PT ;  /* 0x000000ff6700720c */ /* 0x004fe40003f66270 */
[----:B------:R-:W2:Y:S01]  /*6160*/  LDL R103, [R1+0x16b4] ;  /* 0x0016b40001677983 */ /* 0x000ea20000100800 */
[--C-:B------:R-:W-:Y:S01]  /*6170*/  @!P1 IMAD.IADD R86, R86, 0x1, -R3.reuse ;  /* 0x0000000156569824 */ /* 0x100fe200078e0a03 */
[C---:B------:R-:W-:Y:S01]  /*6180*/  ISETP.GT.U32.AND P1, PT, R3.reuse, R78, PT ;  /* 0x0000004e0300720c */ /* 0x040fe20003f24070 */
[----:B------:R-:W-:Y:S02]  /*6190*/  @!P6 IMAD.IADD R84, R84, 0x1, -R3 ;  /* 0x000000015454e824 */ /* 0x000fe400078e0a03 */
[----:B------:R-:W-:Y:S02]  /*61a0*/  IMAD.MOV.U32 R89, RZ, RZ, R87 ;  /* 0x000000ffff597224 */ /* 0x000fe400078e0057 */
[----:B------:R-:W-:Y:S01]  /*61b0*/  IMAD.MOV.U32 R87, RZ, RZ, R85 ;  /* 0x000000ffff577224 */ /* 0x000fe200078e0055 */
[----:B------:R-:W-:Y:S01]  /*61c0*/  ISETP.GT.U32.AND P6, PT, R3, R84, PT ;  /* 0x000000540300720c */ /* 0x000fe20003fc4070 */
[----:B0-----:R-:W-:-:S02]  /*61d0*/  IMAD.MOV.U32 R90, RZ, RZ, R88 ;  /* 0x000000ffff5a7224 */ /* 0x001fc400078e0058 */
[----:B------:R-:W-:-:S04]  /*61e0*/  @!P3 IMAD.MOV R87, RZ, RZ, -R87 ;  /* 0x000000ffff57b224 */ /* 0x000fc800078e0a57 */
[----:B------:R-:W-:Y:S01]  /*61f0*/  @!P1 IMAD.IADD R78, R78, 0x1, -R3 ;  /* 0x000000014e4e9824 */ /* 0x000fe200078e0a03 */
[----:B------:R-:W-:Y:S01]  /*6200*/  ISETP.GE.AND P1, PT, R143, RZ, PT ;  /* 0x000000ff8f00720c */ /* 0x000fe20003f26270 */
[----:B------:R-:W-:-:S03]  /*6210*/  @!P5 IMAD.MOV R90, RZ, RZ, -R90 ;  /* 0x000000ffff5ad224 */ /* 0x000fc600078e0a5a */
[C---:B------:R-:W-:Y:S02]  /*6220*/  ISETP.GT.U32.AND P3, PT, R3.reuse, R78, PT ;  /* 0x0000004e0300720c */ /* 0x040fe40003f64070 */
[----:B------:R-:W-:Y:S01]  /*6230*/  ISETP.GT.U32.AND P5, PT, R3, R81, PT ;  /* 0x000000510300720c */ /* 0x000fe20003fa4070 */
[----:B------:R-:W-:Y:S02]  /*6240*/  @!P6 IMAD.IADD R84, R84, 0x1, -R3 ;  /* 0x000000015454e824 */ /* 0x000fe400078e0a03 */
[----:B------:R-:W-:Y:S02]  /*6250*/  IMAD.MOV.U32 R88, RZ, RZ, R86 ;  /* 0x000000ffff587224 */ /* 0x000fe400078e0056 */
[----:B------:R-:W-:Y:S02]  /*6260*/  IMAD.MOV.U32 R86, RZ, RZ, R84 ;  /* 0x000000ffff567224 */ /* 0x000fe400078e0054 */
[----:B------:R-:W-:-:S04]  /*6270*/  IMAD.HI.U32 R82, R100, R144, RZ ;  /* 0x0000009064527227 */ /* 0x000fc800078e00ff */
[--C-:B------:R-:W-:Y:S02]  /*6280*/  @!P3 IMAD.IADD R78, R78, 0x1, -R3.reuse ;  /* 0x000000014e4eb824 */ /* 0x100fe400078e0a03 */
[----:B------:R-:W-:Y:S01]  /*6290*/  @!P1 IMAD.MOV R86, RZ, RZ, -R86 ;  /* 0x000000ffff569224 */ /* 0x000fe200078e0a56 */
[----:B------:R-:W-:Y:S01]  /*62a0*/  ISETP.GT.U32.AND P1, PT, R3, R76, PT ;  /* 0x0000004c0300720c */ /* 0x000fe20003f24070 */
[----:B------:R-:W-:Y:S01]  /*62b0*/  @!P5 IMAD.IADD R81, R81, 0x1, -R3 ;  /* 0x000000015151d824 */ /* 0x000fe200078e0a03 */
[C---:B------:R-:W-:Y:S01]  /*62c0*/  ISETP.GT.U32.AND P5, PT, R3.reuse, R75, PT ;  /* 0x0000004b0300720c */ /* 0x040fe20003fa4070 */
[----:B------:R-:W-:Y:S02]  /*62d0*/  IMAD.MOV R82, RZ, RZ, -R82 ;  /* 0x000000ffff527224 */ /* 0x000fe400078e0a52 */
[----:B------:R-:W-:Y:S02]  /*62e0*/  @!P4 IMAD.MOV R89, RZ, RZ, -R89 ;  /* 0x000000ffff59c224 */ /* 0x000fe400078e0a59 */
[----:B------:R-:W-:Y:S01]  /*62f0*/  @!P2 IMAD.MOV R88, RZ, RZ, -R88 ;  /* 0x000000ffff58a224 */ /* 0x000fe200078e0a58 */
[----:B------:R-:W-:Y:S01]  /*6300*/  STL [R1+0x185c], R90 ;  /* 0x00185c5a01007387 */ /* 0x000fe20000100800 */
[----:B------:R-:W-:-:S03]  /*6310*/  IMAD R144, R3, R82, R144 ;  /* 0x0000005203907224 */ /* 0x000fc600078e0290 */
[----:B------:R0:W-:Y:S01]  /*6320*/  STL [R1+0x1860], R89 ;  /* 0x0018605901007387 */ /* 0x0001e20000100800 */
[----:B------:R-:W-:-:S03]  /*6330*/  @!P1 IMAD.IADD R76, R76, 0x1, -R3 ;  /* 0x000000014c4c9824 */ /* 0x000fc600078e0a03 */
[----:B------:R-:W-:Y:S04]  /*6340*/  STL [R1+0x1864], R88 ;  /* 0x0018645801007387 */ /* 0x000fe80000100800 */
[----:B------:R0:W-:Y:S01]  /*6350*/  STL [R1+0x1868], R87 ;  /* 0x0018685701007387 */ /* 0x0001e20000100800 */
[----:B---3--:R-:W-:-:S03]  /*6360*/  ISETP.GE.AND P3, PT, R154, RZ, PT ;  /* 0x000000ff9a00720c */ /* 0x008fc60003f66270 */
[----:B------:R-:W-:Y:S01]  /*6370*/  STL [R1+0x186c], R144 ;  /* 0x00186c9001007387 */ /* 0x000fe20000100800 */
[----:B------:R-:W-:Y:S01]  /*6380*/  @!P5 IMAD.IADD R75, R75, 0x1, -R3 ;  /* 0x000000014b4bd824 */ /* 0x000fe200078e0a03 */
[C---:B------:R-:W-:Y:S02]  /*6390*/  ISETP.GT.U32.AND P4, PT, R3.reuse, R80, PT ;  /* 0x000000500300720c */ /* 0x040fe40003f84070 */
[C---:B------:R-:W-:Y:S01]  /*63a0*/  ISETP.GT.U32.AND P2, PT, R3.reuse, R79, PT ;  /* 0x0000004f0300720c */ /* 0x040fe20003f44070 */
[----:B------:R-:W-:Y:S01]  /*63b0*/  STL [R1+0x1870], R86 ;  /* 0x0018705601007387 */ /* 0x000fe20000100800 */
[----:B----4-:R-:W-:Y:S02]  /*63c0*/  ISETP.GE.AND P1, PT, R156, RZ, PT ;  /* 0x000000ff9c00720c */ /* 0x010fe40003f26270 */
[----:B------:R-:W-:Y:S01]  /*63d0*/  ISETP.GT.U32.AND P6, PT, R3, R77, PT ;  /* 0x0000004d0300720c */ /* 0x000fe20003fc4070 */
[----:B------:R3:W-:Y:S01]  /*63e0*/  STL [R1+0x1630], R83 ;  /* 0x0016305301007387 */ /* 0x0007e20000100800 */
[----:B------:R-:W-:Y:S01]  /*63f0*/  IABS R143, R83 ;  /* 0x00000053008f7213 */ /* 0x000fe20000000000 */
[----:B0-----:R-:W-:Y:S01]  /*6400*/  IMAD R89, R106, 0xe3, RZ ;  /* 0x000000e36a597824 */ /* 0x001fe200078e02ff */
[----:B------:R-:W0:Y:S01]  /*6410*/  LDC R87, c[0x0][0x3a8] ;  /* 0x0000ea00ff577b82 */ /* 0x000e220000000800 */
[----:B------:R-:W-:Y:S01]  /*6420*/  @!P3 IMAD.MOV R81, RZ, RZ, -R81 ;  /* 0x000000ffff51b224 */ /* 0x000fe200078e0a51 */
[----:B------:R-:W4:Y:S01]  /*6430*/  LDL R153, [R1+0x16ac] ;  /* 0x0016ac0001997983 */ /* 0x000f220000100800 */
[----:B------:R-:W-:-:S03]  /*6440*/  ISETP.GE.AND P5, PT, R157, RZ, PT ;  /* 0x000000ff9d00720c */ /* 0x000fc60003fa6270 */
[----:B------:R-:W4:Y:S04]  /*6450*/  LDL R154, [R1+0x16a8] ;  /* 0x0016a800019a7983 */ /* 0x000f280000100800 */
[----:B------:R-:W4:Y:S04]  /*6460*/  LDL R156, [R1+0x16a0] ;  /* 0x0016a000019c7983 */ /* 0x000f280000100800 */
[----:B------:R0:W-:Y:S04]  /*6470*/  STL [R1+0x7f4], R81 ;  /* 0x0007f45101007387 */ /* 0x0001e80000100800 */
[----:B------:R-:W4:Y:S01]  /*6480*/  LDL R157, [R1+0x16bc] ;  /* 0x0016bc00019d7983 */ /* 0x000f220000100800 */
[----:B------:R-:W-:Y:S01]  /*6490*/  @!P4 IMAD.IADD R80, R80, 0x1, -R3 ;  /* 0x000000015050c824 */ /* 0x000fe200078e0a03 */
[----:B------:R-:W-:-:S13]  /*64a0*/  ISETP.GT.U32.AND P4, PT, R3, R74, PT ;  /* 0x0000004a0300720c */ /* 0x000fda0003f84070 */
[--C-:B------:R-:W-:Y:S01]  /*64b0*/  @!P4 IMAD.IADD R74, R74, 0x1, -R3.reuse ;  /* 0x000000014a4ac824 */ /* 0x100fe200078e0a03 */
[----:B--2---:R-:W-:Y:S02]  /*64c0*/  ISETP.GE.AND P4, PT, R103, RZ, PT ;  /* 0x000000ff6700720c */ /* 0x004fe40003f86270 */
[----:B------:R-:W2:Y:S01]  /*64d0*/  LDL R103, [R1+0x169c] ;  /* 0x00169c0001677983 */ /* 0x000ea20000100800 */
[--C-:B------:R-:W-:Y:S01]  /*64e0*/  @!P2 IMAD.IADD R79, R79, 0x1, -R3.reuse ;  /* 0x000000014f4fa824 */ /* 0x100fe200078e0a03 */
[----:B------:R-:W-:Y:S01]  /*64f0*/  ISETP.GT.U32.AND P2, PT, R3, R73, PT ;  /* 0x000000490300720c */ /* 0x000fe20003f44070 */
[----:B------:R-:W-:Y:S02]  /*6500*/  @!P6 IMAD.IADD R77, R77, 0x1, -R3 ;  /* 0x000000014d4de824 */ /* 0x000fe400078e0a03 */
[----:B------:R-:W-:Y:S01]  /*6510*/  IMAD.MOV.U32 R85, RZ, RZ, R80 ;  /* 0x000000ffff557224 */ /* 0x000fe200078e0050 */
[C---:B------:R-:W-:Y:S02]  /*6520*/  ISETP.GT.U32.AND P3, PT, R3.reuse, R76, PT ;  /* 0x0000004c0300720c */ /* 0x040fe40003f64070 */
[C---:B------:R-:W-:Y:S01]  /*6530*/  ISETP.GT.U32.AND P6, PT, R3.reuse, R77, PT ;  /* 0x0000004d0300720c */ /* 0x040fe20003fc4070 */
[----:B------:R-:W-:Y:S01]  /*6540*/  @!P1 IMAD.MOV R85, RZ, RZ, -R85 ;  /* 0x000000ffff559224 */ /* 0x000fe200078e0a55 */
[----:B------:R-:W-:-:S05]  /*6550*/  ISETP.GT.U32.AND P1, PT, R3, R75, PT ;  /* 0x0000004b0300720c */ /* 0x000fca0003f24070 */
[----:B------:R-:W-:Y:S01]  /*6560*/  @!P2 IMAD.IADD R73, R73, 0x1, -R3 ;  /* 0x000000014949a824 */ /* 0x000fe200078e0a03 */
[----:B------:R-:W-:Y:S01]  /*6570*/  ISETP.GE.AND P2, PT, R142, RZ, PT ;  /* 0x000000ff8e00720c */ /* 0x000fe20003f46270 */
[----:B------:R-:W-:-:S04]  /*6580*/  IMAD.HI.U32 R82, R100, R143, RZ ;  /* 0x0000008f64527227 */ /* 0x000fc800078e00ff */
[--C-:B------:R-:W-:Y:S01]  /*6590*/  @!P3 IMAD.IADD R76, R76, 0x1, -R3.reuse ;  /* 0x000000014c4cb824 */ /* 0x100fe200078e0a03 */
[----:B------:R-:W-:Y:S01]  /*65a0*/  ISETP.GT.U32.AND P3, PT, R3, R70, PT ;  /* 0x000000460300720c */ /* 0x000fe20003f64070 */
[----:B------:R-:W-:Y:S02]  /*65b0*/  @!P6 IMAD.IADD R77, R77, 0x1, -R3 ;  /* 0x000000014d4de824 */ /* 0x000fe400078e0a03 */
[----:B------:R-:W-:Y:S02]  /*65c0*/  IMAD.MOV.U32 R84, RZ, RZ, R79 ;  /* 0x000000ffff547224 */ /* 0x000fe400078e004f */
[----:B------:R-:W-:Y:S01]  /*65d0*/  @!P1 IMAD.IADD R75, R75, 0x1, -R3 ;  /* 0x000000014b4b9824 */ /* 0x000fe200078e0a03 */
[----:B------:R-:W-:Y:S01]  /*65e0*/  ISETP.GT.U32.AND P1, PT, R3, R69, PT ;  /* 0x000000450300720c */ /* 0x000fe20003f24070 */
[----:B---3--:R-:W-:Y:S02]  /*65f0*/  IMAD.MOV.U32 R83, RZ, RZ, R78 ;  /* 0x000000ffff537224 */ /* 0x008fe400078e004e */
[----:B------:R-:W-:-:S02]  /*6600*/  IMAD.MOV R82, RZ, RZ, -R82 ;  /* 0x000000ffff527224 */ /* 0x000fc400078e0a52 */
[----:B0-----:R-:W-:Y:S02]  /*6610*/  IMAD.MOV.U32 R81, RZ, RZ, R77 ;  /* 0x000000ffff517224 */ /* 0x001fe400078e004d */
[----:B------:R-:W-:Y:S02]  /*6620*/  @!P5 IMAD.MOV R84, RZ, RZ, -R84 ;  /* 0x000000ffff54d224 */ /* 0x000fe400078e0a54 */
[----:B------:R-:W-:Y:S02]  /*6630*/  @!P4 IMAD.MOV R83, RZ, RZ, -R83 ;  /* 0x000000ffff53c224 */ /* 0x000fe400078e0a53 */
[----:B------:R-:W-:Y:S01]  /*6640*/  IMAD R143, R3, R82, R143 ;  /* 0x00000052038f7224 */ /* 0x000fe200078e028f */
[----:B------:R-:W-:Y:S01]  /*6650*/  STL [R1+0x1874], R85 ;  /* 0x0018745501007387 */ /* 0x000fe20000100800 */
[----:B------:R-:W-:Y:S02]  /*6660*/  @!P2 IMAD.MOV R81, RZ, RZ, -R81 ;  /* 0x000000ffff51a224 */ /* 0x000fe400078e0a51 */
[----:B------:R-:W-:Y:S01]  /*6670*/  VIADD R80, R155, 0x75 ;  /* 0x000000759b507836 */ /* 0x000fe20000000000 */
[----:B------:R0:W-:Y:S01]  /*6680*/  STL [R1+0x1878], R84 ;  /* 0x0018785401007387 */ /* 0x0001e20000100800 */
[----:B------:R-:W-:-:S03]  /*6690*/  @!P3 IMAD.IADD R70, R70, 0x1, -R3 ;  /* 0x000000014646b824 */ /* 0x000fc600078e0a03 */
[----:B------:R3:W-:Y:S01]  /*66a0*/  STL [R1+0x187c], R83 ;  /* 0x00187c5301007387 */ /* 0x0007e20000100800 */
[----:B------:R-:W-:-:S03]  /*66b0*/  @!P1 IMAD.IADD R69, R69, 0x1, -R3 ;  /* 0x0000000145459824 */ /* 0x000fc600078e0a03 */
[----:B------:R-:W-:Y:S01]  /*66c0*/  STL [R1+0x1880], R143 ;  /* 0x0018808f01007387 */ /* 0x000fe20000100800 */
[C---:B------:R-:W-:Y:S02]  /*66d0*/  ISETP.GT.U32.AND P5, PT, R3.reuse, R74, PT ;  /* 0x0000004a0300720c */ /* 0x040fe40003fa4070 */
[C---:B------:R-:W-:Y:S01]  /*66e0*/  ISETP.GT.U32.AND P6, PT, R3.reuse, R72, PT ;  /* 0x000000480300720c */ /* 0x040fe20003fc4070 */
[----:B------:R-:W-:Y:S01]  /*66f0*/  STL [R1+0x1884], R81 ;  /* 0x0018845101007387 */ /* 0x000fe20000100800 */
[C---:B------:R-:W-:Y:S01]  /*6700*/  ISETP.GT.U32.AND P4, PT, R3.reuse, R73, PT ;  /* 0x000000490300720c */ /* 0x040fe20003f84070 */
[----:B------:R-:W-:Y:S01]  /*6710*/  IMAD.MOV.U32 R79, RZ, RZ, R75 ;  /* 0x000000ffff4f7224 */ /* 0x000fe200078e004b */
[----:B------:R-:W-:Y:S01]  /*6720*/  ISETP.GT.U32.AND P2, PT, R3, R71, PT ;  /* 0x000000470300720c */ /* 0x000fe20003f44070 */
[----:B------:R1:W-:Y:S01]  /*6730*/  STL [R1+0x162c], R80 ;  /* 0x00162c5001007387 */ /* 0x0003e20000100800 */
[----:B------:R-:W-:Y:S01]  /*6740*/  IABS R142, R80 ;  /* 0x00000050008e7213 */ /* 0x000fe20000000000 */
[----:B------:R-:W-:Y:S01]  /*6750*/  IMAD R82, R106, 0xcc, RZ ;  /* 0x000000cc6a527824 */ /* 0x000fe200078e02ff */
[----:B0-----:R-:W0:Y:S01]  /*6760*/  LDC R84, c[0x0][0x3a8] ;  /* 0x0000ea00ff547b82 */ /* 0x001e220000000800 */
[----:B----4-:R-:W-:Y:S01]  /*6770*/  ISETP.GE.AND P3, PT, R156, RZ, PT ;  /* 0x000000ff9c00720c */ /* 0x010fe20003f66270 */
[----:B------:R-:W-:Y:S01]  /*6780*/  IMAD R144, R106, 0xd5, RZ ;  /* 0x000000d56a907824 */ /* 0x000fe200078e02ff */
[----:B------:R-:W4:Y:S05]  /*6790*/  LDL R156, [R1+0x16c0] ;  /* 0x0016c000019c7983 */ /* 0x000f2a0000100800 */
[----:B---3--:R-:W3:Y:S01]  /*67a0*/  LDC R83, c[0x0][0x3a8] ;  /* 0x0000ea00ff537b82 */ /* 0x008ee20000000800 */
[----:B------:R-:W-:-:S02]  /*67b0*/  ISETP.GE.AND P1, PT, R157, RZ, PT ;  /* 0x000000ff9d00720c */ /* 0x000fc40003f26270 */
[----:B------:R-:W3:Y:S01]  /*67c0*/  LDL R157, [R1+0x16c8] ;  /* 0x0016c800019d7983 */ /* 0x000ee20000100800 */
[----:B------:R-:W-:Y:S01]  /*67d0*/  @!P5 IMAD.IADD R74, R74, 0x1, -R3 ;  /* 0x000000014a4ad824 */ /* 0x000fe200078e0a03 */
[----:B------:R-:W-:-:S13]  /*67e0*/  ISETP.GT.U32.AND P5, PT, R3, R68, PT ;  /* 0x000000440300720c */ /* 0x000fda0003fa4070 */
[--C-:B------:R-:W-:Y:S01]  /*67f0*/  @!P5 IMAD.IADD R68, R68, 0x1, -R3.reuse ;  /* 0x000000014444d824 */ /* 0x100fe200078e0a03 */
[----:B--2---:R-:W-:Y:S02]  /*6800*/  ISETP.GE.AND P5, PT, R103, RZ, PT ;  /* 0x000000ff6700720c */ /* 0x004fe40003fa6270 */
[----:B------:R-:W2:Y:S01]  /*6810*/  LDL R103, [R1+0x16d4] ;  /* 0x0016d40001677983 */ /* 0x000ea20000100800 */
[--C-:B------:R-:W-:Y:S02]  /*6820*/  @!P6 IMAD.IADD R72, R72, 0x1, -R3.reuse ;  /* 0x000000014848e824 */ /* 0x100fe400078e0a03 */
[--C-:B------:R-:W-:Y:S01]  /*6830*/  @!P4 IMAD.IADD R73, R73, 0x1, -R3.reuse ;  /* 0x000000014949c824 */ /* 0x100fe200078e0a03 */
[----:B------:R-:W-:Y:S01]  /*6840*/  ISETP.GE.AND P4, PT, R153, RZ, PT ;  /* 0x000000ff9900720c */ /* 0x000fe20003f86270 */
[----:B------:R-:W-:Y:S01]  /*6850*/  @!P2 IMAD.IADD R71, R71, 0x1, -R3 ;  /* 0x000000014747a824 */ /* 0x000fe200078e0a03 */
[----:B------:R-:W-:Y:S02]  /*6860*/  ISETP.GT.U32.AND P6, PT, R3, R72, PT ;  /* 0x000000480300720c */ /* 0x000fe40003fc4070 */
[----:B------:R-:W-:Y:S01]  /*6870*/  ISETP.GE.AND P2, PT, R154, RZ, PT ;  /* 0x000000ff9a00720c */ /* 0x000fe20003f46270 */
[----:B-1----:R-:W-:-:S02]  /*6880*/  IMAD.MOV.U32 R80, RZ, RZ, R76 ;  /* 0x000000ffff507224 */ /* 0x002fc400078e004c */
[----:B------:R-:W-:Y:S02]  /*6890*/  IMAD.MOV.U32 R78, RZ, RZ, R74 ;  /* 0x000000ffff4e7224 */ /* 0x000fe400078e004a */
[----:B------:R-:W-:-:S04]  /*68a0*/  IMAD.HI.U32 R77, R100, R142, RZ ;  /* 0x0000008e644d7227 */ /* 0x000fc800078e00ff */
[----:B------:R-:W-:Y:S02]  /*68b0*/  @!P4 IMAD.MOV R80, RZ, RZ, -R80 ;  /* 0x000000ffff50c224 */ /* 0x000fe400078e0a50 */
[----:B------:R-:W-:Y:S02]  /*68c0*/  @!P6 IMAD.IADD R72, R72, 0x1, -R3 ;  /* 0x000000014848e824 */ /* 0x000fe400078e0a03 */
[----:B------:R-:W-:Y:S02]  /*68d0*/  @!P2 IMAD.MOV R79, RZ, RZ, -R79 ;  /* 0x000000ffff4fa224 */ /* 0x000fe400078e0a4f */
[----:B------:R-:W-:Y:S02]  /*68e0*/  @!P3 IMAD.MOV R78, RZ, RZ, -R78 ;  /* 0x000000ffff4eb224 */ /* 0x000fe400078e0a4e */
[----:B------:R-:W-:Y:S02]  /*68f0*/  IMAD.MOV R77, RZ, RZ, -R77 ;  /* 0x000000ffff4d7224 */ /* 0x000fe400078e0a4d */
[----:B------:R-:W-:Y:S01]  /*6900*/  @!P1 IMAD.MOV R73, RZ, RZ, -R73 ;  /* 0x000000ffff499224 */ /* 0x000fe200078e0a49 */
[----:B------:R-:W-:Y:S01]  /*6910*/  STL [R1+0x1888], R80 ;  /* 0x0018885001007387 */ /* 0x000fe20000100800 */
[----:B------:R-:W-:-:S02]  /*6920*/  IMAD.MOV.U32 R76, RZ, RZ, R72 ;  /* 0x000000ffff4c7224 */ /* 0x000fc400078e0048 */
[----:B------:R-:W-:Y:S01]  /*6930*/  IMAD R142, R3, R77, R142 ;  /* 0x0000004d038e7224 */ /* 0x000fe200078e028e */
[----:B------:R-:W-:Y:S01]  /*6940*/  STL [R1+0x188c], R79 ;  /* 0x00188c4f01007387 */ /* 0x000fe20000100800 */
[----:B------:R-:W-:-:S03]  /*6950*/  @!P5 IMAD.MOV R76, RZ, RZ, -R76 ;  /* 0x000000ffff4cd224 */ /* 0x000fc600078e0a4c */
[----:B------:R-:W-:Y:S04]  /*6960*/  STL [R1+0x1890], R78 ;  /* 0x0018904e01007387 */ /* 0x000fe80000100800 */
[----:B------:R1:W-:Y:S01]  /*6970*/  STL [R1+0x7f0], R73 ;  /* 0x0007f04901007387 */ /* 0x0003e20000100800 */
[C---:B------:R-:W-:Y:S02]  /*6980*/  ISETP.GT.U32.AND P1, PT, R3.reuse, R68, PT ;  /* 0x000000440300720c */ /* 0x040fe40003f24070 */
[C---:B------:R-:W-:Y:S01]  /*6990*/  ISETP.GT.U32.AND P4, PT, R3.reuse, R71, PT ;  /* 0x000000470300720c */ /* 0x040fe20003f84070 */
[----:B------:R0:W-:Y:S01]  /*69a0*/  STL [R1+0x1894], R142 ;  /* 0x0018948e01007387 */ /* 0x0001e20000100800 */
[C---:B------:R-:W-:Y:S02]  /*69b0*/  ISETP.GT.U32.AND P5, PT, R3.reuse, R66, PT ;  /* 0x000000420300720c */ /* 0x040fe40003fa4070 */
[----:B------:R-:W-:-:S02]  /*69c0*/  ISETP.GT.U32.AND P2, PT, R3, R70, PT ;  /* 0x000000460300720c */ /* 0x000fc40003f44070 */
[----:B------:R-:W-:Y:S01]  /*69d0*/  ISETP.GT.U32.AND P3, PT, R3, R69, PT ;  /* 0x000000450300720c */ /* 0x000fe20003f64070 */
[----:B-1----:R-:W-:Y:S01]  /*69e0*/  VIADD R73, R155, 0x76 ;  /* 0x000000769b497836 */ /* 0x002fe20000000000 */
[----:B------:R-:W-:Y:S01]  /*69f0*/  STL [R1+0x1898], R76 ;  /* 0x0018984c01007387 */ /* 0x000fe20000100800 */
[----:B------:R-:W-:Y:S01]  /*6a00*/  ISETP.GT.U32.AND P6, PT, R3, R67, PT ;  /* 0x000000430300720c */ /* 0x000fe20003fc4070 */
[----:B------:R-:W-:Y:S01]  /*6a10*/  IMAD R77, R106, 0x66, RZ ;  /* 0x000000666a4d7824 */ /* 0x000fe200078e02ff */
[----:B------:R-:W1:Y:S01]  /*6a20*/  LDC R78, c[0x0][0x3a8] ;  /* 0x0000ea00ff4e7b82 */ /* 0x000e620000000800 */
[----:B------:R1:W-:Y:S04]  /*6a30*/  STL [R1+0x1628], R73 ;  /* 0x0016284901007387 */ /* 0x0003e80000100800 */
[----:B------:R-:W2:Y:S01]  /*6a40*/  LDL R154, [R1+0x16dc] ;  /* 0x0016dc00019a7983 */ /* 0x000ea20000100800 */
[----:B------:R-:W-:-:S02]  /*6a50*/  @!P1 IMAD.IADD R68, R68, 0x1, -R3 ;  /* 0x0000000144449824 */ /* 0x000fc400078e0a03 */
[--C-:B------:R-:W-:Y:S01]  /*6a60*/  @!P5 IMAD.IADD R66, R66, 0x1, -R3.reuse ;  /* 0x000000014242d824 */ /* 0x100fe200078e0a03 */
[----:B0-----:R-:W0:Y:S01]  /*6a70*/  LDC R142, c[0x0][0x3a8] ;  /* 0x0000ea00ff8e7b82 */ /* 0x001e220000000800 */
[----:B------:R-:W-:Y:S02]  /*6a80*/  @!P4 IMAD.IADD R71, R71, 0x1, -R3 ;  /* 0x000000014747c824 */ /* 0x000fe400078e0a03 */
[----:B------:R-:W-:-:S05]  /*6a90*/  IMAD R143, R106, 0x6b, RZ ;  /* 0x0000006b6a8f7824 */ /* 0x000fca00078e02ff */
[----:B------:R-:W0:Y:S01]  /*6aa0*/  LDC R79, c[0x0][0x3a8] ;  /* 0x0000ea00ff4f7b82 */ /* 0x000e220000000800 */
[----:B----4-:R-:W-:Y:S02]  /*6ab0*/  ISETP.GE.AND P1, PT, R156, RZ, PT ;  /* 0x000000ff9c00720c */ /* 0x010fe40003f26270 */
[----:B------:R-:W4:Y:S01]  /*6ac0*/  LDL R156, [R1+0x16e4] ;  /* 0x0016e400019c7983 */ /* 0x000f220000100800 */
[----:B---3--:R-:W-:-:S03]  /*6ad0*/  ISETP.GE.AND P5, PT, R157, RZ, PT ;  /* 0x000000ff9d00720c */ /* 0x008fc60003fa6270 */
[----:B------:R-:W3:Y:S01]  /*6ae0*/  LDL R157, [R1+0x16ec] ;  /* 0x0016ec00019d7983 */ /* 0x000ee20000100800 */
[----:B------:R-:W-:-:S13]  /*6af0*/  ISETP.GT.U32.AND P4, PT, R3, R65, PT ;  /* 0x000000410300720c */ /* 0x000fda0003f84070 */
[--C-:B------:R-:W-:Y:S01]  /*6b00*/  @!P4 IMAD.IADD R65, R65, 0x1, -R3.reuse ;  /* 0x000000014141c824 */ /* 0x100fe200078e0a03 */
[----:B--2---:R-:W-:Y:S02]  /*6b10*/  ISETP.GE.AND P4, PT, R103, RZ, PT ;  /* 0x000000ff6700720c */ /* 0x004fe40003f86270 */
[----:B------:R-:W2:Y:S01]  /*6b20*/  LDL R103, [R1+0x16f8] ;  /* 0x0016f80001677983 */ /* 0x000ea20000100800 */
[--C-:B------:R-:W-:Y:S01]  /*6b30*/  @!P2 IMAD.IADD R70, R70, 0x1, -R3.reuse ;  /* 0x000000014646a824 */ /* 0x100fe200078e0a03 */
[----:B------:R-:W-:Y:S01]  /*6b40*/  ISETP.GT.U32.AND P2, PT, R3, R64, PT ;  /* 0x000000400300720c */ /* 0x000fe20003f44070 */
[--C-:B------:R-:W-:Y:S01]  /*6b50*/  @!P3 IMAD.IADD R69, R69, 0x1, -R3.reuse ;  /* 0x000000014545b824 */ /* 0x100fe200078e0a03 */
[----:B------:R-:W-:Y:S01]  /*6b60*/  ISETP.GT.U32.AND P3, PT, R3, R63, PT ;  /* 0x0000003f0300720c */ /* 0x000fe20003f64070 */
[----:B------:R-:W-:-:S05]  /*6b70*/  @!P6 IMAD.IADD R67, R67, 0x1, -R3 ;  /* 0x000000014343e824 */ /* 0x000fca00078e0a03 */
[----:B------:R-:W-:-:S05]  /*6b80*/  ISETP.GT.U32.AND P6, PT, R3, R67, PT ;  /* 0x000000430300720c */ /* 0x000fca0003fc4070 */
[--C-:B------:R-:W-:Y:S01]  /*6b90*/  @!P2 IMAD.IADD R64, R64, 0x1, -R3.reuse ;  /* 0x000000014040a824 */ /* 0x100fe200078e0a03 */
[----:B------:R-:W-:Y:S01]  /*6ba0*/  ISETP.GE.AND P2, PT, R165, RZ, PT ;  /* 0x000000ffa500720c */ /* 0x000fe20003f46270 */
[----:B------:R-:W-:Y:S01]  /*6bb0*/  IMAD.MOV.U32 R74, RZ, RZ, R70 ;  /* 0x000000ffff4a7224 */ /* 0x000fe200078e0046 */
[----:B------:R-:W-:Y:S01]  /*6bc0*/  IABS R72, R73 ;  /* 0x0000004900487213 */ /* 0x000fe20000000000 */
[----:B------:R-:W-:Y:S02]  /*6bd0*/  @!P3 IMAD.IADD R63, R63, 0x1, -R3 ;  /* 0x000000013f3fb824 */ /* 0x000fe400078e0a03 */
[----:B------:R-:W-:Y:S01]  /*6be0*/  IMAD.MOV.U32 R70, RZ, RZ, R68 ;  /* 0x000000ffff467224 */ /* 0x000fe200078e0044 */
[----:B------:R-:W-:Y:S01]  /*6bf0*/  ISETP.GE.AND P3, PT, R164, RZ, PT ;  /* 0x000000ffa400720c */ /* 0x000fe20003f66270 */
[----:B-1----:R-:W-:-:S04]  /*6c00*/  IMAD.HI.U32 R73, R100, R72, RZ ;  /* 0x0000004864497227 */ /* 0x002fc800078e00ff */
[----:B------:R-:W-:Y:S02]  /*6c10*/  IMAD.MOV.U32 R75, RZ, RZ, R71 ;  /* 0x000000ffff4b7224 */ /* 0x000fe400078e0047 */
[----:B------:R-:W-:Y:S01]  /*6c20*/  @!P2 IMAD.MOV R70, RZ, RZ, -R70 ;  /* 0x000000ffff46a224 */ /* 0x000fe200078e0a46 */
[----:B------:R-:W-:Y:S01]  /*6c30*/  ISETP.GT.U32.AND P2, PT, R3, R63, PT ;  /* 0x0000003f0300720c */ /* 0x000fe20003f44070 */
[----:B------:R-:W-:Y:S02]  /*6c40*/  @!P6 IMAD.IADD R67, R67, 0x1, -R3 ;  /* 0x000000014343e824 */ /* 0x000fe400078e0a03 */
[----:B------:R-:W-:Y:S02]  /*6c50*/  IMAD.MOV.U32 R71, RZ, RZ, R69 ;  /* 0x000000ffff477224 */ /* 0x000fe400078e0045 */
[----:B------:R-:W-:Y:S02]  /*6c60*/  IMAD.MOV R73, RZ, RZ, -R73 ;  /* 0x000000ffff497224 */ /* 0x000fe400078e0a49 */
[----:B------:R-:W-:Y:S01]  /*6c70*/  @!P1 IMAD.MOV R75, RZ, RZ, -R75 ;  /* 0x000000ffff4b9224 */ /* 0x000fe200078e0a4b */
[----:B------:R-:W-:Y:S01]  /*6c80*/  ISETP.GT.U32.AND P1, PT, R3, R66, PT ;  /* 0x000000420300720c */ /* 0x000fe20003f24070 */
[----:B------:R-:W-:-:S02]  /*6c90*/  @!P5 IMAD.MOV R74, RZ, RZ, -R74 ;  /* 0x000000ffff4ad224 */ /* 0x000fc400078e0a4a */
[----:B------:R-:W-:Y:S02]  /*6ca0*/  IMAD.MOV.U32 R69, RZ, RZ, R67 ;  /* 0x000000ffff457224 */ /* 0x000fe400078e0043 */
[----:B------:R-:W-:Y:S01]  /*6cb0*/  @!P4 IMAD.MOV R71, RZ, RZ, -R71 ;  /* 0x000000ffff47c224 */ /* 0x000fe200078e0a47 */
[----:B------:R-:W-:Y:S01]  /*6cc0*/  STL [R1+0x189c], R75 ;  /* 0x00189c4b01007387 */ /* 0x000fe20000100800 */
[----:B------:R-:W-:Y:S02]  /*6cd0*/  IMAD R165, R3, R73, R72 ;  /* 0x0000004903a57224 */ /* 0x000fe400078e0248 */
[----:B------:R-:W-:Y:S01]  /*6ce0*/  @!P3 IMAD.MOV R69, RZ, RZ, -R69 ;  /* 0x000000ffff45b224 */ /* 0x000fe200078e0a45 */
[----:B------:R-:W-:Y:S01]  /*6cf0*/  STL [R1+0x18a0], R74 ;  /* 0x0018a04a01007387 */ /* 0x000fe20000100800 */
[----:B------:R-:W-:Y:S02]  /*6d00*/  VIADD R76, R155, 0x77 ;  /* 0x000000779b4c7836 */ /* 0x000fe40000000000 */
[----:B------:R-:W-:Y:S01]  /*6d10*/  @!P2 IMAD.IADD R63, R63, 0x1, -R3 ;  /* 0x000000013f3fa824 */ /* 0x000fe200078e0a03 */
[----:B------:R-:W-:Y:S04]  /*6d20*/  STL [R1+0x18a4], R71 ;  /* 0x0018a44701007387 */ /* 0x000fe80000100800 */
[----:B------:R1:W-:Y:S01]  /*6d30*/  STL [R1+0x18a8], R70 ;  /* 0x0018a84601007387 */ /* 0x0003e20000100800 */
[----:B------:R-:W-:-:S03]  /*6d40*/  ISETP.GE.AND P2, PT, R154, RZ, PT ;  /* 0x000000ff9a00720c */ /* 0x000fc60003f46270 */
[----:B------:R-:W-:Y:S01]  /*6d50*/  STL [R1+0x18ac], R165 ;  /* 0x0018aca501007387 */ /* 0x000fe20000100800 */
[----:B------:R-:W-:-:S03]  /*6d60*/  ISETP.GT.U32.AND P3, PT, R3, R61, PT ;  /* 0x0000003d0300720c */ /* 0x000fc60003f64070 */
[----:B------:R-:W-:Y:S01]  /*6d70*/  STL [R1+0x18b0], R69 ;  /* 0x0018b04501007387 */ /* 0x000fe20000100800 */
[----:B------:R-:W-:Y:S01]  /*6d80*/  @!P1 IMAD.IADD R66, R66, 0x1, -R3 ;  /* 0x0000000142429824 */ /* 0x000fe200078e0a03 */
[C---:B------:R-:W-:Y:S02]  /*6d90*/  ISETP.GT.U32.AND P5, PT, R3.reuse, R65, PT ;  /* 0x000000410300720c */ /* 0x040fe40003fa4070 */
[C---:B------:R-:W-:Y:S01]  /*6da0*/  ISETP.GT.U32.AND P4, PT, R3.reuse, R64, PT ;  /* 0x000000400300720c */ /* 0x040fe20003f84070 */
[----:B------:R0:W-:Y:S01]  /*6db0*/  STL [R1+0x1624], R76 ;  /* 0x0016244c01007387 */ /* 0x0001e20000100800 */
[C---:B------:R-:W-:Y:S02]  /*6dc0*/  ISETP.GT.U32.AND P1, PT, R3.reuse, R60, PT ;  /* 0x0000003c0300720c */ /* 0x040fe40003f24070 */
[----:B------:R-:W-:Y:S01]  /*6dd0*/  ISETP.GT.U32.AND P6, PT, R3, R62, PT ;  /* 0x0000003e0300720c */ /* 0x000fe20003fc4070 */
[----:B------:R-:W2:Y:S01]  /*6de0*/  LDL R154, [R1+0x16fc] ;  /* 0x0016fc00019a7983 */ /* 0x000ea20000100800 */
[----:B------:R-:W-:Y:S01]  /*6df0*/  IMAD.MOV.U32 R68, RZ, RZ, R66 ;  /* 0x000000ffff447224 */ /* 0x000fe200078e0042 */
[----:B------:R-:W-:Y:S01]  /*6e00*/  IABS R164, R76 ;  /* 0x0000004c00a47213 */ /* 0x000fe20000000000 */
[----:B------:R-:W-:Y:S01]  /*6e10*/  IMAD R72, R106, 0x64, RZ ;  /* 0x000000646a487824 */ /* 0x000fe200078e02ff */
[----:B-1----:R-:W1:Y:S01]  /*6e20*/  LDC R70, c[0x0][0x3a8] ;  /* 0x0000ea00ff467b82 */ /* 0x002e620000000800 */
[----:B------:R-:W-:-:S02]  /*6e30*/  @!P2 IMAD.MOV R68, RZ, RZ, -R68 ;  /* 0x000000ffff44a224 */ /* 0x000fc400078e0a44 */
[----:B------:R-:W-:-:S03]  /*6e40*/  @!P3 IMAD.IADD R61, R61, 0x1, -R3 ;  /* 0x000000013d3db824 */ /* 0x000fc600078e0a03 */
[----:B------:R-:W-:Y:S01]  /*6e50*/  STL [R1+0x18b4], R68 ;  /* 0x0018b44401007387 */ /* 0x000fe20000100800 */
[----:B------:R-:W-:Y:S01]  /*6e60*/  @!P1 IMAD.IADD R60, R60, 0x1, -R3 ;  /* 0x000000013c3c9824 */ /* 0x000fe200078e0a03 */
[----:B0-----:R-:W0:Y:S01]  /*6e70*/  LDC R76, c[0x0][0x3a8] ;  /* 0x0000ea00ff4c7b82 */ /* 0x001e220000000800 */
[----:B----4-:R-:W-:Y:S02]  /*6e80*/  ISETP.GE.AND P3, PT, R156, RZ, PT ;  /* 0x000000ff9c00720c */ /* 0x010fe40003f66270 */
[----:B------:R-:W4:Y:S01]  /*6e90*/  LDL R156, [R1+0x1704] ;  /* 0x00170400019c7983 */ /* 0x000f220000100800 */
[----:B---3--:R-:W-:-:S03]  /*6ea0*/  ISETP.GE.AND P1, PT, R157, RZ, PT ;  /* 0x000000ff9d00720c */ /* 0x008fc60003f26270 */
[----:B------:R-:W3:Y:S01]  /*6eb0*/  LDL R157, [R1+0x1708] ;  /* 0x00170800019d7983 */ /* 0x000ee20000100800 */
[----:B------:R-:W-:Y:S01]  /*6ec0*/  @!P5 IMAD.IADD R65, R65, 0x1, -R3 ;  /* 0x000000014141d824 */ /* 0x000fe200078e0a03 */
[----:B------:R-:W-:-:S13]  /*6ed0*/  ISETP.GT.U32.AND P5, PT, R3, R59, PT ;  /* 0x0000003b0300720c */ /* 0x000fda0003fa4070 */
[--C-:B------:R-:W-:Y:S01]  /*6ee0*/  @!P5 IMAD.IADD R59, R59, 0x1, -R3.reuse ;  /* 0x000000013b3bd824 */ /* 0x100fe200078e0a03 */
[----:B--2---:R-:W-:Y:S02]  /*6ef0*/  ISETP.GE.AND P5, PT, R103, RZ, PT ;  /* 0x000000ff6700720c */ /* 0x004fe40003fa6270 */
[----:B------:R-:W2:Y:S01]  /*6f00*/  LDL R103, [R1+0x1710] ;  /* 0x0017100001677983 */ /* 0x000ea20000100800 */
[--C-:B------:R-:W-:Y:S01]  /*6f10*/  @!P4 IMAD.IADD R64, R64, 0x1, -R3.reuse ;  /* 0x000000014040c824 */ /* 0x100fe200078e0a03 */
[----:B------:R-:W-:Y:S01]  /*6f20*/  ISETP.GT.U32.AND P4, PT, R3, R58, PT ;  /* 0x0000003a0300720c */ /* 0x000fe20003f84070 */
[----:B------:R-:W-:-:S05]  /*6f30*/  @!P6 IMAD.IADD R62, R62, 0x1, -R3 ;  /* 0x000000013e3ee824 */ /* 0x000fca00078e0a03 */
[----:B------:R-:W-:Y:S01]  /*6f40*/  ISETP.GT.U32.AND P6, PT, R3, R62, PT ;  /* 0x0000003e0300720c */ /* 0x000fe20003fc4070 */
[----:B------:R-:W-:-:S06]  /*6f50*/  IMAD.HI.U32 R67, R100, R164, RZ ;  /* 0x000000a464437227 */ /* 0x000fcc00078e00ff */
[----:B------:R-:W-:Y:S01]  /*6f60*/  @!P4 IMAD.IADD R58, R58, 0x1, -R3 ;  /* 0x000000013a3ac824 */ /* 0x000fe200078e0a03 */
[----:B------:R-:W-:Y:S01]  /*6f70*/  ISETP.GE.AND P4, PT, R141, RZ, PT ;  /* 0x000000ff8d00720c */ /* 0x000fe20003f86270 */
[----:B------:R-:W-:Y:S02]  /*6f80*/  @!P5 IMAD.MOV R63, RZ, RZ, -R63 ;  /* 0x000000ffff3fd224 */ /* 0x000fe400078e0a3f */
[----:B------:R-:W-:Y:S01]  /*6f90*/  IMAD.MOV.U32 R69, RZ, RZ, R65 ;  /* 0x000000ffff457224 */ /* 0x000fe200078e0041 */
[C---:B------:R-:W-:Y:S01]  /*6fa0*/  ISETP.GT.U32.AND P5, PT, R3.reuse, R58, PT ;  /* 0x0000003a0300720c */ /* 0x040fe20003fa4070 */
[----:B------:R-:W-:Y:S01]  /*6fb0*/  IMAD.MOV.U32 R65, RZ, RZ, R64 ;  /* 0x000000ffff417224 */ /* 0x000fe200078e0040 */
[----:B------:R-:W-:Y:S01]  /*6fc0*/  ISETP.GT.U32.AND P2, PT, R3, R61, PT ;  /* 0x0000003d0300720c */ /* 0x000fe20003f44070 */
[----:B------:R-:W-:Y:S02]  /*6fd0*/  IMAD.MOV R66, RZ, RZ, -R67 ;  /* 0x000000ffff427224 */ /* 0x000fe400078e0a43 */
[----:B------:R-:W-:-:S02]  /*6fe0*/  @!P6 IMAD.IADD R62, R62, 0x1, -R3 ;  /* 0x000000013e3ee824 */ /* 0x000fc400078e0a03 */
[----:B------:R-:W-:Y:S02]  /*6ff0*/  @!P3 IMAD.MOV R69, RZ, RZ, -R69 ;  /* 0x000000ffff45b224 */ /* 0x000fe400078e0a45 */
[----:B------:R-:W-:Y:S02]  /*7000*/  @!P1 IMAD.MOV R65, RZ, RZ, -R65 ;  /* 0x000000ffff419224 */ /* 0x000fe400078e0a41 */
[----:B------:R-:W-:Y:S01]  /*7010*/  IMAD R164, R3, R66, R164 ;  /* 0x0000004203a47224 */ /* 0x000fe200078e02a4 */
[----:B------:R-:W-:Y:S01]  /*7020*/  STL [R1+0x7ec], R69 ;  /* 0x0007ec4501007387 */ /* 0x000fe20000100800 */
[----:B------:R-:W-:Y:S02]  /*7030*/  @!P4 IMAD.MOV R62, RZ, RZ, -R62 ;  /* 0x000000ffff3ec224 */ /* 0x000fe400078e0a3e */
[----:B------:R-:W-:Y:S01]  /*7040*/  VIADD R64, R155, 0x78 ;  /* 0x000000789b407836 */ /* 0x000fe20000000000 */
[----:B------:R-:W-:Y:S01]  /*7050*/  STL [R1+0x18b8], R65 ;  /* 0x0018b84101007387 */ /* 0x000fe20000100800 */
[----:B------:R-:W-:-:S03]  /*7060*/  @!P5 IMAD.IADD R58, R58, 0x1, -R3 ;  /* 0x000000013a3ad824 */ /* 0x000fc600078e0a03 */
[----:B------:R-:W-:Y:S04]  /*7070*/  STL [R1+0x18bc], R63 ;  /* 0x0018bc3f01007387 */ /* 0x000fe80000100800 */
[----:B------:R0:W-:Y:S01]  /*7080*/  STL [R1+0x18c0], R164 ;  /* 0x0018c0a401007387 */ /* 0x0001e20000100800 */
[----:B------:R-:W-:Y:S01]  /*7090*/  ISETP.GT.U32.AND P4, PT, R3, R56, PT ;  /* 0x000000380300720c */ /* 0x000fe20003f84070 */
[----:B------:R-:W-:Y:S01]  /*70a0*/  @!P2 IMAD.IADD R61, R61, 0x1, -R3 ;  /* 0x000000013d3da824 */ /* 0x000fe200078e0a03 */
[C---:B------:R-:W-:Y:S01]  /*70b0*/  ISETP.GT.U32.AND P3, PT, R3.reuse, R60, PT ;  /* 0x0000003c0300720c */ /* 0x040fe20003f64070 */
[----:B------:R-:W-:Y:S01]  /*70c0*/  STL [R1+0x18c4], R62 ;  /* 0x0018c43e01007387 */ /* 0x000fe20000100800 */
[C---:B------:R-:W-:Y:S02]  /*70d0*/  ISETP.GT.U32.AND P1, PT, R3.reuse, R59, PT ;  /* 0x0000003b0300720c */ /* 0x040fe40003f24070 */
[C---:B------:R-:W-:Y:S01]  /*70e0*/  ISETP.GT.U32.AND P6, PT, R3.reuse, R57, PT ;  /* 0x000000390300720c */ /* 0x040fe20003fc4070 */
[----:B------:R1:W-:Y:S01]  /*70f0*/  STL [R1+0x1620], R64 ;  /* 0x0016204001007387 */ /* 0x0003e20000100800 */
[----:B------:R-:W-:Y:S01]  /*7100*/  ISETP.GT.U32.AND P2, PT, R3, R55, PT ;  /* 0x000000370300720c */ /* 0x000fe20003f44070 */
[C---:B------:R-:W-:Y:S01]  /*7110*/  IMAD R66, R106.reuse, 0xc4, RZ ;  /* 0x000000c46a427824 */ /* 0x040fe200078e02ff */
[----:B------:R-:W-:Y:S01]  /*7120*/  IABS R141, R64 ;  /* 0x00000040008d7213 */ /* 0x000fe20000000000 */
[C---:B------:R-:W-:Y:S01]  /*7130*/  IMAD R67, R106.reuse, 0xc6, RZ ;  /* 0x000000c66a437824 */ /* 0x040fe200078e02ff */
[----:B0-----:R-:W0:Y:S01]  /*7140*/  LDC R164, c[0x0][0x3a8] ;  /* 0x0000ea00ffa47b82 */ /* 0x001e220000000800 */
[----:B------:R-:W-:-:S02]  /*7150*/  IMAD R73, R106, 0xc8, RZ ;  /* 0x000000c86a497824 */ /* 0x000fc400078e02ff */
[----:B------:R-:W-:-:S05]  /*7160*/  IMAD R165, R106, 0x35, RZ ;  /* 0x000000356aa57824 */ /* 0x000fca00078e02ff */
[----:B------:R-:W0:Y:S01]  /*7170*/  LDC R65, c[0x0][0x3a8] ;  /* 0x0000ea00ff417b82 */ /* 0x000e220000000800 */
[----:B------:R-:W-:Y:S02]  /*7180*/  ISETP.GE.AND P5, PT, R154, RZ, PT ;  /* 0x000000ff9a00720c */ /* 0x000fe40003fa6270 */
[----:B------:R-:W2:Y:S01]  /*7190*/  LDL R154, [R1+0x1718] ;  /* 0x00171800019a7983 */ /* 0x000ea20000100800 */
[----:B------:R-:W-:-:S04]  /*71a0*/  @!P4 IMAD.IADD R56, R56, 0x1, -R3 ;  /* 0x000000013838c824 */ /* 0x000fc800078e0a03 */
[----:B------:R-:W0:Y:S01]  /*71b0*/  LDC R63, c[0x0][0x3a8] ;  /* 0x0000ea00ff3f7b82 */ /* 0x000e220000000800 */
[----:B------:R-:W-:Y:S01]  /*71c0*/  @!P2 IMAD.IADD R55, R55, 0x1, -R3 ;  /* 0x000000013737a824 */ /* 0x000fe200078e0a03 */
        /* <DEDUP_REMOVED lines=13> */
[----:B-1----:R-:W-:-:S06]  /*72a0*/  IMAD.HI.U32 R64, R100, R141, RZ ;  /* 0x0000008d64407227 */ /* 0x002fcc00078e00ff */
[----:B------:R-:W-:Y:S01]  /*72b0*/  @!P1 IMAD.IADD R53, R53, 0x1, -R3 ;  /* 0x0000000135359824 */ /* 0x000fe200078e0a03 */
[----:B------:R-:W-:Y:S01]  /*72c0*/  ISETP.GE.AND P1, PT, R140, RZ, PT ;  /* 0x000000ff8c00720c */ /* 0x000fe20003f26270 */
[----:B------:R-:W-:Y:S02]  /*72d0*/  @!P5 IMAD.MOV R61, RZ, RZ, -R61 ;  /* 0x000000ffff3dd224 */ /* 0x000fe400078e0a3d */
[----:B------:R-:W-:Y:S01]  /*72e0*/  @!P3 IMAD.MOV R58, RZ, RZ, -R58 ;  /* 0x000000ffff3ab224 */ /* 0x000fe200078e0a3a */
[C---:B------:R-:W-:Y:S01]  /*72f0*/  ISETP.GT.U32.AND P3, PT, R3.reuse, R53, PT ;  /* 0x000000350300720c */ /* 0x040fe20003f64070 */
[----:B------:R-:W-:Y:S02]  /*7300*/  @!P4 IMAD.MOV R60, RZ, RZ, -R60 ;  /* 0x000000ffff3cc224 */ /* 0x000fe400078e0a3c */
[----:B------:R-:W-:Y:S01]  /*7310*/  @!P2 IMAD.MOV R59, RZ, RZ, -R59 ;  /* 0x000000ffff3ba224 */ /* 0x000fe200078e0a3b */
[----:B------:R-:W-:Y:S01]  /*7320*/  STL [R1+0x18c8], R61 ;  /* 0x0018c83d01007387 */ /* 0x000fe20000100800 */
[----:B------:R-:W-:Y:S01]  /*7330*/  IMAD.MOV R64, RZ, RZ, -R64 ;  /* 0x000000ffff407224 */ /* 0x000fe200078e0a40 */
[----:B------:R-:W-:Y:S01]  /*7340*/  ISETP.GT.U32.AND P5, PT, R3, R56, PT ;  /* 0x000000380300720c */ /* 0x000fe20003fa4070 */
[----:B------:R-:W-:Y:S01]  /*7350*/  @!P6 IMAD.IADD R57, R57, 0x1, -R3 ;  /* 0x000000013939e824 */ /* 0x000fe200078e0a03 */
[----:B------:R1:W-:Y:S01]  /*7360*/  STL [R1+0x18cc], R60 ;  /* 0x0018cc3c01007387 */ /* 0x0003e20000100800 */
[----:B------:R-:W-:-:S03]  /*7370*/  IMAD R141, R3, R64, R141 ;  /* 0x00000040038d7224 */ /* 0x000fc600078e028d */
[----:B------:R-:W-:Y:S01]  /*7380*/  STL [R1+0x18d0], R59 ;  /* 0x0018d03b01007387 */ /* 0x000fe20000100800 */
[----:B------:R-:W-:-:S03]  /*7390*/  @!P1 IMAD.MOV R57, RZ, RZ, -R57 ;  /* 0x000000ffff399224 */ /* 0x000fc600078e0a39 */
[----:B------:R0:W-:Y:S01]  /*73a0*/  STL [R1+0x7e8], R58 ;  /* 0x0007e83a01007387 */ /* 0x0001e20000100800 */
[--C-:B------:R-:W-:Y:S02]  /*73b0*/  @!P3 IMAD.IADD R53, R53, 0x1, -R3.reuse ;  /* 0x000000013535b824 */ /* 0x100fe400078e0a03 */
[----:B------:R-:W-:Y:S01]  /*73c0*/  @!P5 IMAD.IADD R56, R56, 0x1, -R3 ;  /* 0x000000013838d824 */ /* 0x000fe200078e0a03 */
[----:B------:R0:W-:Y:S01]  /*73d0*/  STL [R1+0x18d4], R141 ;  /* 0x0018d48d01007387 */ /* 0x0001e20000100800 */
[----:B------:R-:W-:Y:S01]  /*73e0*/  ISETP.GT.U32.AND P4, PT, R3, R55, PT ;  /* 0x000000370300720c */ /* 0x000fe20003f84070 */
[----:B-1----:R-:W1:Y:S01]  /*73f0*/  LDC R60, c[0x0][0x3a8] ;  /* 0x0000ea00ff3c7b82 */ /* 0x002e620000000800 */
[----:B0-----:R-:W-:Y:S01]  /*7400*/  VIADD R58, R155, 0x79 ;  /* 0x000000799b3a7836 */ /* 0x001fe20000000000 */
[C---:B------:R-:W-:Y:S02]  /*7410*/  ISETP.GT.U32.AND P1, PT, R3.reuse, R51, PT ;  /* 0x000000330300720c */ /* 0x040fe40003f24070 */
[----:B------:R-:W-:-:S02]  /*7420*/  ISETP.GT.U32.AND P5, PT, R3, R50, PT ;  /* 0x000000320300720c */ /* 0x000fc40003fa4070 */
[C---:B------:R-:W-:Y:S01]  /*7430*/  ISETP.GT.U32.AND P2, PT, R3.reuse, R54, PT ;  /* 0x000000360300720c */ /* 0x040fe20003f44070 */
[----:B------:R-:W-:Y:S01]  /*7440*/  STL [R1+0x1614], R58 ;  /* 0x0016143a01007387 */ /* 0x000fe20000100800 */
[----:B------:R-:W-:Y:S01]  /*7450*/  ISETP.GT.U32.AND P6, PT, R3, R52, PT ;  /* 0x000000340300720c */ /* 0x000fe20003fc4070 */
[----:B------:R-:W-:Y:S01]  /*7460*/  IMAD R64, R106, 0x62, RZ ;  /* 0x000000626a407824 */ /* 0x000fe200078e02ff */
[----:B------:R-:W0:Y:S01]  /*7470*/  LDC R141, c[0x0][0x3a8] ;  /* 0x0000ea00ff8d7b82 */ /* 0x000e220000000800 */
[----:B------:R0:W-:Y:S04]  /*7480*/  STL [R1+0x7e4], R57 ;  /* 0x0007e43901007387 */ /* 0x0001e80000100800 */
[----:B------:R-:W2:Y:S01]  /*7490*/  LDL R153, [R1+0x1740] ;  /* 0x0017400001997983 */ /* 0x000ea20000100800 */
[----:B------:R-:W-:Y:S01]  /*74a0*/  ISETP.GE.AND P3, PT, R154, RZ, PT ;  /* 0x000000ff9a00720c */ /* 0x000fe20003f66270 */
[----:B------:R-:W-:-:S02]  /*74b0*/  @!P1 IMAD.IADD R51, R51, 0x1, -R3 ;  /* 0x0000000133339824 */ /* 0x000fc400078e0a03 */
[----:B------:R-:W2:Y:S01]  /*74c0*/  LDL R154, [R1+0x173c] ;  /* 0x00173c00019a7983 */ /* 0x000ea20000100800 */
[----:B------:R-:W-:-:S09]  /*74d0*/  @!P5 IMAD.IADD R50, R50, 0x1, -R3 ;  /* 0x000000013232d824 */ /* 0x000fd200078e0a03 */
[----:B------:R-:W-:Y:S01]  /*74e0*/  @!P3 IMAD.MOV R56, RZ, RZ, -R56 ;  /* 0x000000ffff38b224 */ /* 0x000fe200078e0a38 */
[----:B----4-:R-:W-:Y:S02]  /*74f0*/  ISETP.GE.AND P1, PT, R156, RZ, PT ;  /* 0x000000ff9c00720c */ /* 0x010fe40003f26270 */
[----:B------:R-:W4:Y:S04]  /*7500*/  LDL R156, [R1+0x1744] ;  /* 0x00174400019c7983 */ /* 0x000f280000100800 */
[----:B------:R-:W-:Y:S01]  /*7510*/  STL [R1+0x18d8], R56 ;  /* 0x0018d83801007387 */ /* 0x000fe20000100800 */
[----:B---3--:R-:W-:-:S03]  /*7520*/  ISETP.GE.AND P5, PT, R157, RZ, PT ;  /* 0x000000ff9d00720c */ /* 0x008fc60003fa6270 */
[----:B------:R-:W3:Y:S01]  /*7530*/  LDL R157, [R1+0x174c] ;  /* 0x00174c00019d7983 */ /* 0x000ee20000100800 */
[----:B------:R-:W-:Y:S01]  /*7540*/  @!P4 IMAD.IADD R55, R55, 0x1, -R3 ;  /* 0x000000013737c824 */ /* 0x000fe200078e0a03 */
[----:B------:R-:W-:-:S03]  /*7550*/  ISETP.GT.U32.AND P4, PT, R3, R49, PT ;  /* 0x000000310300720c */ /* 0x000fc60003f84070 */
[----:B------:R-:W-:-:S05]  /*7560*/  @!P1 IMAD.MOV R55, RZ, RZ, -R55 ;  /* 0x000000ffff379224 */ /* 0x000fca00078e0a37 */
[----:B------:R-:W-:Y:S05]  /*7570*/  STL [R1+0x2f8], R55 ;  /* 0x0002f83701007387 */ /* 0x000fea0000100800 */
[--C-:B------:R-:W-:Y:S01]  /*7580*/  @!P4 IMAD.IADD R49, R49, 0x1, -R3.reuse ;  /* 0x000000013131c824 */ /* 0x100fe200078e0a03 */
[----:B--2---:R-:W-:Y:S02]  /*7590*/  ISETP.GE.AND P4, PT, R103, RZ, PT ;  /* 0x000000ff6700720c */ /* 0x004fe40003f86270 */
[----:B------:R-:W2:Y:S01]  /*75a0*/  LDL R103, [R1+0x1750] ;  /* 0x0017500001677983 */ /* 0x000ea20000100800 */
[--C-:B------:R-:W-:Y:S01]  /*75b0*/  @!P2 IMAD.IADD R54, R54, 0x1, -R3.reuse ;  /* 0x000000013636a824 */ /* 0x100fe200078e0a03 */
[C---:B------:R-:W-:Y:S01]  /*75c0*/  ISETP.GT.U32.AND P2, PT, R3.reuse, R48, PT ;  /* 0x000000300300720c */ /* 0x040fe20003f44070 */
[----:B------:R-:W-:Y:S01]  /*75d0*/  @!P6 IMAD.IADD R52, R52, 0x1, -R3 ;  /* 0x000000013434e824 */ /* 0x000fe200078e0a03 */
[----:B------:R-:W-:-:S02]  /*75e0*/  ISETP.GT.U32.AND P3, PT, R3, R51, PT ;  /* 0x000000330300720c */ /* 0x000fc40003f64070 */
[----:B------:R-:W-:-:S05]  /*75f0*/  ISETP.GT.U32.AND P1, PT, R3, R50, PT ;  /* 0x000000320300720c */ /* 0x000fca0003f24070 */
[----:B------:R-:W-:-:S04]  /*7600*/  @!P4 IMAD.MOV R53, RZ, RZ, -R53 ;  /* 0x000000ffff35c224 */ /* 0x000fc800078e0a35 */
[----:B------:R-:W-:-:S05]  /*7610*/  @!P2 IMAD.IADD R48, R48, 0x1, -R3 ;  /* 0x000000013030a824 */ /* 0x000fca00078e0a03 */
[C---:B------:R-:W-:Y:S02]  /*7620*/  ISETP.GT.U32.AND P4, PT, R3.reuse, R48, PT ;  /* 0x000000300300720c */ /* 0x040fe40003f84070 */
[----:B------:R-:W-:Y:S02]  /*7630*/  ISETP.GT.U32.AND P6, PT, R3, R52, PT ;  /* 0x000000340300720c */ /* 0x000fe40003fc4070 */
[----:B------:R-:W-:Y:S02]  /*7640*/  IABS R140, R58 ;  /* 0x0000003a008c7213 */ /* 0x000fe40000000000 */
[----:B------:R-:W-:Y:S01]  /*7650*/  ISETP.GE.AND P2, PT, R139, RZ, PT ;  /* 0x000000ff8b00720c */ /* 0x000fe20003f46270 */
[----:B------:R-:W-:Y:S01]  /*7660*/  @!P3 IMAD.IADD R51, R51, 0x1, -R3 ;  /* 0x000000013333b824 */ /* 0x000fe200078e0a03 */
[----:B------:R-:W-:Y:S01]  /*7670*/  ISETP.GT.U32.AND P3, PT, R3, R45, PT ;  /* 0x0000002d0300720c */ /* 0x000fe20003f64070 */
[----:B0-----:R-:W-:-:S04]  /*7680*/  IMAD.HI.U32 R57, R100, R140, RZ ;  /* 0x0000008c64397227 */ /* 0x001fc800078e00ff */
[--C-:B------:R-:W-:Y:S02]  /*7690*/  @!P4 IMAD.IADD R48, R48, 0x1, -R3.reuse ;  /* 0x000000013030c824 */ /* 0x100fe400078e0a03 */
[----:B------:R-:W-:Y:S02]  /*76a0*/  @!P5 IMAD.MOV R54, RZ, RZ, -R54 ;  /* 0x000000ffff36d224 */ /* 0x000fe400078e0a36 */
[----:B------:R-:W-:Y:S01]  /*76b0*/  @!P1 IMAD.IADD R50, R50, 0x1, -R3 ;  /* 0x0000000132329824 */ /* 0x000fe200078e0a03 */
[C---:B------:R-:W-:Y:S01]  /*76c0*/  ISETP.GT.U32.AND P1, PT, R3.reuse, R44, PT ;  /* 0x0000002c0300720c */ /* 0x040fe20003f24070 */
[----:B------:R-:W-:Y:S01]  /*76d0*/  IMAD.MOV R57, RZ, RZ, -R57 ;  /* 0x000000ffff397224 */ /* 0x000fe200078e0a39 */
[----:B------:R-:W-:Y:S01]  /*76e0*/  STL [R1+0x2f4], R54 ;  /* 0x0002f43601007387 */ /* 0x000fe20000100800 */
[--C-:B------:R-:W-:Y:S02]  /*76f0*/  @!P6 IMAD.IADD R52, R52, 0x1, -R3.reuse ;  /* 0x000000013434e824 */ /* 0x100fe400078e0a03 */
[----:B------:R-:W-:Y:S01]  /*7700*/  IMAD R140, R3, R57, R140 ;  /* 0x00000039038c7224 */ /* 0x000fe200078e028c */
[----:B------:R0:W-:Y:S01]  /*7710*/  STL [R1+0x2f0], R53 ;  /* 0x0002f03501007387 */ /* 0x0001e20000100800 */
[----:B------:R-:W-:Y:S01]  /*7720*/  @!P2 IMAD.MOV R52, RZ, RZ, -R52 ;  /* 0x000000ffff34a224 */ /* 0x000fe200078e0a34 */
[----:B------:R-:W-:Y:S01]  /*7730*/  ISETP.GE.AND P4, PT, R153, RZ, PT ;  /* 0x000000ff9900720c */ /* 0x000fe20003f86270 */
[----:B0-----:R-:W-:Y:S01]  /*7740*/  VIADD R53, R155, 0x7a ;  /* 0x0000007a9b357836 */ /* 0x001fe20000000000 */
[----:B------:R-:W-:Y:S01]  /*7750*/  ISETP.GT.U32.AND P6, PT, R3, R47, PT ;  /* 0x0000002f0300720c */ /* 0x000fe20003fc4070 */
[----:B------:R0:W-:Y:S01]  /*7760*/  STL [R1+0x18dc], R140 ;  /* 0x0018dc8c01007387 */ /* 0x0001e20000100800 */
[----:B------:R-:W-:-:S03]  /*7770*/  @!P3 IMAD.IADD R45, R45, 0x1, -R3 ;  /* 0x000000012d2db824 */ /* 0x000fc600078e0a03 */
[----:B------:R-:W-:Y:S01]  /*7780*/  STL [R1+0x1610], R53 ;  /* 0x0016103501007387 */ /* 0x000fe20000100800 */
[----:B------:R-:W-:-:S05]  /*7790*/  @!P1 IMAD.IADD R44, R44, 0x1, -R3 ;  /* 0x000000012c2c9824 */ /* 0x000fca00078e0a03 */
[----:B------:R-:W-:Y:S01]  /*77a0*/  @!P4 IMAD.MOV R51, RZ, RZ, -R51 ;  /* 0x000000ffff33c224 */ /* 0x000fe200078e0a33 */
[----:B------:R1:W-:Y:S01]  /*77b0*/  STL [R1+0x2ec], R52 ;  /* 0x0002ec3401007387 */ /* 0x0003e20000100800 */
[----:B------:R-:W-:Y:S01]  /*77c0*/  ISETP.GT.U32.AND P2, PT, R3, R46, PT ;  /* 0x0000002e0300720c */ /* 0x000fe20003f44070 */
[----:B------:R-:W-:Y:S01]  /*77d0*/  @!P6 IMAD.IADD R47, R47, 0x1, -R3 ;  /* 0x000000012f2fe824 */ /* 0x000fe200078e0a03 */
[----:B------:R-:W-:Y:S01]  /*77e0*/  ISETP.GT.U32.AND P6, PT, R3, R49, PT ;  /* 0x000000310300720c */ /* 0x000fe20003fc4070 */
[C---:B------:R-:W-:Y:S01]  /*77f0*/  IMAD R54, R106.reuse, 0xbc, RZ ;  /* 0x000000bc6a367824 */ /* 0x040fe200078e02ff */
[----:B------:R-:W-:Y:S01]  /*7800*/  IABS R139, R53 ;  /* 0x00000035008b7213 */ /* 0x000fe20000000000 */
[----:B------:R-:W-:Y:S01]  /*7810*/  IMAD R55, R106, 0x60, RZ ;  /* 0x000000606a377824 */ /* 0x000fe200078e02ff */
[----:B0-----:R-:W0:Y:S01]  /*7820*/  LDC R140, c[0x0][0x3a8] ;  /* 0x0000ea00ff8c7b82 */ /* 0x001e220000000800 */
[----:B----4-:R-:W-:Y:S02]  /*7830*/  ISETP.GE.AND P3, PT, R156, RZ, PT ;  /* 0x000000ff9c00720c */ /* 0x010fe40003f66270 */
[----:B------:R-:W4:Y:S04]  /*7840*/  LDL R156, [R1+0x1764] ;  /* 0x00176400019c7983 */ /* 0x000f280000100800 */
[----:B------:R-:W-:Y:S01]  /*7850*/  STL [R1+0x2e8], R51 ;  /* 0x0002e83301007387 */ /* 0x000fe20000100800 */
[----:B---3--:R-:W-:-:S03]  /*7860*/  ISETP.GE.AND P1, PT, R157, RZ, PT ;  /* 0x000000ff9d00720c */ /* 0x008fc60003f26270 */
[----:B------:R-:W3:Y:S01]  /*7870*/  LDL R157, [R1+0x1760] ;  /* 0x00176000019d7983 */ /* 0x000ee20000100800 */
[--C-:B------:R-:W-:Y:S01]  /*7880*/  @!P2 IMAD.IADD R46, R46, 0x1, -R3.reuse ;  /* 0x000000012e2ea824 */ /* 0x100fe200078e0a03 */
[----:B------:R-:W-:Y:S01]  /*7890*/  ISETP.GE.AND P2, PT, R154, RZ, PT ;  /* 0x000000ff9a00720c */ /* 0x000fe20003f46270 */
[----:B------:R-:W-:Y:S01]  /*78a0*/  @!P6 IMAD.IADD R49, R49, 0x1, -R3 ;  /* 0x000000013131e824 */ /* 0x000fe200078e0a03 */
[----:B------:R-:W-:-:S11]  /*78b0*/  ISETP.GT.U32.AND P6, PT, R3, R43, PT ;  /* 0x0000002b0300720c */ /* 0x000fd60003fc4070 */
[----:B------:R-:W-:Y:S02]  /*78c0*/  @!P2 IMAD.MOV R50, RZ, RZ, -R50 ;  /* 0x000000ffff32a224 */ /* 0x000fe400078e0a32 */
[----:B------:R-:W-:-:S03]  /*78d0*/  @!P6 IMAD.IADD R43, R43, 0x1, -R3 ;  /* 0x000000012b2be824 */ /* 0x000fc600078e0a03 */
[----:B------:R-:W-:Y:S01]  /*78e0*/  STL [R1+0x7e0], R50 ;  /* 0x0007e03201007387 */ /* 0x000fe20000100800 */
[----:B--2---:R-:W-:-:S03]  /*78f0*/  ISETP.GE.AND P6, PT, R103, RZ, PT ;  /* 0x000000ff6700720c */ /* 0x004fc60003fc6270 */
[----:B------:R-:W2:Y:S01]  /*7900*/  LDL R103, [R1+0x176c] ;  /* 0x00176c0001677983 */ /* 0x000ea20000100800 */
[C---:B------:R-:W-:Y:S01]  /*7910*/  ISETP.GT.U32.AND P5, PT, R3.reuse, R47, PT ;  /* 0x0000002f0300720c */ /* 0x040fe20003fa4070 */
[----:B-1----:R-:W-:Y:S01]  /*7920*/  IMAD.HI.U32 R52, R100, R139, RZ ;  /* 0x0000008b64347227 */ /* 0x002fe200078e00ff */
[----:B------:R-:W-:-:S03]  /*7930*/  ISETP.GT.U32.AND P4, PT, R3, R44, PT ;  /* 0x0000002c0300720c */ /* 0x000fc60003f84070 */
[----:B------:R-:W-:-:S08]  /*7940*/  @!P3 IMAD.MOV R49, RZ, RZ, -R49 ;  /* 0x000000ffff31b224 */ /* 0x000fd000078e0a31 */
[----:B------:R-:W-:Y:S01]  /*7950*/  @!P5 IMAD.IADD R47, R47, 0x1, -R3 ;  /* 0x000000012f2fd824 */ /* 0x000fe200078e0a03 */
[C---:B------:R-:W-:Y:S01]  /*7960*/  ISETP.GT.U32.AND P5, PT, R3.reuse, R42, PT ;  /* 0x0000002a0300720c */ /* 0x040fe20003fa4070 */
[----:B------:R-:W-:Y:S02]  /*7970*/  @!P1 IMAD.MOV R48, RZ, RZ, -R48 ;  /* 0x000000ffff309224 */ /* 0x000fe400078e0a30 */
[----:B------:R-:W-:Y:S01]  /*7980*/  IMAD.MOV R52, RZ, RZ, -R52 ;  /* 0x000000ffff347224 */ /* 0x000fe200078e0a34 */
[----:B------:R-:W-:Y:S01]  /*7990*/  STL [R1+0x7dc], R49 ;  /* 0x0007dc3101007387 */ /* 0x000fe20000100800 */
[----:B------:R-:W-:Y:S02]  /*79a0*/  @!P6 IMAD.MOV R47, RZ, RZ, -R47 ;  /* 0x000000ffff2fe224 */ /* 0x000fe400078e0a2f */
[C---:B------:R-:W-:Y:S01]  /*79b0*/  IMAD R139, R3.reuse, R52, R139 ;  /* 0x00000034038b7224 */ /* 0x040fe200078e028b */
[----:B------:R1:W-:Y:S05]  /*79c0*/  STL [R1+0x2dc], R48 ;  /* 0x0002dc3001007387 */ /* 0x0003ea0000100800 */
[--C-:B------:R-:W-:Y:S01]  /*79d0*/  @!P5 IMAD.IADD R42, R42, 0x1, -R3.reuse ;  /* 0x000000012a2ad824 */ /* 0x100fe200078e0a03 */
[----:B------:R-:W-:Y:S01]  /*79e0*/  ISETP.GT.U32.AND P5, PT, R3, R46, PT ;  /* 0x0000002e0300720c */ /* 0x000fe20003fa4070 */
[----:B-1----:R-:W-:Y:S01]  /*79f0*/  VIADD R48, R155, 0x7b ;  /* 0x0000007b9b307836 */ /* 0x002fe20000000000 */
[----:B------:R-:W-:Y:S04]  /*7a00*/  STL [R1+0x18e0], R139 ;  /* 0x0018e08b01007387 */ /* 0x000fe80000100800 */
[----:B------:R-:W-:Y:S01]  /*7a10*/  STL [R1+0x160c], R48 ;  /* 0x00160c3001007387 */ /* 0x000fe20000100800 */
[----:B------:R-:W-:-:S03]  /*7a20*/  @!P4 IMAD.IADD R44, R44, 0x1, -R3 ;  /* 0x000000012c2cc824 */ /* 0x000fc600078e0a03 */
[----:B------:R1:W-:Y:S01]  /*7a30*/  STL [R1+0x2d8], R47 ;  /* 0x0002d82f01007387 */ /* 0x0003e20000100800 */
[----:B------:R-:W-:Y:S02]  /*7a40*/  ISETP.GE.AND P4, PT, R138, RZ, PT ;  /* 0x000000ff8a00720c */ /* 0x000fe40003f86270 */
[----:B------:R-:W-:Y:S01]  /*7a50*/  @!P5 IMAD.IADD R46, R46, 0x1, -R3 ;  /* 0x000000012e2ed824 */ /* 0x000fe200078e0a03 */
[C---:B------:R-:W-:Y:S02]  /*7a60*/  ISETP.GT.U32.AND P1, PT, R3.reuse, R42, PT ;  /* 0x0000002a0300720c */ /* 0x040fe40003f24070 */
[C---:B------:R-:W-:Y:S02]  /*7a70*/  ISETP.GT.U32.AND P3, PT, R3.reuse, R43, PT ;  /* 0x0000002b0300720c */ /* 0x040fe40003f64070 */
[C---:B------:R-:W-:Y:S02]  /*7a80*/  ISETP.GT.U32.AND P2, PT, R3.reuse, R45, PT ;  /* 0x0000002d0300720c */ /* 0x040fe40003f44070 */
[----:B------:R-:W-:Y:S01]  /*7a90*/  ISETP.GT.U32.AND P6, PT, R3, R41, PT ;  /* 0x000000290300720c */ /* 0x000fe20003fc4070 */
[----:B-1----:R-:W-:Y:S01]  /*7aa0*/  VIADD R47, R155, 0x7c ;  /* 0x0000007c9b2f7836 */ /* 0x002fe20000000000 */
[----:B------:R-:W-:Y:S01]  /*7ab0*/  ISETP.GT.U32.AND P5, PT, R3, R40, PT ;  /* 0x000000280300720c */ /* 0x000fe20003fa4070 */
[----:B------:R-:W-:Y:S01]  /*7ac0*/  IMAD R49, R106, 0xb6, RZ ;  /* 0x000000b66a317824 */ /* 0x000fe200078e02ff */
[----:B------:R-:W1:Y:S02]  /*7ad0*/  LDC R139, c[0x0][0x3a8] ;  /* 0x0000ea00ff8b7b82 */ /* 0x000e640000000800 */
[----:B------:R0:W-:Y:S04]  /*7ae0*/  STL [R1+0x15fc], R47 ;  /* 0x0015fc2f01007387 */ /* 0x0001e80000100800 */
[----:B------:R-:W2:Y:S01]  /*7af0*/  LDL R153, [R1+0x1774] ;  /* 0x0017740001997983 */ /* 0x000ea20000100800 */
[----:B------:R-:W-:-:S02]  /*7b00*/  @!P4 IMAD.MOV R46, RZ, RZ, -R46 ;  /* 0x000000ffff2ec224 */ /* 0x000fc400078e0a2e */
[--C-:B------:R-:W-:Y:S01]  /*7b10*/  @!P1 IMAD.IADD R42, R42, 0x1, -R3.reuse ;  /* 0x000000012a2a9824 */ /* 0x100fe200078e0a03 */
[----:B------:R-:W2:Y:S01]  /*7b20*/  LDL R154, [R1+0x177c] ;  /* 0x00177c00019a7983 */ /* 0x000ea20000100800 */
[----:B------:R-:W-:-:S03]  /*7b30*/  @!P5 IMAD.IADD R40, R40, 0x1, -R3 ;  /* 0x000000012828d824 */ /* 0x000fc600078e0a03 */
[----:B------:R-:W-:Y:S01]  /*7b40*/  STL [R1+0x2cc], R46 ;  /* 0x0002cc2e01007387 */ /* 0x000fe20000100800 */
[----:B----4-:R-:W-:-:S03]  /*7b50*/  ISETP.GE.AND P1, PT, R156, RZ, PT ;  /* 0x000000ff9c00720c */ /* 0x010fc60003f26270 */
[----:B------:R-:W4:Y:S01]  /*7b60*/  LDL R156, [R1+0x1788] ;  /* 0x00178800019c7983 */ /* 0x000f220000100800 */
[----:B---3--:R-:W-:-:S03]  /*7b70*/  ISETP.GE.AND P5, PT, R157, RZ, PT ;  /* 0x000000ff9d00720c */ /* 0x008fc60003fa6270 */
[----:B------:R-:W3:Y:S01]  /*7b80*/  LDL R157, [R1+0x1784] ;  /* 0x00178400019d7983 */ /* 0x000ee20000100800 */
[--C-:B------:R-:W-:Y:S01]  /*7b90*/  @!P3 IMAD.IADD R43, R43, 0x1, -R3.reuse ;  /* 0x000000012b2bb824 */ /* 0x100fe200078e0a03 */
[----:B------:R-:W-:Y:S01]  /*7ba0*/  ISETP.GT.U32.AND P3, PT, R3, R38, PT ;  /* 0x000000260300720c */ /* 0x000fe20003f64070 */
[----:B------:R-:W-:-:S04]  /*7bb0*/  @!P2 IMAD.IADD R45, R45, 0x1, -R3 ;  /* 0x000000012d2da824 */ /* 0x000fc800078e0a03 */
[----:B------:R-:W-:-:S05]  /*7bc0*/  @!P1 IMAD.MOV R45, RZ, RZ, -R45 ;  /* 0x000000ffff2d9224 */ /* 0x000fca00078e0a2d */
[----:B------:R-:W-:Y:S03]  /*7bd0*/  STL [R1+0x2c8], R45 ;  /* 0x0002c82d01007387 */ /* 0x000fe60000100800 */
[--C-:B------:R-:W-:Y:S01]  /*7be0*/  @!P3 IMAD.IADD R38, R38, 0x1, -R3.reuse ;  /* 0x000000012626b824 */ /* 0x100fe200078e0a03 */
[----:B--2---:R-:W-:Y:S02]  /*7bf0*/  ISETP.GE.AND P3, PT, R103, RZ, PT ;  /* 0x000000ff6700720c */ /* 0x004fe40003f66270 */
[----:B------:R-:W2:Y:S01]  /*7c00*/  LDL R103, [R1+0x178c] ;  /* 0x00178c0001677983 */ /* 0x000ea20000100800 */
[----:B------:R-:W-:Y:S01]  /*7c10*/  @!P6 IMAD.IADD R41, R41, 0x1, -R3 ;  /* 0x000000012929e824 */ /* 0x000fe200078e0a03 */
[C---:B------:R-:W-:Y:S02]  /*7c20*/  ISETP.GT.U32.AND P6, PT, R3.reuse, R37, PT ;  /* 0x000000250300720c */ /* 0x040fe40003fc4070 */
[C---:B------:R-:W-:Y:S01]  /*7c30*/  ISETP.GT.U32.AND P2, PT, R3.reuse, R39, PT ;  /* 0x000000270300720c */ /* 0x040fe20003f44070 */
[----:B------:R-:W-:Y:S01]  /*7c40*/  @!P5 IMAD.MOV R44, RZ, RZ, -R44 ;  /* 0x000000ffff2cd224 */ /* 0x000fe200078e0a2c */
[----:B------:R-:W-:-:S09]  /*7c50*/  ISETP.GT.U32.AND P4, PT, R3, R41, PT ;  /* 0x000000290300720c */ /* 0x000fd20003f84070 */
[--C-:B------:R-:W-:Y:S02]  /*7c60*/  @!P6 IMAD.IADD R37, R37, 0x1, -R3.reuse ;  /* 0x000000012525e824 */ /* 0x100fe400078e0a03 */
[----:B------:R-:W-:Y:S01]  /*7c70*/  @!P2 IMAD.IADD R39, R39, 0x1, -R3 ;  /* 0x000000012727a824 */ /* 0x000fe200078e0a03 */
[----:B------:R-:W-:Y:S02]  /*7c80*/  ISETP.GE.AND P2, PT, R137, RZ, PT ;  /* 0x000000ff8900720c */ /* 0x000fe40003f46270 */
[C---:B------:R-:W-:Y:S02]  /*7c90*/  ISETP.GT.U32.AND P5, PT, R3.reuse, R37, PT ;  /* 0x000000250300720c */ /* 0x040fe40003fa4070 */
[----:B------:R-:W-:Y:S02]  /*7ca0*/  ISETP.GT.U32.AND P1, PT, R3, R40, PT ;  /* 0x000000280300720c */ /* 0x000fe40003f24070 */
[----:B------:R-:W-:Y:S02]  /*7cb0*/  IABS R138, R48 ;  /* 0x00000030008a7213 */ /* 0x000fe40000000000 */
[----:B------:R-:W-:Y:S01]  /*7cc0*/  IABS R137, R47 ;  /* 0x0000002f00897213 */ /* 0x000fe20000000000 */
[----:B------:R-:W-:Y:S04]  /*7cd0*/  STL [R1+0x2c4], R44 ;  /* 0x0002c42c01007387 */ /* 0x000fe80000100800 */
[----:B------:R-:W-:-:S02]  /*7ce0*/  @!P2 IMAD.MOV R43, RZ, RZ, -R43 ;  /* 0x000000ffff2ba224 */ /* 0x000fc400078e0a2b */
[--C-:B------:R-:W-:Y:S02]  /*7cf0*/  @!P5 IMAD.IADD R37, R37, 0x1, -R3.reuse ;  /* 0x000000012525d824 */ /* 0x100fe400078e0a03 */
[----:B0-----:R-:W-:Y:S01]  /*7d00*/  IMAD.HI.U32 R47, R100, R138, RZ ;  /* 0x0000008a642f7227 */ /* 0x001fe200078e00ff */
[----:B------:R0:W-:Y:S03]  /*7d10*/  STL [R1+0x2c0], R43 ;  /* 0x0002c02b01007387 */ /* 0x0001e60000100800 */
[--C-:B------:R-:W-:Y:S01]  /*7d20*/  @!P4 IMAD.IADD R41, R41, 0x1, -R3.reuse ;  /* 0x000000012929c824 */ /* 0x100fe200078e0a03 */
[C---:B------:R-:W-:Y:S01]  /*7d30*/  ISETP.GT.U32.AND P4, PT, R3.reuse, R35, PT ;  /* 0x000000230300720c */ /* 0x040fe20003f84070 */
[----:B------:R-:W-:Y:S01]  /*7d40*/  @!P1 IMAD.IADD R40, R40, 0x1, -R3 ;  /* 0x0000000128289824 */ /* 0x000fe200078e0a03 */
[----:B------:R-:W-:Y:S01]  /*7d50*/  ISETP.GT.U32.AND P1, PT, R3, R34, PT ;  /* 0x000000220300720c */ /* 0x000fe20003f24070 */
[----:B------:R-:W-:-:S02]  /*7d60*/  IMAD.MOV R47, RZ, RZ, -R47 ;  /* 0x000000ffff2f7224 */ /* 0x000fc400078e0a2f */
[----:B0-----:R-:W-:Y:S02]  /*7d70*/  IMAD.MOV.U32 R43, RZ, RZ, R42 ;  /* 0x000000ffff2b7224 */ /* 0x001fe400078e002a */
[----:B------:R-:W-:-:S04]  /*7d80*/  IMAD.HI.U32 R42, R100, R137, RZ ;  /* 0x00000089642a7227 */ /* 0x000fc800078e00ff */
[----:B------:R-:W-:Y:S01]  /*7d90*/  IMAD.MOV R42, RZ, RZ, -R42 ;  /* 0x000000ffff2a7224 */ /* 0x000fe200078e0a2a */
[----:B------:R-:W-:Y:S01]  /*7da0*/  ISETP.GE.AND P5, PT, R153, RZ, PT ;  /* 0x000000ff9900720c */ /* 0x000fe20003fa6270 */
[C---:B------:R-:W-:Y:S02]  /*7db0*/  IMAD R138, R3.reuse, R47, R138 ;  /* 0x0000002f038a7224 */ /* 0x040fe400078e028a */
[----:B------:R-:W-:Y:S02]  /*7dc0*/  @!P3 IMAD.MOV R43, RZ, RZ, -R43 ;  /* 0x000000ffff2bb224 */ /* 0x000fe400078e0a2b */
[----:B------:R-:W-:Y:S01]  /*7dd0*/  IMAD R137, R3, R42, R137 ;  /* 0x0000002a03897224 */ /* 0x000fe200078e0289 */
[----:B------:R-:W-:Y:S01]  /*7de0*/  STL [R1+0x18e4], R138 ;  /* 0x0018e48a01007387 */ /* 0x000fe20000100800 */
[----:B------:R-:W-:-:S03]  /*7df0*/  @!P4 IMAD.IADD R35, R35, 0x1, -R3 ;  /* 0x000000012323c824 */ /* 0x000fc600078e0a03 */
[----:B------:R0:W-:Y:S03]  /*7e00*/  STL [R1+0x7d8], R43 ;  /* 0x0007d82b01007387 */ /* 0x0001e60000100800 */
[----:B------:R-:W-:Y:S01]  /*7e10*/  @!P5 IMAD.MOV R41, RZ, RZ, -R41 ;  /* 0x000000ffff29d224 */ /* 0x000fe200078e0a29 */
[----:B------:R0:W-:Y:S01]  /*7e20*/  STL [R1+0x18e8], R137 ;  /* 0x0018e88901007387 */ /* 0x0001e20000100800 */
[----:B------:R-:W-:Y:S01]  /*7e30*/  @!P1 IMAD.IADD R34, R34, 0x1, -R3 ;  /* 0x0000000122229824 */ /* 0x000fe200078e0a03 */
[C---:B------:R-:W-:Y:S02]  /*7e40*/  ISETP.GT.U32.AND P3, PT, R3.reuse, R36, PT ;  /* 0x000000240300720c */ /* 0x040fe40003f64070 */
[----:B------:R-:W-:Y:S02]  /*7e50*/  ISETP.GT.U32.AND P6, PT, R3, R39, PT ;  /* 0x000000270300720c */ /* 0x000fe40003fc4070 */
[----:B----4-:R-:W-:-:S02]  /*7e60*/  ISETP.GE.AND P4, PT, R156, RZ, PT ;  /* 0x000000ff9c00720c */ /* 0x010fc40003f86270 */
[----:B------:R-:W-:Y:S01]  /*7e70*/  ISETP.GT.U32.AND P2, PT, R3, R38, PT ;  /* 0x000000260300720c */ /* 0x000fe20003f44070 */
[----:B------:R-:W4:Y:S01]  /*7e80*/  LDL R156, [R1+0x17a0] ;  /* 0x0017a000019c7983 */ /* 0x000f220000100800 */
[----:B0-----:R-:W-:Y:S01]  /*7e90*/  IMAD R43, R106, 0xac, RZ ;  /* 0x000000ac6a2b7824 */ /* 0x001fe200078e02ff */
[----:B------:R-:W0:Y:S02]  /*7ea0*/  LDC R137, c[0x0][0x3a8] ;  /* 0x0000ea00ff897b82 */ /* 0x000e240000000800 */
        /* <DEDUP_REMOVED lines=12> */
[----:B------:R-:W-:Y:S01]  /*7f70*/  @!P2 IMAD.IADD R38, R38, 0x1, -R3 ;  /* 0x000000012626a824 */ /* 0x000fe200078e0a03 */
[C---:B------:R-:W-:Y:S02]  /*7f80*/  ISETP.GT.U32.AND P2, PT, R3.reuse, R32, PT ;  /* 0x000000200300720c */ /* 0x040fe40003f44070 */
[C---:B------:R-:W-:Y:S02]  /*7f90*/  ISETP.GT.U32.AND P3, PT, R3.reuse, R35, PT ;  /* 0x000000230300720c */ /* 0x040fe40003f64070 */
[----:B------:R-:W-:Y:S01]  /*7fa0*/  ISETP.GT.U32.AND P5, PT, R3, R34, PT ;  /* 0x000000220300720c */ /* 0x000fe20003fa4070 */
[----:B------:R-:W-:-:S08]  /*7fb0*/  @!P4 IMAD.MOV R39, RZ, RZ, -R39 ;  /* 0x000000ffff27c224 */ /* 0x000fd000078e0a27 */
[--C-:B------:R-:W-:Y:S01]  /*7fc0*/  @!P2 IMAD.IADD R32, R32, 0x1, -R3.reuse ;  /* 0x000000012020a824 */ /* 0x100fe200078e0a03 */
[----:B------:R-:W-:Y:S01]  /*7fd0*/  ISETP.GT.U32.AND P2, PT, R3, R36, PT ;  /* 0x000000240300720c */ /* 0x000fe20003f44070 */
[--C-:B------:R-:W-:Y:S01]  /*7fe0*/  @!P3 IMAD.IADD R35, R35, 0x1, -R3.reuse ;  /* 0x000000012323b824 */ /* 0x100fe200078e0a03 */
[----:B------:R-:W-:Y:S01]  /*7ff0*/  ISETP.GE.AND P3, PT, R163, RZ, PT ;  /* 0x000000ffa300720c */ /* 0x000fe20003f66270 */
[----:B------:R-:W-:Y:S02]  /*8000*/  @!P1 IMAD.MOV R38, RZ, RZ, -R38 ;  /* 0x000000ffff269224 */ /* 0x000fe400078e0a26 */
[----:B------:R-:W-:Y:S01]  /*8010*/  @!P5 IMAD.IADD R34, R34, 0x1, -R3 ;  /* 0x000000012222d824 */ /* 0x000fe200078e0a03 */
[C---:B------:R-:W-:Y:S01]  /*8020*/  ISETP.GT.U32.AND P5, PT, R3.reuse, R29, PT ;  /* 0x0000001d0300720c */ /* 0x040fe20003fa4070 */
[----:B------:R0:W-:Y:S01]  /*8030*/  STL [R1+0x2b0], R39 ;  /* 0x0002b02701007387 */ /* 0x0001e20000100800 */
[----:B------:R-:W-:-:S03]  /*8040*/  ISETP.GT.U32.AND P4, PT, R3, R32, PT ;  /* 0x000000200300720c */ /* 0x000fc60003f84070 */
[----:B------:R1:W-:Y:S02]  /*8050*/  STL [R1+0x2ac], R38 ;  /* 0x0002ac2601007387 */ /* 0x0003e40000100800 */
[----:B------:R-:W-:Y:S02]  /*8060*/  @!P2 IMAD.IADD R36, R36, 0x1, -R3 ;  /* 0x000000012424a824 */ /* 0x000fe400078e0a03 */
[----:B0-----:R-:W-:Y:S02]  /*8070*/  IMAD.MOV.U32 R39, RZ, RZ, R37 ;  /* 0x000000ffff277224 */ /* 0x001fe400078e0025 */
[C---:B------:R-:W-:Y:S02]  /*8080*/  VIADD R37, R155.reuse, 0x7e ;  /* 0x0000007e9b257836 */ /* 0x040fe40000000000 */
[----:B-1----:R-:W-:Y:S02]  /*8090*/  VIADD R38, R155, 0x7d ;  /* 0x0000007d9b267836 */ /* 0x002fe40000000000 */
[----:B------:R-:W-:Y:S01]  /*80a0*/  @!P6 IMAD.MOV R39, RZ, RZ, -R39 ;  /* 0x000000ffff27e224 */ /* 0x000fe200078e0a27 */
[----:B------:R-:W-:Y:S01]  /*80b0*/  ISETP.GT.U32.AND P2, PT, R3, R30, PT ;  /* 0x0000001e0300720c */ /* 0x000fe20003f44070 */
[----:B------:R-:W-:Y:S01]  /*80c0*/  @!P3 IMAD.MOV R36, RZ, RZ, -R36 ;  /* 0x000000ffff24b224 */ /* 0x000fe200078e0a24 */
[----:B------:R-:W-:Y:S01]  /*80d0*/  STL [R1+0x15f8], R38 ;  /* 0x0015f82601007387 */ /* 0x000fe20000100800 */
[----:B------:R-:W-:-:S03]  /*80e0*/  @!P5 IMAD.IADD R29, R29, 0x1, -R3 ;  /* 0x000000011d1dd824 */ /* 0x000fc600078e0a03 */
[----:B------:R-:W-:Y:S01]  /*80f0*/  STL [R1+0x2a8], R39 ;  /* 0x0002a82701007387 */ /* 0x000fe20000100800 */
[----:B------:R-:W-:-:S03]  /*8100*/  @!P4 IMAD.IADD R32, R32, 0x1, -R3 ;  /* 0x000000012020c824 */ /* 0x000fc600078e0a03 */
[----:B------:R0:W-:Y:S01]  /*8110*/  STL [R1+0x15f4], R37 ;  /* 0x0015f42501007387 */ /* 0x0001e20000100800 */
[----:B------:R-:W-:-:S03]  /*8120*/  ISETP.GE.AND P4, PT, R136, RZ, PT ;  /* 0x000000ff8800720c */ /* 0x000fc60003f86270 */
[----:B------:R-:W2:Y:S04]  /*8130*/  LDL R152, [R1+0x17b8] ;  /* 0x0017b80001987983 */ /* 0x000ea80000100800 */
[----:B------:R-:W2:Y:S04]  /*8140*/  LDL R153, [R1+0x17b4] ;  /* 0x0017b40001997983 */ /* 0x000ea80000100800 */
[----:B------:R-:W-:Y:S01]  /*8150*/  STL [R1+0x2a4], R36 ;  /* 0x0002a42401007387 */ /* 0x000fe20000100800 */
[----:B------:R-:W-:Y:S01]  /*8160*/  @!P2 IMAD.IADD R30, R30, 0x1, -R3 ;  /* 0x000000011e1ea824 */ /* 0x000fe200078e0a03 */
[----:B------:R-:W-:Y:S01]  /*8170*/  ISETP.GT.U32.AND P1, PT, R3, R33, PT ;  /* 0x000000210300720c */ /* 0x000fe20003f24070 */
[----:B------:R-:W-:Y:S01]  /*8180*/  @!P4 IMAD.MOV R35, RZ, RZ, -R35 ;  /* 0x000000ffff23c224 */ /* 0x000fe200078e0a23 */
[----:B---3--:R-:W-:-:S02]  /*8190*/  ISETP.GE.AND P5, PT, R157, RZ, PT ;  /* 0x000000ff9d00720c */ /* 0x008fc40003fa6270 */
[----:B------:R-:W3:Y:S01]  /*81a0*/  LDL R157, [R1+0x17c4] ;  /* 0x0017c400019d7983 */ /* 0x000ee20000100800 */
[----:B----4-:R-:W-:-:S03]  /*81b0*/  ISETP.GE.AND P2, PT, R156, RZ, PT ;  /* 0x000000ff9c00720c */ /* 0x010fc60003f46270 */
[----:B------:R-:W4:Y:S05]  /*81c0*/  LDL R156, [R1+0x17bc] ;  /* 0x0017bc00019c7983 */ /* 0x000f2a0000100800 */
[----:B------:R-:W-:Y:S01]  /*81d0*/  @!P1 IMAD.IADD R33, R33, 0x1, -R3 ;  /* 0x0000000121219824 */ /* 0x000fe200078e0a03 */
[----:B------:R-:W-:Y:S01]  /*81e0*/  STL [R1+0x2a0], R35 ;  /* 0x0002a02301007387 */ /* 0x000fe20000100800 */
[----:B------:R-:W-:-:S03]  /*81f0*/  ISETP.GT.U32.AND P1, PT, R3, R28, PT ;  /* 0x0000001c0300720c */ /* 0x000fc60003f24070 */
[----:B------:R-:W4:Y:S01]  /*8200*/  LDL R154, [R1+0x17d0] ;  /* 0x0017d000019a7983 */ /* 0x000f220000100800 */
[----:B------:R-:W-:Y:S02]  /*8210*/  @!P5 IMAD.MOV R33, RZ, RZ, -R33 ;  /* 0x000000ffff21d224 */ /* 0x000fe400078e0a21 */
[----:B------:R-:W-:-:S05]  /*8220*/  @!P2 IMAD.MOV R34, RZ, RZ, -R34 ;  /* 0x000000ffff22a224 */ /* 0x000fca00078e0a22 */
[----:B------:R-:W-:Y:S02]  /*8230*/  STL [R1+0x7d0], R34 ;  /* 0x0007d02201007387 */ /* 0x000fe40000100800 */
[----:B------:R-:W-:Y:S02]  /*8240*/  @!P1 IMAD.IADD R28, R28, 0x1, -R3 ;  /* 0x000000011c1c9824 */ /* 0x000fe400078e0a03 */
[----:B------:R-:W-:Y:S01]  /*8250*/  STL [R1+0x7cc], R33 ;  /* 0x0007cc2101007387 */ /* 0x000fe20000100800 */
[----:B------:R-:W-:Y:S02]  /*8260*/  ISETP.GT.U32.AND P6, PT, R3, R31, PT ;  /* 0x0000001f0300720c */ /* 0x000fe40003fc4070 */
[----:B------:R-:W-:Y:S01]  /*8270*/  IABS R136, R38 ;  /* 0x0000002600887213 */ /* 0x000fe20000000000 */
[----:B------:R-:W4:Y:S01]  /*8280*/  LDL R155, [R1+0x17cc] ;  /* 0x0017cc00019b7983 */ /* 0x000f220000100800 */
[----:B--2---:R-:W-:-:S03]  /*8290*/  ISETP.GE.AND P1, PT, R103, RZ, PT ;  /* 0x000000ff6700720c */ /* 0x004fc60003f26270 */
[----:B------:R-:W2:Y:S06]  /*82a0*/  LDL R103, [R1+0x17d4] ;  /* 0x0017d40001677983 */ /* 0x000eac0000100800 */
[----:B------:R-:W-:-:S05]  /*82b0*/  @!P6 IMAD.IADD R31, R31, 0x1, -R3 ;  /* 0x000000011f1fe824 */ /* 0x000fca00078e0a03 */
[C---:B------:R-:W-:Y:S02]  /*82c0*/  ISETP.GT.U32.AND P3, PT, R3.reuse, R31, PT ;  /* 0x0000001f0300720c */ /* 0x040fe40003f64070 */
[----:B------:R-:W-:Y:S02]  /*82d0*/  ISETP.GT.U32.AND P6, PT, R3, R27, PT ;  /* 0x0000001b0300720c */ /* 0x000fe40003fc4070 */
[----:B------:R-:W-:Y:S01]  /*82e0*/  IABS R163, R37 ;  /* 0x0000002500a37213 */ /* 0x000fe20000000000 */
[----:B0-----:R-:W-:-:S04]  /*82f0*/  IMAD.HI.U32 R37, R100, R136, RZ ;  /* 0x0000008864257227 */ /* 0x001fc800078e00ff */
[----:B------:R-:W-:-:S04]  /*8300*/  IMAD.HI.U32 R100, R100, R163, RZ ;  /* 0x000000a364647227 */ /* 0x000fc800078e00ff */
[----:B------:R-:W-:Y:S01]  /*8310*/  @!P3 IMAD.IADD R31, R31, 0x1, -R3 ;  /* 0x000000011f1fb824 */ /* 0x000fe200078e0a03 */
[----:B------:R-:W-:Y:S01]  /*8320*/  ISETP.GT.U32.AND P3, PT, R3, R25, PT ;  /* 0x000000190300720c */ /* 0x000fe20003f64070 */
[----:B------:R-:W-:Y:S02]  /*8330*/  IMAD.MOV R37, RZ, RZ, -R37 ;  /* 0x000000ffff257224 */ /* 0x000fe400078e0a25 */
[----:B------:R-:W-:Y:S01]  /*8340*/  @!P6 IMAD.IADD R27, R27, 0x1, -R3 ;  /* 0x000000011b1be824 */ /* 0x000fe200078e0a03 */
[C---:B------:R-:W-:Y:S01]  /*8350*/  ISETP.GT.U32.AND P4, PT, R3.reuse, R30, PT ;  /* 0x0000001e0300720c */ /* 0x040fe20003f84070 */
[----:B------:R-:W-:Y:S01]  /*8360*/  IMAD.MOV R100, RZ, RZ, -R100 ;  /* 0x000000ffff647224 */ /* 0x000fe200078e0a64 */
[C---:B------:R-:W-:Y:S01]  /*8370*/  ISETP.GT.U32.AND P6, PT, R3.reuse, R28, PT ;  /* 0x0000001c0300720c */ /* 0x040fe20003fc4070 */
[----:B------:R-:W-:Y:S01]  /*8380*/  @!P1 IMAD.MOV R32, RZ, RZ, -R32 ;  /* 0x000000ffff209224 */ /* 0x000fe200078e0a20 */
[C---:B------:R-:W-:Y:S01]  /*8390*/  ISETP.GT.U32.AND P5, PT, R3.reuse, R27, PT ;  /* 0x0000001b0300720c */ /* 0x040fe20003fa4070 */
[C---:B------:R-:W-:Y:S01]  /*83a0*/  IMAD R136, R3.reuse, R37, R136 ;  /* 0x0000002503887224 */ /* 0x040fe200078e0288 */
[C---:B------:R-:W-:Y:S01]  /*83b0*/  ISETP.GT.U32.AND P2, PT, R3.reuse, R29, PT ;  /* 0x0000001d0300720c */ /* 0x040fe20003f44070 */
[C---:B------:R-:W-:Y:S01]  /*83c0*/  IMAD R163, R3.reuse, R100, R163 ;  /* 0x0000006403a37224 */ /* 0x040fe200078e02a3 */
[----:B------:R-:W-:Y:S01]  /*83d0*/  ISETP.GT.U32.AND P1, PT, R3, R26, PT ;  /* 0x0000001a0300720c */ /* 0x000fe20003f24070 */
[----:B------:R-:W-:Y:S01]  /*83e0*/  STL [R1+0x29c], R32 ;  /* 0x00029c2001007387 */ /* 0x000fe20000100800 */
[----:B------:R-:W-:-:S03]  /*83f0*/  @!P3 IMAD.IADD R25, R25, 0x1, -R3 ;  /* 0x000000011919b824 */ /* 0x000fc600078e0a03 */
[----:B------:R0:W-:Y:S04]  /*8400*/  STL [R1+0x18ec], R136 ;  /* 0x0018ec8801007387 */ /* 0x0001e80000100800 */
[----:B------:R1:W-:Y:S01]  /*8410*/  STL [R1+0x18f0], R163 ;  /* 0x0018f0a301007387 */ /* 0x0003e20000100800 */
[--C-:B------:R-:W-:Y:S01]  /*8420*/  @!P4 IMAD.IADD R30, R30, 0x1, -R3.reuse ;  /* 0x000000011e1ec824 */ /* 0x100fe200078e0a03 */
[----:B------:R-:W-:Y:S01]  /*8430*/  ISETP.GT.U32.AND P4, PT, R3, R24, PT ;  /* 0x000000180300720c */ /* 0x000fe20003f84070 */
[--C-:B------:R-:W-:Y:S02]  /*8440*/  @!P6 IMAD.IADD R28, R28, 0x1, -R3.reuse ;  /* 0x000000011c1ce824 */ /* 0x100fe400078e0a03 */
[--C-:B------:R-:W-:Y:S01]  /*8450*/  @!P5 IMAD.IADD R27, R27, 0x1, -R3.reuse ;  /* 0x000000011b1bd824 */ /* 0x100fe200078e0a03 */
[----:B0-----:R-:W0:Y:S01]  /*8460*/  LDC R136, c[0x0][0x3a8] ;  /* 0x0000ea00ff887b82 */ /* 0x001e220000000800 */
[--C-:B------:R-:W-:Y:S01]  /*8470*/  @!P2 IMAD.IADD R29, R29, 0x1, -R3.reuse ;  /* 0x000000011d1da824 */ /* 0x100fe200078e0a03 */
[----:B------:R-:W-:Y:S01]  /*8480*/  ISETP.GT.U32.AND P2, PT, R3, R23, PT ;  /* 0x000000170300720c */ /* 0x000fe20003f44070 */
[----:B------:R-:W-:Y:S01]  /*8490*/  @!P1 IMAD.IADD R26, R26, 0x1, -R3 ;  /* 0x000000011a1a9824 */ /* 0x000fe200078e0a03 */
[----:B------:R-:W-:Y:S01]  /*84a0*/  ISETP.GE.AND P6, PT, R152, RZ, PT ;  /* 0x000000ff9800720c */ /* 0x000fe20003fc6270 */
[----:B------:R-:W-:-:S02]  /*84b0*/  IMAD R32, R106, 0x4e, RZ ;  /* 0x0000004e6a207824 */ /* 0x000fc400078e02ff */
[----:B------:R-:W-:Y:S01]  /*84c0*/  IMAD R33, R106, 0x9c, RZ ;  /* 0x0000009c6a217824 */ /* 0x000fe200078e02ff */
[----:B------:R-:W-:Y:S01]  /*84d0*/  ISETP.GE.AND P5, PT, R153, RZ, PT ;  /* 0x000000ff9900720c */ /* 0x000fe20003fa6270 */
[--C-:B------:R-:W-:Y:S01]  /*84e0*/  @!P4 IMAD.IADD R24, R24, 0x1, -R3.reuse ;  /* 0x000000011818c824 */ /* 0x100fe200078e0a03 */
[----:B-1----:R-:W1:Y:S05]  /*84f0*/  LDC R163, c[0x0][0x3a8] ;  /* 0x0000ea00ffa37b82 */ /* 0x002e6a0000000800 */
[----:B------:R-:W-:Y:S02]  /*8500*/  @!P2 IMAD.IADD R23, R23, 0x1, -R3 ;  /* 0x000000011717a824 */ /* 0x000fe400078e0a03 */
[----:B------:R-:W-:Y:S01]  /*8510*/  @!P6 IMAD.MOV R31, RZ, RZ, -R31 ;  /* 0x000000ffff1fe224 */ /* 0x000fe200078e0a1f */
[----:B------:R-:W-:-:S03]  /*8520*/  ISETP.GT.U32.AND P2, PT, R3, R26, PT ;  /* 0x0000001a0300720c */ /* 0x000fc60003f44070 */
[----:B------:R-:W-:Y:S01]  /*8530*/  @!P5 IMAD.MOV R30, RZ, RZ, -R30 ;  /* 0x000000ffff1ed224 */ /* 0x000fe200078e0a1e */
[----:B---3--:R-:W-:Y:S02]  /*8540*/  ISETP.GE.AND P3, PT, R157, RZ, PT ;  /* 0x000000ff9d00720c */ /* 0x008fe40003f66270 */
[----:B------:R-:W3:Y:S01]  /*8550*/  LDL R157, [R1+0x17e0] ;  /* 0x0017e000019d7983 */ /* 0x000ee20000100800 */
[----:B----4-:R-:W-:-:S03]  /*8560*/  ISETP.GE.AND P1, PT, R156, RZ, PT ;  /* 0x000000ff9c00720c */ /* 0x010fc60003f26270 */
[----:B------:R-:W4:Y:S01]  /*8570*/  LDL R156, [R1+0x17dc] ;  /* 0x0017dc00019c7983 */ /* 0x000f220000100800 */
[----:B------:R-:W-:-:S03]  /*8580*/  ISETP.GE.AND P4, PT, R154, RZ, PT ;  /* 0x000000ff9a00720c */ /* 0x000fc60003f86270 */
[----:B------:R-:W-:Y:S03]  /*8590*/  STL [R1+0x294], R31 ;  /* 0x0002941f01007387 */ /* 0x000fe60000100800 */
[----:B------:R-:W-:Y:S02]  /*85a0*/  @!P3 IMAD.MOV R28, RZ, RZ, -R28 ;  /* 0x000000ffff1cb224 */ /* 0x000fe400078e0a1c */
[----:B------:R-:W-:Y:S02]  /*85b0*/  @!P2 IMAD.IADD R26, R26, 0x1, -R3 ;  /* 0x000000011a1aa824 */ /* 0x000fe400078e0a03 */
[----:B------:R-:W-:Y:S01]  /*85c0*/  @!P1 IMAD.MOV R29, RZ, RZ, -R29 ;  /* 0x000000ffff1d9224 */ /* 0x000fe200078e0a1d */
[----:B------:R-:W-:Y:S01]  /*85d0*/  STL [R1+0x290], R30 ;  /* 0x0002901e01007387 */ /* 0x000fe20000100800 */
[C---:B------:R-:W-:Y:S01]  /*85e0*/  ISETP.GT.U32.AND P5, PT, R3.reuse, R23, PT ;  /* 0x000000170300720c */ /* 0x040fe20003fa4070 */
[C---:B------:R-:W-:Y:S01]  /*85f0*/  IMAD R35, R106.reuse, 0xa0, RZ ;  /* 0x000000a06a237824 */ /* 0x040fe200078e02ff */
[----:B------:R-:W-:Y:S01]  /*8600*/  ISETP.GT.U32.AND P6, PT, R3, R25, PT ;  /* 0x000000190300720c */ /* 0x000fe20003fc4070 */
[----:B------:R0:W-:Y:S01]  /*8610*/  STL [R1+0x28c], R29 ;  /* 0x00028c1d01007387 */ /* 0x0001e20000100800 */
[----:B------:R-:W-:Y:S01]  /*8620*/  IMAD R36, R106, 0xa2, RZ ;  /* 0x000000a26a247824 */ /* 0x000fe200078e02ff */
[----:B------:R-:W1:Y:S01]  /*8630*/  LDC R154, c[0x0][0x3a8] ;  /* 0x0000ea00ff9a7b82 */ /* 0x000e620000000800 */
[----:B0-----:R-:W-:-:S04]  /*8640*/  IMAD.MOV.U32 R29, RZ, RZ, R27 ;  /* 0x000000ffff1d7224 */ /* 0x001fc800078e001b */
[----:B------:R-:W-:Y:S01]  /*8650*/  @!P4 IMAD.MOV R29, RZ, RZ, -R29 ;  /* 0x000000ffff1dc224 */ /* 0x000fe200078e0a1d */
[----:B------:R0:W-:Y:S04]  /*8660*/  STL [R1+0x288], R28 ;  /* 0x0002881c01007387 */ /* 0x0001e80000100800 */
[----:B------:R-:W-:Y:S01]  /*8670*/  STL [R1+0x284], R29 ;  /* 0x0002841d01007387 */ /* 0x000fe20000100800 */
[----:B--2---:R-:W-:-:S03]  /*8680*/  ISETP.GE.AND P2, PT, R103, RZ, PT ;  /* 0x000000ff6700720c */ /* 0x004fc60003f46270 */
[----:B------:R-:W2:Y:S01]  /*8690*/  LDL R103, [R1+0x17e8] ;  /* 0x0017e80001677983 */ /* 0x000ea20000100800 */
[----:B------:R-:W-:Y:S01]  /*86a0*/  ISETP.GE.AND P4, PT, R155, RZ, PT ;  /* 0x000000ff9b00720c */ /* 0x000fe20003f86270 */
[----:B0-----:R-:W-:Y:S02]  /*86b0*/  IMAD.MOV.U32 R28, RZ, RZ, R26 ;  /* 0x000000ffff1c7224 */ /* 0x001fe400078e001a */
[----:B------:R-:W-:-:S10]  /*86c0*/  @!P5 IMAD.IADD R23, R23, 0x1, -R3 ;  /* 0x000000011717d824 */ /* 0x000fd400078e0a03 */
[----:B------:R-:W-:-:S05]  /*86d0*/  @!P4 IMAD.MOV R28, RZ, RZ, -R28 ;  /* 0x000000ffff1cc224 */ /* 0x000fca00078e0a1c */
[----:B------:R-:W-:Y:S01]  /*86e0*/  STL [R1+0x7c8], R28 ;  /* 0x0007c81c01007387 */ /* 0x000fe20000100800 */
[C---:B------:R-:W-:Y:S02]  /*86f0*/  ISETP.GT.U32.AND P1, PT, R3.reuse, R24, PT ;  /* 0x000000180300720c */ /* 0x040fe40003f24070 */
[----:B------:R-:W-:Y:S01]  /*8700*/  ISETP.GT.U32.AND P3, PT, R3, R22, PT ;  /* 0x000000160300720c */ /* 0x000fe20003f64070 */
[----:B------:R-:W-:-:S04]  /*8710*/  @!P6 IMAD.IADD R25, R25, 0x1, -R3 ;  /* 0x000000011919e824 */ /* 0x000fc800078e0a03 */
[----:B------:R-:W-:-:S06]  /*8720*/  IMAD.MOV.U32 R26, RZ, RZ, R25 ;  /* 0x000000ffff1a7224 */ /* 0x000fcc00078e0019 */
[--C-:B------:R-:W-:Y:S02]  /*8730*/  @!P1 IMAD.IADD R24, R24, 0x1, -R3.reuse ;  /* 0x0000000118189824 */ /* 0x100fe400078e0a03 */
[----:B------:R-:W-:Y:S02]  /*8740*/  @!P3 IMAD.IADD R22, R22, 0x1, -R3 ;  /* 0x000000011616b824 */ /* 0x000fe400078e0a03 */
[----:B------:R-:W-:-:S03]  /*8750*/  @!P2 IMAD.MOV R26, RZ, RZ, -R26 ;  /* 0x000000ffff1aa224 */ /* 0x000fc600078e0a1a */
[----:B------:R-:W-:-:S13]  /*8760*/  ISETP.GT.U32.AND P2, PT, R3, R22, PT ;  /* 0x000000160300720c */ /* 0x000fda0003f44070 */
[----:B------:R-:W-:Y:S01]  /*8770*/  @!P2 IMAD.IADD R22, R22, 0x1, -R3 ;  /* 0x000000011616a824 */ /* 0x000fe200078e0a03 */
[----:B---3--:R-:W-:Y:S02]  /*8780*/  ISETP.GE.AND P5, PT, R157, RZ, PT ;  /* 0x000000ff9d00720c */ /* 0x008fe40003fa6270 */
[----:B------:R-:W3:Y:S01]  /*8790*/  LDL R157, [R1+0x17ec] ;  /* 0x0017ec00019d7983 */ /* 0x000ee20000100800 */
[----:B----4-:R-:W-:-:S03]  /*87a0*/  ISETP.GE.AND P1, PT, R156, RZ, PT ;  /* 0x000000ff9c00720c */ /* 0x010fc60003f26270 */
[----:B------:R0:W-:Y:S02]  /*87b0*/  STL [R1+0x7c4], R26 ;  /* 0x0007c41a01007387 */ /* 0x0001e40000100800 */
[----:B0-----:R-:W-:-:S08]  /*87c0*/  IMAD.MOV.U32 R26, RZ, RZ, R23 ;  /* 0x000000ffff1a7224 */ /* 0x001fd000078e0017 */
[----:B------:R-:W-:Y:S02]  /*87d0*/  @!P1 IMAD.MOV R24, RZ, RZ, -R24 ;  /* 0x000000ffff189224 */ /* 0x000fe400078e0a18 */
[----:B------:R-:W-:-:S03]  /*87e0*/  @!P5 IMAD.MOV R26, RZ, RZ, -R26 ;  /* 0x000000ffff1ad224 */ /* 0x000fc600078e0a1a */
[----:B------:R-:W-:Y:S04]  /*87f0*/  STL [R1+0x27c], R24 ;  /* 0x00027c1801007387 */ /* 0x000fe80000100800 */
[----:B------:R-:W-:Y:S01]  /*8800*/  STL [R1+0x278], R26 ;  /* 0x0002781a01007387 */ /* 0x000fe20000100800 */
[----:B--2---:R-:W-:-:S03]  /*8810*/  ISETP.GE.AND P2, PT, R103, RZ, PT ;  /* 0x000000ff6700720c */ /* 0x004fc60003f46270 */
[----:B------:R-:W2:Y:S01]  /*8820*/  LDL R103, [R1+0x17e4] ;  /* 0x0017e40001677983 */ /* 0x000ea20000100800 */
[----:B------:R-:W-:-:S13]  /*8830*/  ISETP.GT.U32.AND P3, PT, R3, R21, PT ;  /* 0x000000150300720c */ /* 0x000fda0003f64070 */
[----:B------:R-:W-:-:S05]  /*8840*/  @!P3 IMAD.IADD R21, R21, 0x1, -R3 ;  /* 0x000000011515b824 */ /* 0x000fca00078e0a03 */
[----:B------:R-:W-:Y:S01]  /*8850*/  ISETP.GT.U32.AND P3, PT, R3, R21, PT ;  /* 0x000000150300720c */ /* 0x000fe20003f64070 */
[----:B------:R-:W-:-:S05]  /*8860*/  @!P2 IMAD.MOV R22, RZ, RZ, -R22 ;  /* 0x000000ffff16a224 */ /* 0x000fca00078e0a16 */
[----:B------:R-:W-:Y:S07]  /*8870*/  STL [R1+0x274], R22 ;  /* 0x0002741601007387 */ /* 0x000fee0000100800 */
[----:B------:R-:W-:Y:S01]  /*8880*/  @!P3 IMAD.IADD R21, R21, 0x1, -R3 ;  /* 0x000000011515b824 */ /* 0x000fe200078e0a03 */
[----:B------:R-:W-:-:S13]  /*8890*/  ISETP.GT.U32.AND P2, PT, R3, R20, PT ;  /* 0x000000140300720c */ /* 0x000fda0003f44070 */
[----:B------:R-:W-:-:S05]  /*88a0*/  @!P2 IMAD.IADD R20, R20, 0x1, -R3 ;  /* 0x000000011414a824 */ /* 0x000fca00078e0a03 */
[----:B------:R-:W-:Y:S02]  /*88b0*/  ISETP.GT.U32.AND P2, PT, R3, R20, PT ;  /* 0x000000140300720c */ /* 0x000fe40003f44070 */
[----:B---3--:R-:W-:Y:S02]  /*88c0*/  ISETP.GE.AND P3, PT, R157, RZ, PT ;  /* 0x000000ff9d00720c */ /* 0x008fe40003f66270 */
[----:B------:R-:W3:Y:S09]  /*88d0*/  LDL R157, [R1+0x17d8] ;  /* 0x0017d800019d7983 */ /* 0x000ef20000100800 */
[----:B------:R-:W-:-:S02]  /*88e0*/  @!P2 IMAD.IADD R20, R20, 0x1, -R3 ;  /* 0x000000011414a824 */ /* 0x000fc400078e0a03 */
[----:B------:R-:W-:-:S05]  /*88f0*/  @!P3 IMAD.MOV R21, RZ, RZ, -R21 ;  /* 0x000000ffff15b224 */ /* 0x000fca00078e0a15 */
        /* <DEDUP_REMOVED lines=21> */
[C---:B------:R-:W-:Y:S01]  /*8a50*/  ISETP.GT.U32.AND P3, PT, R3.reuse, R17, PT ;  /* 0x000000110300720c */ /* 0x040fe20003f64070 */
[----:B------:R-:W-:Y:S01]  /*8a60*/  @!P2 IMAD.MOV R18, RZ, RZ, -R18 ;  /* 0x000000ffff12a224 */ /* 0x000fe200078e0a12 */
[----:B------:R-:W-:-:S11]  /*8a70*/  ISETP.GT.U32.AND P2, PT, R3, R16, PT ;  /* 0x000000100300720c */ /* 0x000fd60003f44070 */
[--C-:B------:R-:W-:Y:S02]  /*8a80*/  @!P3 IMAD.IADD R17, R17, 0x1, -R3.reuse ;  /* 0x000000011111b824 */ /* 0x100fe400078e0a03 */
[----:B------:R-:W-:-:S05]  /*8a90*/  @!P2 IMAD.IADD R16, R16, 0x1, -R3 ;  /* 0x000000011010a824 */ /* 0x000fca00078e0a03 */
[----:B------:R-:W-:-:S13]  /*8aa0*/  ISETP.GT.U32.AND P2, PT, R3, R16, PT ;  /* 0x000000100300720c */ /* 0x000fda0003f44070 */
[----:B------:R-:W-:Y:S01]  /*8ab0*/  @!P2 IMAD.IADD R16, R16, 0x1, -R3 ;  /* 0x000000011010a824 */ /* 0x000fe200078e0a03 */
[----:B---3--:R-:W-:-:S13]  /*8ac0*/  ISETP.GE.AND P3, PT, R157, RZ, PT ;  /* 0x000000ff9d00720c */ /* 0x008fda0003f66270 */
[----:B------:R-:W-:Y:S01]  /*8ad0*/  @!P3 IMAD.MOV R17, RZ, RZ, -R17 ;  /* 0x000000ffff11b224 */ /* 0x000fe200078e0a11 */
[----:B------:R-:W-:-:S13]  /*8ae0*/  ISETP.GT.U32.AND P3, PT, R3, R15, PT ;  /* 0x0000000f0300720c */ /* 0x000fda0003f64070 */
[----:B------:R-:W-:-:S05]  /*8af0*/  @!P3 IMAD.IADD R15, R15, 0x1, -R3 ;  /* 0x000000010f0fb824 */ /* 0x000fca00078e0a03 */
[----:B------:R-:W-:-:S13]  /*8b00*/  ISETP.GT.U32.AND P3, PT, R3, R15, PT ;  /* 0x0000000f0300720c */ /* 0x000fda0003f64070 */
[----:B------:R-:W-:Y:S01]  /*8b10*/  @!P3 IMAD.IADD R15, R15, 0x1, -R3 ;  /* 0x000000010f0fb824 */ /* 0x000fe200078e0a03 */
[----:B------:R-:W-:-:S13]  /*8b20*/  ISETP.GE.AND P3, PT, R161, RZ, PT ;  /* 0x000000ffa100720c */ /* 0x000fda0003f66270 */
[----:B------:R-:W-:Y:S01]  /*8b30*/  @!P3 IMAD.MOV R15, RZ, RZ, -R15 ;  /* 0x000000ffff0fb224 */ /* 0x000fe200078e0a0f */
[----:B------:R-:W-:-:S13]  /*8b40*/  ISETP.GT.U32.AND P3, PT, R3, R13, PT ;  /* 0x0000000d0300720c */ /* 0x000fda0003f64070 */
[----:B------:R-:W-:-:S05]  /*8b50*/  @!P3 IMAD.IADD R13, R13, 0x1, -R3 ;  /* 0x000000010d0db824 */ /* 0x000fca00078e0a03 */
[----:B------:R-:W-:Y:S01]  /*8b60*/  ISETP.GT.U32.AND P3, PT, R3, R13, PT ;  /* 0x0000000d0300720c */ /* 0x000fe20003f64070 */
[----:B------:R-:W-:Y:S04]  /*8b70*/  STL [R1+0x7c0], R18 ;  /* 0x0007c01201007387 */ /* 0x000fe80000100800 */
[----:B------:R0:W-:Y:S08]  /*8b80*/  STL [R1+0x7bc], R17 ;  /* 0x0007bc1101007387 */ /* 0x0001f00000100800 */
[----:B------:R-:W-:Y:S01]  /*8b90*/  @!P3 IMAD.IADD R13, R13, 0x1, -R3 ;  /* 0x000000010d0db824 */ /* 0x000fe200078e0a03 */
[----:B------:R-:W-:-:S13]  /*8ba0*/  ISETP.GE.AND P3, PT, R130, RZ, PT ;  /* 0x000000ff8200720c */ /* 0x000fda0003f66270 */
[----:B------:R-:W-:Y:S01]  /*8bb0*/  @!P3 IMAD.MOV R13, RZ, RZ, -R13 ;  /* 0x000000ffff0db224 */ /* 0x000fe200078e0a0d */
[----:B------:R-:W-:-:S13]  /*8bc0*/  ISETP.GT.U32.AND P3, PT, R3, R11, PT ;  /* 0x0000000b0300720c */ /* 0x000fda0003f64070 */
[----:B------:R-:W-:Y:S01]  /*8bd0*/  @!P3 IMAD.IADD R11, R11, 0x1, -R3 ;  /* 0x000000010b0bb824 */ /* 0x000fe200078e0a03 */
[----:B--2---:R-:W-:-:S13]  /*8be0*/  ISETP.GE.AND P2, PT, R103, RZ, PT ;  /* 0x000000ff6700720c */ /* 0x004fda0003f46270 */
[----:B------:R-:W-:Y:S01]  /*8bf0*/  @!P2 IMAD.MOV R16, RZ, RZ, -R16 ;  /* 0x000000ffff10a224 */ /* 0x000fe200078e0a10 */
[----:B------:R-:W-:-:S13]  /*8c00*/  ISETP.GT.U32.AND P2, PT, R3, R14, PT ;  /* 0x0000000e0300720c */ /* 0x000fda0003f44070 */
[----:B------:R-:W-:-:S05]  /*8c10*/  @!P2 IMAD.IADD R14, R14, 0x1, -R3 ;  /* 0x000000010e0ea824 */ /* 0x000fca00078e0a03 */
[----:B------:R-:W-:-:S13]  /*8c20*/  ISETP.GT.U32.AND P2, PT, R3, R14, PT ;  /* 0x0000000e0300720c */ /* 0x000fda0003f44070 */
[----:B------:R-:W-:Y:S01]  /*8c30*/  @!P2 IMAD.IADD R14, R14, 0x1, -R3 ;  /* 0x000000010e0ea824 */ /* 0x000fe200078e0a03 */
[----:B------:R-:W-:-:S03]  /*8c40*/  ISETP.GE.AND P2, PT, R131, RZ, PT ;  /* 0x000000ff8300720c */ /* 0x000fc60003f46270 */
[----:B0-----:R-:W-:-:S10]  /*8c50*/  IMAD.MOV.U32 R17, RZ, RZ, R14 ;  /* 0x000000ffff117224 */ /* 0x001fd400078e000e */
[----:B------:R-:W-:Y:S01]  /*8c60*/  @!P2 IMAD.MOV R17, RZ, RZ, -R17 ;  /* 0x000000ffff11a224 */ /* 0x000fe200078e0a11 */
[----:B------:R-:W-:-:S13]  /*8c70*/  ISETP.GT.U32.AND P2, PT, R3, R12, PT ;  /* 0x0000000c0300720c */ /* 0x000fda0003f44070 */
[----:B------:R-:W-:-:S05]  /*8c80*/  @!P2 IMAD.IADD R12, R12, 0x1, -R3 ;  /* 0x000000010c0ca824 */ /* 0x000fca00078e0a03 */
[C---:B------:R-:W-:Y:S02]  /*8c90*/  ISETP.GT.U32.AND P2, PT, R3.reuse, R12, PT ;  /* 0x0000000c0300720c */ /* 0x040fe40003f44070 */
[----:B------:R-:W-:-:S11]  /*8ca0*/  ISETP.GT.U32.AND P3, PT, R3, R11, PT ;  /* 0x0000000b0300720c */ /* 0x000fd60003f64070 */
[--C-:B------:R-:W-:Y:S01]  /*8cb0*/  @!P2 IMAD.IADD R12, R12, 0x1, -R3.reuse ;  /* 0x000000010c0ca824 */ /* 0x100fe200078e0a03 */
[----:B------:R-:W-:Y:S01]  /*8cc0*/  ISETP.GE.AND P2, PT, R129, RZ, PT ;  /* 0x000000ff8100720c */ /* 0x000fe20003f46270 */
[----:B------:R-:W-:Y:S01]  /*8cd0*/  @!P3 IMAD.IADD R11, R11, 0x1, -R3 ;  /* 0x000000010b0bb824 */ /* 0x000fe200078e0a03 */
[----:B------:R-:W-:Y:S01]  /*8ce0*/  ISETP.GE.AND P3, PT, R128, RZ, PT ;  /* 0x000000ff8000720c */ /* 0x000fe20003f66270 */
[----:B------:R-:W-:Y:S02]  /*8cf0*/  IMAD.MOV.U32 R29, RZ, RZ, R12 ;  /* 0x000000ffff1d7224 */ /* 0x000fe400078e000c */
[----:B------:R-:W-:-:S08]  /*8d00*/  IMAD.MOV.U32 R34, RZ, RZ, R11 ;  /* 0x000000ffff227224 */ /* 0x000fd000078e000b */
[----:B------:R-:W-:Y:S01]  /*8d10*/  @!P2 IMAD.MOV R29, RZ, RZ, -R29 ;  /* 0x000000ffff1da224 */ /* 0x000fe200078e0a1d */
[C---:B------:R-:W-:Y:S01]  /*8d20*/  ISETP.GT.U32.AND P2, PT, R3.reuse, R10, PT ;  /* 0x0000000a0300720c */ /* 0x040fe20003f44070 */
[----:B------:R-:W-:Y:S01]  /*8d30*/  @!P3 IMAD.MOV R34, RZ, RZ, -R34 ;  /* 0x000000ffff22b224 */ /* 0x000fe200078e0a22 */
[----:B------:R-:W-:-:S11]  /*8d40*/  ISETP.GT.U32.AND P3, PT, R3, R9, PT ;  /* 0x000000090300720c */ /* 0x000fd60003f64070 */
[--C-:B------:R-:W-:Y:S02]  /*8d50*/  @!P2 IMAD.IADD R10, R10, 0x1, -R3.reuse ;  /* 0x000000010a0aa824 */ /* 0x100fe400078e0a03 */
[----:B------:R-:W-:-:S03]  /*8d60*/  @!P3 IMAD.IADD R9, R9, 0x1, -R3 ;  /* 0x000000010909b824 */ /* 0x000fc600078e0a03 */
[C---:B------:R-:W-:Y:S02]  /*8d70*/  ISETP.GT.U32.AND P2, PT, R3.reuse, R10, PT ;  /* 0x0000000a0300720c */ /* 0x040fe40003f44070 */
[----:B------:R-:W-:-:S11]  /*8d80*/  ISETP.GT.U32.AND P3, PT, R3, R9, PT ;  /* 0x000000090300720c */ /* 0x000fd60003f64070 */
[--C-:B------:R-:W-:Y:S01]  /*8d90*/  @!P2 IMAD.IADD R10, R10, 0x1, -R3.reuse ;  /* 0x000000010a0aa824 */ /* 0x100fe200078e0a03 */
[----:B------:R-:W-:Y:S01]  /*8da0*/  ISETP.GE.AND P2, PT, R127, RZ, PT ;  /* 0x000000ff7f00720c */ /* 0x000fe20003f46270 */
[----:B------:R-:W-:Y:S01]  /*8db0*/  @!P3 IMAD.IADD R9, R9, 0x1, -R3 ;  /* 0x000000010909b824 */ /* 0x000fe200078e0a03 */
[----:B------:R-:W-:Y:S01]  /*8dc0*/  ISETP.GE.AND P3, PT, R125, RZ, PT ;  /* 0x000000ff7d00720c */ /* 0x000fe20003f66270 */
[----:B------:R-:W-:-:S10]  /*8dd0*/  IMAD.MOV.U32 R42, RZ, RZ, R10 ;  /* 0x000000ffff2a7224 */ /* 0x000fd400078e000a */
[----:B------:R-:W-:Y:S01]  /*8de0*/  @!P2 IMAD.MOV R42, RZ, RZ, -R42 ;  /* 0x000000ffff2aa224 */ /* 0x000fe200078e0a2a */
[C---:B------:R-:W-:Y:S01]  /*8df0*/  ISETP.GT.U32.AND P2, PT, R3.reuse, R8, PT ;  /* 0x000000080300720c */ /* 0x040fe20003f44070 */
[----:B------:R-:W-:Y:S01]  /*8e00*/  @!P3 IMAD.MOV R9, RZ, RZ, -R9 ;  /* 0x000000ffff09b224 */ /* 0x000fe200078e0a09 */
[----:B------:R-:W-:-:S11]  /*8e10*/  ISETP.GT.U32.AND P3, PT, R3, R7, PT ;  /* 0x000000070300720c */ /* 0x000fd60003f64070 */
[--C-:B------:R-:W-:Y:S02]  /*8e20*/  @!P2 IMAD.IADD R8, R8, 0x1, -R3.reuse ;  /* 0x000000010808a824 */ /* 0x100fe400078e0a03 */
[----:B------:R-:W-:-:S03]  /*8e30*/  @!P3 IMAD.IADD R7, R7, 0x1, -R3 ;  /* 0x000000010707b824 */ /* 0x000fc600078e0a03 */
[----:B------:R-:W-:Y:S02]  /*8e40*/  ISETP.GT.U32.AND P2, PT, R3, R8, PT ;  /* 0x000000080300720c */ /* 0x000fe40003f44070 */
[----:B------:R-:W-:-:S11]  /*8e50*/  ISETP.GE.AND P3, PT, R124, RZ, PT ;  /* 0x000000ff7c00720c */ /* 0x000fd60003f66270 */
[----:B------:R-:W-:-:S04]  /*8e60*/  @!P2 IMAD.IADD R8, R8, 0x1, -R3 ;  /* 0x000000010808a824 */ /* 0x000fc800078e0a03 */
[----:B------:R-:W-:Y:S01]  /*8e70*/  @!P3 IMAD.MOV R8, RZ, RZ, -R8 ;  /* 0x000000ffff08b224 */ /* 0x000fe200078e0a08 */
[C---:B------:R-:W-:Y:S02]  /*8e80*/  ISETP.GT.U32.AND P3, PT, R3.reuse, R7, PT ;  /* 0x000000070300720c */ /* 0x040fe40003f64070 */
[----:B------:R-:W-:-:S11]  /*8e90*/  ISETP.GT.U32.AND P2, PT, R3, R6, PT ;  /* 0x000000060300720c */ /* 0x000fd60003f44070 */
[--C-:B------:R-:W-:Y:S01]  /*8ea0*/  @!P3 IMAD.IADD R7, R7, 0x1, -R3.reuse ;  /* 0x000000010707b824 */ /* 0x100fe200078e0a03 */
[----:B------:R-:W-:Y:S01]  /*8eb0*/  ISETP.GT.U32.AND P3, PT, R3, R5, PT ;  /* 0x000000050300720c */ /* 0x000fe20003f64070 */
[----:B------:R-:W-:-:S05]  /*8ec0*/  @!P2 IMAD.IADD R6, R6, 0x1, -R3 ;  /* 0x000000010606a824 */ /* 0x000fca00078e0a03 */
[----:B------:R-:W-:-:S07]  /*8ed0*/  ISETP.GT.U32.AND P2, PT, R3, R6, PT ;  /* 0x000000060300720c */ /* 0x000fce0003f44070 */
[----:B------:R-:W-:-:S05]  /*8ee0*/  @!P3 IMAD.IADD R5, R5, 0x1, -R3 ;  /* 0x000000010505b824 */ /* 0x000fca00078e0a03 */
[----:B------:R-:W-:Y:S01]  /*8ef0*/  ISETP.GT.U32.AND P3, PT, R3, R5, PT ;  /* 0x000000050300720c */ /* 0x000fe20003f64070 */
[----:B------:R-:W-:Y:S01]  /*8f00*/  @!P2 IMAD.IADD R6, R6, 0x1, -R3 ;  /* 0x000000010606a824 */ /* 0x000fe200078e0a03 */
[----:B------:R-:W-:Y:S01]  /*8f10*/  ISETP.GE.AND P2, PT, R123, RZ, PT ;  /* 0x000000ff7b00720c */ /* 0x000fe20003f46270 */
[----:B------:R-:W-:Y:S01]  /*8f20*/  IMAD.MOV.U32 R56, RZ, RZ, R7 ;  /* 0x000000ffff387224 */ /* 0x000fe200078e0007 */
[----:B------:R-:W-:Y:S09]  /*8f30*/  STL [R1+0x264], R16 ;  /* 0x0002641001007387 */ /* 0x000ff20000100800 */
[----:B------:R-:W-:Y:S01]  /*8f40*/  @!P3 IMAD.IADD R5, R5, 0x1, -R3 ;  /* 0x000000010505b824 */ /* 0x000fe200078e0a03 */
[----:B------:R-:W-:Y:S01]  /*8f50*/  ISETP.GT.U32.AND P3, PT, R3, R4, PT ;  /* 0x000000040300720c */ /* 0x000fe20003f64070 */
[----:B------:R-:W-:Y:S01]  /*8f60*/  @!P2 IMAD.MOV R56, RZ, RZ, -R56 ;  /* 0x000000ffff38a224 */ /* 0x000fe200078e0a38 */
[----:B------:R-:W-:Y:S01]  /*8f70*/  STL [R1+0x260], R15 ;  /* 0x0002600f01007387 */ /* 0x000fe20000100800 */
[----:B------:R-:W-:-:S03]  /*8f80*/  ISETP.GE.AND P2, PT, R122, RZ, PT ;  /* 0x000000ff7a00720c */ /* 0x000fc60003f46270 */
[----:B------:R-:W-:Y:S04]  /*8f90*/  STL [R1+0x25c], R17 ;  /* 0x00025c1101007387 */ /* 0x000fe80000100800 */
[----:B------:R-:W-:Y:S04]  /*8fa0*/  STL [R1+0x258], R13 ;  /* 0x0002580d01007387 */ /* 0x000fe80000100800 */
[----:B------:R-:W-:Y:S01]  /*8fb0*/  STL [R1+0x254], R29 ;  /* 0x0002541d01007387 */ /* 0x000fe20000100800 */
[----:B------:R-:W-:-:S03]  /*8fc0*/  @!P3 IMAD.IADD R4, R4, 0x1, -R3 ;  /* 0x000000010404b824 */ /* 0x000fc600078e0a03 */
[----:B------:R-:W-:Y:S04]  /*8fd0*/  STL [R1+0x250], R34 ;  /* 0x0002502201007387 */ /* 0x000fe80000100800 */
[----:B------:R-:W-:Y:S04]  /*8fe0*/  STL [R1+0x7b8], R42 ;  /* 0x0007b82a01007387 */ /* 0x000fe80000100800 */
[----:B------:R-:W-:Y:S04]  /*8ff0*/  STL [R1+0x7b4], R9 ;  /* 0x0007b40901007387 */ /* 0x000fe80000100800 */
[----:B------:R-:W-:Y:S04]  /*9000*/  STL [R1+0x24c], R8 ;  /* 0x00024c0801007387 */ /* 0x000fe80000100800 */
[----:B------:R0:W-:Y:S01]  /*9010*/  STL [R1+0x248], R56 ;  /* 0x0002483801007387 */ /* 0x0001e20000100800 */
[----:B------:R-:W-:Y:S01]  /*9020*/  ISETP.GT.U32.AND P3, PT, R3, R4, PT ;  /* 0x000000040300720c */ /* 0x000fe20003f64070 */
[----:B0-----:R-:W-:-:S04]  /*9030*/  IMAD.MOV.U32 R56, RZ, RZ, R6 ;  /* 0x000000ffff387224 */ /* 0x001fc800078e0006 */
[----:B------:R-:W-:Y:S01]  /*9040*/  @!P2 IMAD.MOV R56, RZ, RZ, -R56 ;  /* 0x000000ffff38a224 */ /* 0x000fe200078e0a38 */
[----:B------:R-:W-:-:S07]  /*9050*/  ISETP.GE.AND P2, PT, R120, RZ, PT ;  /* 0x000000ff7800720c */ /* 0x000fce0003f46270 */
[----:B------:R-:W-:Y:S01]  /*9060*/  @!P3 IMAD.IADD R4, R4, 0x1, -R3 ;  /* 0x000000010404b824 */ /* 0x000fe200078e0a03 */
[----:B------:R0:W-:Y:S01]  /*9070*/  STL [R1+0x244], R56 ;  /* 0x0002443801007387 */ /* 0x0001e20000100800 */
[----:B------:R-:W-:Y:S01]  /*9080*/  ISETP.GT.U32.AND P3, PT, R3, R110, PT ;  /* 0x0000006e0300720c */ /* 0x000fe20003f64070 */
[----:B0-----:R-:W-:-:S04]  /*9090*/  IMAD.MOV.U32 R56, RZ, RZ, R5 ;  /* 0x000000ffff387224 */ /* 0x001fc800078e0005 */
[----:B------:R-:W-:Y:S01]  /*90a0*/  @!P2 IMAD.MOV R56, RZ, RZ, -R56 ;  /* 0x000000ffff38a224 */ /* 0x000fe200078e0a38 */
[----:B------:R-:W-:-:S07]  /*90b0*/  ISETP.GT.U32.AND P2, PT, R3, R108, PT ;  /* 0x0000006c0300720c */ /* 0x000fce0003f44070 */
[----:B------:R-:W-:-:S05]  /*90c0*/  @!P3 IMAD.IADD R110, R110, 0x1, -R3 ;  /* 0x000000016e6eb824 */ /* 0x000fca00078e0a03 */
[----:B------:R-:W-:Y:S01]  /*90d0*/  ISETP.GT.U32.AND P3, PT, R3, R110, PT ;  /* 0x0000006e0300720c */ /* 0x000fe20003f64070 */
[----:B------:R-:W-:-:S05]  /*90e0*/  @!P2 IMAD.IADD R108, R108, 0x1, -R3 ;  /* 0x000000016c6ca824 */ /* 0x000fca00078e0a03 */
[----:B------:R-:W-:-:S07]  /*90f0*/  ISETP.GT.U32.AND P2, PT, R3, R108, PT ;  /* 0x0000006c0300720c */ /* 0x000fce0003f44070 */
[----:B------:R-:W-:Y:S01]  /*9100*/  @!P3 IMAD.IADD R110, R110, 0x1, -R3 ;  /* 0x000000016e6eb824 */ /* 0x000fe200078e0a03 */
[----:B------:R-:W-:Y:S01]  /*9110*/  ISETP.GT.U32.AND P3, PT, R3, R111, PT ;  /* 0x0000006f0300720c */ /* 0x000fe20003f64070 */
[----:B------:R-:W-:-:S04]  /*9120*/  IMAD.MOV.U32 R155, RZ, RZ, R119 ;  /* 0x000000ffff9b7224 */ /* 0x000fc800078e0077 */
[----:B------:R-:W-:Y:S01]  /*9130*/  @!P2 IMAD.IADD R108, R108, 0x1, -R3 ;  /* 0x000000016c6ca824 */ /* 0x000fe200078e0a03 */
[----:B------:R-:W-:-:S07]  /*9140*/  ISETP.GT.U32.AND P2, PT, R3, R109, PT ;  /* 0x0000006d0300720c */ /* 0x000fce0003f44070 */
[----:B------:R-:W-:Y:S01]  /*9150*/  @!P3 IMAD.IADD R111, R111, 0x1, -R3 ;  /* 0x000000016f6fb824 */ /* 0x000fe200078e0a03 */
[----:B------:R-:W-:-:S05]  /*9160*/  ISETP.GE.AND P3, PT, R155, RZ, PT ;  /* 0x000000ff9b00720c */ /* 0x000fca0003f66270 */
[----:B------:R-:W-:-:S05]  /*9170*/  @!P2 IMAD.IADD R109, R109, 0x1, -R3 ;  /* 0x000000016d6da824 */ /* 0x000fca00078e0a03 */
[----:B------:R-:W-:-:S03]  /*9180*/  ISETP.GT.U32.AND P2, PT, R3, R109, PT ;  /* 0x0000006d0300720c */ /* 0x000fc60003f44070 */
[----:B------:R-:W-:Y:S01]  /*9190*/  @!P3 IMAD.MOV R4, RZ, RZ, -R4 ;  /* 0x000000ffff04b224 */ /* 0x000fe200078e0a04 */
[----:B------:R-:W-:Y:S01]  /*91a0*/  ISETP.GT.U32.AND P3, PT, R3, R111, PT ;  /* 0x0000006f0300720c */ /* 0x000fe20003f64070 */
[----:B------:R-:W-:Y:S08]  /*91b0*/  STL [R1+0x240], R56 ;  /* 0x0002403801007387 */ /* 0x000ff00000100800 */
[----:B------:R-:W-:Y:S01]  /*91c0*/  @!P2 IMAD.IADD R109, R109, 0x1, -R3 ;  /* 0x000000016d6da824 */ /* 0x000fe200078e0a03 */
[----:B------:R-:W-:-:S03]  /*91d0*/  ISETP.GT.U32.AND P2, PT, R3, R160, PT ;  /* 0x000000a00300720c */ /* 0x000fc60003f44070 */
[--C-:B------:R-:W-:Y:S01]  /*91e0*/  @!P3 IMAD.IADD R111, R111, 0x1, -R3.reuse ;  /* 0x000000016f6fb824 */ /* 0x100fe200078e0a03 */
[----:B------:R-:W-:Y:S04]  /*91f0*/  STL [R1+0x18f4], R108 ;  /* 0x0018f46c01007387 */ /* 0x000fe80000100800 */
[----:B------:R0:W-:Y:S04]  /*9200*/  STL [R1+0x18f8], R110 ;  /* 0x0018f86e01007387 */ /* 0x0001e80000100800 */
[----:B------:R-:W-:Y:S01]  /*9210*/  STL [R1+0x18fc], R109 ;  /* 0x0018fc6d01007387 */ /* 0x000fe20000100800 */
[----:B------:R-:W-:-:S03]  /*9220*/  @!P2 IMAD.IADD R160, R160, 0x1, -R3 ;  /* 0x00000001a0a0a824 */ /* 0x000fc600078e0a03 */
[----:B------:R-:W-:Y:S01]  /*9230*/  STL [R1+0x23c], R4 ;  /* 0x00023c0401007387 */ /* 0x000fe20000100800 */
[C---:B------:R-:W-:Y:S01]  /*9240*/  ISETP.GT.U32.AND P3, PT, R3.reuse, R159, PT ;  /* 0x0000009f0300720c */ /* 0x040fe20003f64070 */
[----:B0-----:R-:W0:Y:S02]  /*9250*/  LDC R110, c[0x0][0x3a8] ;  /* 0x0000ea00ff6e7b82 */ /* 0x001e240000000800 */
[----:B------:R2:W-:Y:S01]  /*9260*/  STL [R1+0x1900], R111 ;  /* 0x0019006f01007387 */ /* 0x0005e20000100800 */
[----:B------:R-:W-:-:S05]  /*9270*/  ISETP.GT.U32.AND P2, PT, R3, R160, PT ;  /* 0x000000a00300720c */ /* 0x000fca0003f44070 */
[----:B------:R-:W3:Y:S08]  /*9280*/  LDC R108, c[0x0][0x3a8] ;  /* 0x0000ea00ff6c7b82 */ /* 0x000ef00000000800 */
[----:B--2---:R-:W2:Y:S01]  /*9290*/  LDC R111, c[0x0][0x3a8] ;  /* 0x0000ea00ff6f7b82 */ /* 0x004ea20000000800 */
[--C-:B------:R-:W-:Y:S02]  /*92a0*/  @!P2 IMAD.IADD R160, R160, 0x1, -R3.reuse ;  /* 0x00000001a0a0a824 */ /* 0x100fe400078e0a03 */
[----:B------:R-:W-:-:S03]  /*92b0*/  @!P3 IMAD.IADD R159, R159, 0x1, -R3 ;  /* 0x000000019f9fb824 */ /* 0x000fc600078e0a03 */
[----:B------:R2:W-:Y:S01]  /*92c0*/  STL [R1+0x1904], R160 ;  /* 0x001904a001007387 */ /* 0x0005e20000100800 */
[----:B------:R-:W-:Y:S01]  /*92d0*/  ISETP.GT.U32.AND P2, PT, R3, R158, PT ;  /* 0x0000009e0300720c */ /* 0x000fe20003f44070 */
[----:B------:R-:W-:Y:S01]  /*92e0*/  IMAD R16, R106, 0x82, RZ ;  /* 0x000000826a107824 */ /* 0x000fe200078e02ff */
[----:B------:R-:W4:Y:S01]  /*92f0*/  LDC R109, c[0x0][0x3a8] ;  /* 0x0000ea00ff6d7b82 */ /* 0x000f220000000800 */
[----:B--2---:R-:W-:Y:S01]  /*9300*/  IMAD R160, R111, 0x11e, RZ ;  /* 0x0000011e6fa07824 */ /* 0x004fe200078e02ff */
[----:B0-----:R-:W-:-:S06]  /*9310*/  LEA R111, P3, R110, R2, 0x6 ;  /* 0x000000026e6f7211 */ /* 0x001fcc00078630ff */
[----:B------:R-:W0:Y:S03]  /*9320*/  LDC R110, c[0x0][0x3a8] ;  /* 0x0000ea00ff6e7b82 */ /* 0x000e260000000800 */
[----:B------:R-:W-:Y:S01]  /*9330*/  @!P2 IMAD.IADD R158, R158, 0x1, -R3 ;  /* 0x000000019e9ea824 */ /* 0x000fe200078e0a03 */
[----:B------:R-:W-:Y:S04]  /*9340*/  STL [R1+0x1908], R159 ;  /* 0x0019089f01007387 */ /* 0x000fe80000100800 */
[----:B------:R2:W-:Y:S04]  /*9350*/  STL [R1+0xab0], R111 ;  /* 0x000ab06f01007387 */ /* 0x0005e80000100800 */
[----:B------:R-:W-:Y:S04]  /*9360*/  STL [R1+0x1910], R158 ;  /* 0x0019109e01007387 */ /* 0x000fe80000100800 */
[----:B------:R0:W-:Y:S01]  /*9370*/  STL [R1+0x190c], R3 ;  /* 0x00190c0301007387 */ /* 0x0001e20000100800 */
[----:B--2---:R-:W2:Y:S01]  /*9380*/  LDC R111, c[0x0][0x3a8] ;  /* 0x0000ea00ff6f7b82 */ /* 0x004ea20000000800 */
[----:B0-----:R-:W-:-:S07]  /*9390*/  LEA R3, P2, R110, R2, 0x7 ;  /* 0x000000026e037211 */ /* 0x001fce00078438ff */
[----:B------:R-:W0:Y:S01]  /*93a0*/  LDC R110, c[0x0][0x3a8] ;  /* 0x0000ea00ff6e7b82 */ /* 0x000e220000000800 */
[----:B------:R-:W-:Y:S01]  /*93b0*/  IMAD.SHL.U32 R159, R106, 0x20, RZ ;  /* 0x000000206a9f7824 */ /* 0x000fe200078e00ff */
[----:B------:R0:W-:Y:S01]  /*93c0*/  STL [R1+0xbb0], R3 ;  /* 0x000bb00301007387 */ /* 0x0001e20000100800 */
[----:B---3--:R-:W-:-:S03]  /*93d0*/  IMAD R4, R108, 0x102, RZ ;  /* 0x000001026c047824 */ /* 0x008fc600078e02ff */
[----:B------:R-:W-:Y:S01]  /*93e0*/  LEA.HI.X.SX32 R159, R159, R0, 0x1, P3 ;  /* 0x000000009f9f7211 */ /* 0x000fe200018f0eff */
[C---:B------:R-:W-:Y:S01]  /*93f0*/  IMAD R14, R106.reuse, 0x42, RZ ;  /* 0x000000426a0e7824 */ /* 0x040fe200078e02ff */
[----:B------:R-:W3:Y:S01]  /*9400*/  LDC R108, c[0x0][0x3a8] ;  /* 0x0000ea00ff6c7b82 */ /* 0x000ee20000000800 */
[----:B--2---:R-:W-:Y:S02]  /*9410*/  IMAD R158, R111, 0x120, RZ ;  /* 0x000001206f9e7824 */ /* 0x004fe400078e02ff */
[----:B------:R-:W-:Y:S01]  /*9420*/  IMAD.SHL.U32 R111, R106, 0x40, RZ ;  /* 0x000000406a6f7824 */ /* 0x000fe200078e00ff */
[----:B------:R2:W-:Y:S01]  /*9430*/  STL [R1+0xaac], R159 ;  /* 0x000aac9f01007387 */ /* 0x0005e20000100800 */
[----:B0-----:R-:W-:Y:S01]  /*9440*/  LEA R3, P3, R110, R2, 0x8 ;  /* 0x000000026e037211 */ /* 0x001fe200078640ff */
[C---:B------:R-:W-:Y:S02]  /*9450*/  IMAD R17, R106.reuse, 0x84, RZ ;  /* 0x000000846a117824 */ /* 0x040fe400078e02ff */
[----:B------:R-:W0:Y:S01]  /*9460*/  LDC R110, c[0x0][0x3a8] ;  /* 0x0000ea00ff6e7b82 */ /* 0x000e220000000800 */
[----:B--2---:R-:W-:Y:S01]  /*9470*/  LEA.HI.X.SX32 R159, R111, R0, 0x1, P2 ;  /* 0x000000006f9f7211 */ /* 0x004fe200010f0eff */
[----:B------:R2:W-:Y:S01]  /*9480*/  STL [R1+0xdb0], R3 ;  /* 0x000db00301007387 */ /* 0x0005e20000100800 */
[----:B------:R-:W-:-:S03]  /*9490*/  IMAD.SHL.U32 R111, R106, 0x80, RZ ;  /* 0x000000806a6f7824 */ /* 0x000fc600078e00ff */
[----:B------:R1:W-:Y:S01]  /*94a0*/  STL [R1+0xbac], R159 ;  /* 0x000bac9f01007387 */ /* 0x0003e20000100800 */
[----:B--2---:R-:W-:-:S05]  /*94b0*/  IADD3 R3, P2, PT, R4, R2, RZ ;  /* 0x0000000204037210 */ /* 0x004fca0007f5e0ff */
[----:B------:R2:W-:Y:S01]  /*94c0*/  STL [R1+0xdb8], R3 ;  /* 0x000db80301007387 */ /* 0x0005e20000100800 */
[----:B-1----:R-:W-:Y:S01]  /*94d0*/  IMAD R159, R106, 0x81, RZ ;  /* 0x000000816a9f7824 */ /* 0x002fe200078e02ff */
[-C--:B--2---:R-:W-:Y:S02]  /*94e0*/  LEA.HI.X.SX32 R3, R111, R0.reuse, 0x1, P3 ;  /* 0x000000006f037211 */ /* 0x084fe400018f0eff */
[----:B------:R-:W1:Y:S03]  /*94f0*/  LDC R111, c[0x0][0x3a8] ;  /* 0x0000ea00ff6f7b82 */ /* 0x000e660000000800 */
[----:B------:R2:W-:Y:S02]  /*9500*/  STL [R1+0xdac], R3 ;  /* 0x000dac0301007387 */ /* 0x0005e40000100800 */
[----:B--2---:R-:W-:-:S03]  /*9510*/  LEA.HI.X.SX32 R3, R159, R0, 0x1, P2 ;  /* 0x000000009f037211 */ /* 0x004fc600010f0eff */
[----:B------:R-:W2:Y:S01]  /*9520*/  LDC R159, c[0x0][0x3a8] ;  /* 0x0000ea00ff9f7b82 */ /* 0x000ea20000000800 */
[----:B------:R-:W-:-:S05]  /*9530*/  IADD3 R4, P3, PT, R16, R2, RZ ;  /* 0x0000000210047210 */ /* 0x000fca0007f7e0ff */
[----:B------:R1:W-:Y:S04]  /*9540*/  STL [R1+0xbb8], R4 ;  /* 0x000bb80401007387 */ /* 0x0003e80000100800 */
[----:B------:R0:W-:Y:S01]  /*9550*/  STL [R1+0xdb4], R3 ;  /* 0x000db40301007387 */ /* 0x0001e20000100800 */
[----:B-1----:R-:W-:Y:S02]  /*9560*/  IMAD R4, R111, 0x104, RZ ;  /* 0x000001046f047824 */ /* 0x002fe400078e02ff */
[C---:B------:R-:W-:Y:S01]  /*9570*/  IMAD R18, R106.reuse, 0x86, RZ ;  /* 0x000000866a127824 */ /* 0x040fe200078e02ff */
[----:B------:R-:W1:Y:S01]  /*9580*/  LDC R111, c[0x0][0x3a8] ;  /* 0x0000ea00ff6f7b82 */ /* 0x000e620000000800 */
[----:B0-----:R-:W-:Y:S01]  /*9590*/  IMAD R3, R106, 0x41, RZ ;  /* 0x000000416a037824 */ /* 0x001fe200078e02ff */
[----:B------:R-:W-:Y:S01]  /*95a0*/  IADD3 R4, P2, PT, R4, R2, RZ ;  /* 0x0000000204047210 */ /* 0x000fe20007f5e0ff */
[----:B--2---:R-:W-:-:S03]  /*95b0*/  IMAD R159, R159, 0x106, RZ ;  /* 0x000001069f9f7824 */ /* 0x004fc600078e02ff */
[----:B------:R-:W-:Y:S01]  /*95c0*/  LEA.HI.X.SX32 R3, R3, R0, 0x1, P3 ;  /* 0x0000000003037211 */ /* 0x000fe200018f0eff */
[----:B------:R0:W-:Y:S04]  /*95d0*/  STL [R1+0xdc0], R4 ;  /* 0x000dc00401007387 */ /* 0x0001e80000100800 */
[----:B------:R2:W-:Y:S01]  /*95e0*/  STL [R1+0xbb4], R3 ;  /* 0x000bb40301007387 */ /* 0x0005e20000100800 */
[----:B0-----:R-:W-:Y:S01]  /*95f0*/  IADD3 R4, P3, PT, R159, R2, RZ ;  /* 0x000000029f047210 */ /* 0x001fe20007f7e0ff */
[----:B------:R-:W-:Y:S01]  /*9600*/  IMAD R159, R106, 0x83, RZ ;  /* 0x000000836a9f7824 */ /* 0x000fe200078e02ff */
[----:B--2---:R-:W0:Y:S03]  /*9610*/  LDC R3, c[0x0][0x3a8] ;  /* 0x0000ea00ff037b82 */ /* 0x004e260000000800 */
[----:B------:R2:W-:Y:S01]  /*9620*/  STL [R1+0xdc8], R4 ;  /* 0x000dc80401007387 */ /* 0x0005e20000100800 */
[----:B------:R-:W-:-:S02]  /*9630*/  LEA.HI.X.SX32 R159, R159, R0, 0x1, P3 ;  /* 0x000000009f9f7211 */ /* 0x000fc400018f0eff */
[----:B--2---:R-:W-:Y:S02]  /*9640*/  LEA.HI.X.SX32 R4, R16, R0, 0x1, P2 ;  /* 0x0000000010047211 */ /* 0x004fe400010f0eff */
[----:B------:R-:W-:-:S03]  /*9650*/  IADD3 R16, P2, PT, R14, R2, RZ ;  /* 0x000000020e107210 */ /* 0x000fc60007f5e0ff */
[----:B------:R-:W-:Y:S04]  /*9660*/  STL [R1+0xdbc], R4 ;  /* 0x000dbc0401007387 */ /* 0x000fe80000100800 */
[----:B------:R-:W-:Y:S04]  /*9670*/  STL [R1+0xab8], R16 ;  /* 0x000ab81001007387 */ /* 0x000fe80000100800 */
[----:B------:R2:W-:Y:S02]  /*9680*/  STL [R1+0xdc4], R159 ;  /* 0x000dc49f01007387 */ /* 0x0005e40000100800 */
[----:B--2---:R-:W2:Y:S01]  /*9690*/  LDC R159, c[0x0][0x3a8] ;  /* 0x0000ea00ff9f7b82 */ /* 0x004ea20000000800 */
[----:B0-----:R-:W-:Y:S01]  /*96a0*/  IMAD R4, R3, 0x126, RZ ;  /* 0x0000012603047824 */ /* 0x001fe200078e02ff */
[----:B------:R-:W-:Y:S01]  /*96b0*/  IADD3 R3, P3, PT, R17, R2, RZ ;  /* 0x0000000211037210 */ /* 0x000fe20007f7e0ff */
[----:B------:R-:W-:-:S04]  /*96c0*/  IMAD R16, R106, 0x21, RZ ;  /* 0x000000216a107824 */ /* 0x000fc800078e02ff */
[----:B------:R4:W-:Y:S01]  /*96d0*/  STL [R1+0xbc0], R3 ;  /* 0x000bc00301007387 */ /* 0x0009e20000100800 */
[----:B------:R-:W-:Y:S01]  /*96e0*/  LEA.HI.X.SX32 R16, R16, R0, 0x1, P2 ;  /* 0x0000000010107211 */ /* 0x000fe200010f0eff */
[----:B----4-:R-:W-:-:S04]  /*96f0*/  IMAD R3, R109, 0x108, RZ ;  /* 0x000001086d037824 */ /* 0x010fc800078e02ff */
[----:B------:R0:W-:Y:S01]  /*9700*/  STL [R1+0xab4], R16 ;  /* 0x000ab41001007387 */ /* 0x0001e20000100800 */
[----:B------:R-:W-:Y:S01]  /*9710*/  IMAD R19, R106, 0x44, RZ ;  /* 0x000000446a137824 */ /* 0x000fe200078e02ff */
[----:B------:R-:W4:Y:S01]  /*9720*/  LDC R109, c[0x0][0x3a8] ;  /* 0x0000ea00ff6d7b82 */ /* 0x000f220000000800 */
[----:B------:R-:W-:Y:S01]  /*9730*/  IADD3 R3, P2, PT, R3, R2, RZ ;  /* 0x0000000203037210 */ /* 0x000fe20007f5e0ff */
[----:B--2---:R-:W-:-:S04]  /*9740*/  IMAD R159, R159, 0x10a, RZ ;  /* 0x0000010a9f9f7824 */ /* 0x004fc800078e02ff */
[----:B------:R2:W-:Y:S01]  /*9750*/  STL [R1+0xdd0], R3 ;  /* 0x000dd00301007387 */ /* 0x0005e20000100800 */
[----:B0-----:R-:W-:Y:S02]  /*9760*/  LEA.HI.X.SX32 R16, R14, R0, 0x1, P3 ;  /* 0x000000000e107211 */ /* 0x001fe400018f0eff */
[----:B------:R-:W-:Y:S02]  /*9770*/  IADD3 R14, P3, PT, R159, R2, RZ ;  /* 0x000000029f0e7210 */ /* 0x000fe40007f7e0ff */
[----:B------:R-:W0:Y:S01]  /*9780*/  LDC R159, c[0x0][0x3a8] ;  /* 0x0000ea00ff9f7b82 */ /* 0x000e220000000800 */
[----:B------:R-:W-:Y:S01]  /*9790*/  STL [R1+0xbbc], R16 ;  /* 0x000bbc1001007387 */ /* 0x000fe20000100800 */
[----:B--2---:R-:W-:-:S03]  /*97a0*/  LEA.HI.X.SX32 R3, R17, R0, 0x1, P2 ;  /* 0x0000000011037211 */ /* 0x004fc600010f0eff */
[----:B------:R-:W-:Y:S04]  /*97b0*/  STL [R1+0xdd8], R14 ;  /* 0x000dd80e01007387 */ /* 0x000fe80000100800 */
[----:B------:R2:W-:Y:S02]  /*97c0*/  STL [R1+0xdcc], R3 ;  /* 0x000dcc0301007387 */ /* 0x0005e40000100800 */
[----:B--2---:R-:W2:Y:S01]  /*97d0*/  LDC R3, c[0x0][0x3a8] ;  /* 0x0000ea00ff037b82 */ /* 0x004ea20000000800 */
[----:B------:R-:W-:Y:S01]  /*97e0*/  IADD3 R14, P2, PT, R18, R2, RZ ;  /* 0x00000002120e7210 */ /* 0x000fe20007f5e0ff */
[----:B------:R-:W-:Y:S02]  /*97f0*/  IMAD R16, R106, 0x85, RZ ;  /* 0x000000856a107824 */ /* 0x000fe400078e02ff */
[----:B0-----:R-:W-:-:S04]  /*9800*/  IMAD R17, R159, 0x12a, RZ ;  /* 0x0000012a9f117824 */ /* 0x001fc800078e02ff */
[----:B------:R-:W0:Y:S01]  /*9810*/  LDC R159, c[0x0][0x3a8] ;  /* 0x0000ea00ff9f7b82 */ /* 0x000e220000000800 */
[----:B------:R1:W-:Y:S02]  /*9820*/  STL [R1+0xbc8], R14 ;  /* 0x000bc80e01007387 */ /* 0x0003e40000100800 */
[----:B-1----:R-:W-:Y:S01]  /*9830*/  LEA.HI.X.SX32 R14, R16, R0, 0x1, P3 ;  /* 0x00000000100e7211 */ /* 0x002fe200018f0eff */
[----:B--2---:R-:W-:-:S04]  /*9840*/  IMAD R3, R3, 0x10c, RZ ;  /* 0x0000010c03037824 */ /* 0x004fc800078e02ff */
[----:B------:R1:W-:Y:S02]  /*9850*/  STL [R1+0xdd4], R14 ;  /* 0x000dd40e01007387 */ /* 0x0003e40000100800 */
[----:B-1----:R-:W-:Y:S02]  /*9860*/  IADD3 R14, P3, PT, R3, R2, RZ ;  /* 0x00000002030e7210 */ /* 0x002fe40007f7e0ff */
[----:B------:R-:W1:Y:S01]  /*9870*/  LDC R3, c[0x0][0x3a8] ;  /* 0x0000ea00ff037b82 */ /* 0x000e620000000800 */
[----:B------:R-:W-:Y:S02]  /*9880*/  IMAD R16, R106, 0x43, RZ ;  /* 0x000000436a107824 */ /* 0x000fe400078e02ff */
[----:B0-----:R-:W-:Y:S01]  /*9890*/  IMAD R159, R159, 0x10e, RZ ;  /* 0x0000010e9f9f7824 */ /* 0x001fe200078e02ff */
[----:B------:R0:W-:Y:S02]  /*98a0*/  STL [R1+0xde0], R14 ;  /* 0x000de00e01007387 */ /* 0x0001e40000100800 */
[----:B------:R-:W-:-:S02]  /*98b0*/  LEA.HI.X.SX32 R16, R16, R0, 0x1, P2 ;  /* 0x0000000010107211 */ /* 0x000fc400010f0eff */
[----:B0-----:R-:W-:-:S03]  /*98c0*/  IADD3 R14, P2, PT, R159, R2, RZ ;  /* 0x000000029f0e7210 */ /* 0x001fc60007f5e0ff */
[----:B------:R1:W-:Y:S01]  /*98d0*/  STL [R1+0xbc4], R16 ;  /* 0x000bc41001007387 */ /* 0x0003e20000100800 */
[----:B------:R-:W-:-:S03]  /*98e0*/  IMAD R159, R106, 0x87, RZ ;  /* 0x000000876a9f7824 */ /* 0x000fc600078e02ff */
[----:B------:R0:W-:Y:S01]  /*98f0*/  STL [R1+0xde8], R14 ;  /* 0x000de80e01007387 */ /* 0x0001e20000100800 */
[----:B-1----:R-:W-:Y:S01]  /*9900*/  IMAD R16, R3, 0x12c, RZ ;  /* 0x0000012c03107824 */ /* 0x002fe200078e02ff */
[----:B0-----:R-:W-:Y:S02]  /*9910*/  LEA.HI.X.SX32 R14, R18, R0, 0x1, P3 ;  /* 0x00000000120e7211 */ /* 0x001fe400018f0eff */
[----:B------:R-:W-:-:S03]  /*9920*/  IADD3 R3, P3, PT, R19, R2, RZ ;  /* 0x0000000213037210 */ /* 0x000fc60007f7e0ff */
[----:B------:R0:W-:Y:S01]  /*9930*/  STL [R1+0xddc], R14 ;  /* 0x000ddc0e01007387 */ /* 0x0001e20000100800 */
[-C--:B------:R-:W-:Y:S02]  /*9940*/  LEA.HI.X.SX32 R18, R159, R0.reuse, 0x1, P2 ;  /* 0x000000009f127211 */ /* 0x080fe400010f0eff */
[----:B------:R-:W1:Y:S01]  /*9950*/  LDC R159, c[0x0][0x3a8] ;  /* 0x0000ea00ff9f7b82 */ /* 0x000e620000000800 */
[----:B------:R2:W-:Y:S01]  /*9960*/  STL [R1+0xac0], R3 ;  /* 0x000ac00301007387 */ /* 0x0005e20000100800 */
[C---:B------:R-:W-:Y:S01]  /*9970*/  IMAD R20, R106.reuse, 0x88, RZ ;  /* 0x000000886a147824 */ /* 0x040fe200078e02ff */
[----:B------:R-:W-:Y:S01]  /*9980*/  LEA.HI.X.SX32 R117, R117, R0, 0x1, P3 ;  /* 0x0000000075757211 */ /* 0x000fe200018f0eff */
[C---:B------:R-:W-:Y:S02]  /*9990*/  IMAD R21, R106.reuse, 0x8a, RZ ;  /* 0x0000008a6a157824 */ /* 0x040fe400078e02ff */
[C---:B------:R-:W-:Y:S02]  /*99a0*/  IMAD R13, R106.reuse, 0x46, RZ ;  /* 0x000000466a0d7824 */ /* 0x040fe400078e02ff */
[----:B------:R-:W-:Y:S01]  /*99b0*/  IMAD R22, R106, 0x8c, RZ ;  /* 0x0000008c6a167824 */ /* 0x000fe200078e02ff */
[----:B0-----:R-:W0:Y:S08]  /*99c0*/  LDC R14, c[0x0][0x3a8] ;  /* 0x0000ea00ff0e7b82 */ /* 0x001e300000000800 */
[----:B--2---:R-:W2:Y:S01]  /*99d0*/  LDC R3, c[0x0][0x3a8] ;  /* 0x0000ea00ff037b82 */ /* 0x004ea20000000800 */
[----:B------:R3:W-:Y:S02]  /*99e0*/  STL [R1+0xde4], R18 ;  /* 0x000de41201007387 */ /* 0x0007e40000100800 */
[----:B---3--:R-:W-:-:S05]  /*99f0*/  IADD3 R18, P2, PT, R20, R2, RZ ;  /* 0x0000000214127210 */ /* 0x008fca0007f5e0ff */
[----:B------:R2:W-:Y:S02]  /*9a00*/  STL [R1+0xbd0], R18 ;  /* 0x000bd01201007387 */ /* 0x0005e40000100800 */
[----:B--2---:R-:W-:Y:S02]  /*9a10*/  IMAD R18, R3, 0x110, RZ ;  /* 0x0000011003127824 */ /* 0x004fe400078e02ff */
[----:B-1----:R-:W-:Y:S02]  /*9a20*/  IMAD R3, R159, 0x112, RZ ;  /* 0x000001129f037824 */ /* 0x002fe400078e02ff */
[----:B------:R-:W1:Y:S01]  /*9a30*/  LDC R159, c[0x0][0x3a8] ;  /* 0x0000ea00ff9f7b82 */ /* 0x000e620000000800 */
[----:B------:R2:W-:Y:S02]  /*9a40*/  STL [R1+0xabc], R117 ;  /* 0x000abc7501007387 */ /* 0x0005e40000100800 */
[----:B--2---:R-:W-:Y:S02]  /*9a50*/  IADD3 R117, P3, PT, R18, R2, RZ ;  /* 0x0000000212757210 */ /* 0x004fe40007f7e0ff */
[----:B------:R-:W-:-:S02]  /*9a60*/  LEA.HI.X.SX32 R18, R19, R0, 0x1, P2 ;  /* 0x0000000013127211 */ /* 0x000fc400010f0eff */
[----:B------:R-:W-:Y:S01]  /*9a70*/  IADD3 R3, P2, PT, R3, R2, RZ ;  /* 0x0000000203037210 */ /* 0x000fe20007f5e0ff */
[----:B------:R1:W-:Y:S04]  /*9a80*/  STL [R1+0xdf0], R117 ;  /* 0x000df07501007387 */ /* 0x0003e80000100800 */
[----:B------:R2:W-:Y:S01]  /*9a90*/  STL [R1+0xbcc], R18 ;  /* 0x000bcc1201007387 */ /* 0x0005e20000100800 */
[----:B-1----:R-:W-:Y:S02]  /*9aa0*/  IMAD R117, R159, 0x130, RZ ;  /* 0x000001309f757824 */ /* 0x002fe400078e02ff */
[----:B------:R-:W-:Y:S01]  /*9ab0*/  IMAD R159, R106, 0x89, RZ ;  /* 0x000000896a9f7824 */ /* 0x000fe200078e02ff */
[----:B--2---:R-:W-:Y:S01]  /*9ac0*/  LEA.HI.X.SX32 R18, R20, R0, 0x1, P3 ;  /* 0x0000000014127211 */ /* 0x004fe200018f0eff */
[----:B------:R1:W-:Y:S01]  /*9ad0*/  STL [R1+0xdf8], R3 ;  /* 0x000df80301007387 */ /* 0x0003e20000100800 */
[----:B------:R-:W-:-:S03]  /*9ae0*/  IADD3 R19, P3, PT, R21, R2, RZ ;  /* 0x0000000215137210 */ /* 0x000fc60007f7e0ff */
[----:B------:R2:W-:Y:S01]  /*9af0*/  STL [R1+0xdec], R18 ;  /* 0x000dec1201007387 */ /* 0x0005e20000100800 */
[----:B-1----:R-:W1:Y:S01]  /*9b00*/  LDC R3, c[0x0][0x3a8] ;  /* 0x0000ea00ff037b82 */ /* 0x002e620000000800 */
[----:B--2---:R-:W-:Y:S02]  /*9b10*/  LEA.HI.X.SX32 R18, R159, R0, 0x1, P2 ;  /* 0x000000009f127211 */ /* 0x004fe400010f0eff */
[----:B------:R-:W-:Y:S05]  /*9b20*/  STL [R1+0xbd8], R19 ;  /* 0x000bd81301007387 */ /* 0x000fea0000100800 */
[----:B------:R-:W2:Y:S01]  /*9b30*/  LDC R159, c[0x0][0x3a8] ;  /* 0x0000ea00ff9f7b82 */ /* 0x000ea20000000800 */
[----:B------:R3:W-:Y:S07]  /*9b40*/  STL [R1+0xdf4], R18 ;  /* 0x000df41201007387 */ /* 0x0007ee0000100800 */
[----:B---3--:R-:W3:Y:S01]  /*9b50*/  LDC R18, c[0x0][0x3a8] ;  /* 0x0000ea00ff127b82 */ /* 0x008ee20000000800 */
[----:B-1----:R-:W-:-:S02]  /*9b60*/  IMAD R19, R3, 0x114, RZ ;  /* 0x0000011403137824 */ /* 0x002fc400078e02ff */
[----:B------:R-:W-:-:S03]  /*9b70*/  IMAD R3, R106, 0x45, RZ ;  /* 0x000000456a037824 */ /* 0x000fc600078e02ff */
[----:B------:R-:W-:Y:S01]  /*9b80*/  IADD3 R20, P2, PT, R19, R2, RZ ;  /* 0x0000000213147210 */ /* 0x000fe20007f5e0ff */
[----:B--2---:R-:W-:Y:S02]  /*9b90*/  IMAD R159, R159, 0x116, RZ ;  /* 0x000001169f9f7824 */ /* 0x004fe400078e02ff */
[----:B---3--:R-:W-:Y:S01]  /*9ba0*/  IMAD R19, R18, 0x132, RZ ;  /* 0x0000013212137824 */ /* 0x008fe200078e02ff */
[----:B------:R-:W-:Y:S02]  /*9bb0*/  LEA.HI.X.SX32 R18, R3, R0, 0x1, P3 ;  /* 0x0000000003127211 */ /* 0x000fe400018f0eff */
[----:B------:R-:W-:Y:S02]  /*9bc0*/  IADD3 R3, P3, PT, R159, R2, RZ ;  /* 0x000000029f037210 */ /* 0x000fe40007f7e0ff */
[----:B------:R-:W1:Y:S01]  /*9bd0*/  LDC R159, c[0x0][0x3a8] ;  /* 0x0000ea00ff9f7b82 */ /* 0x000e620000000800 */
[----:B------:R2:W-:Y:S04]  /*9be0*/  STL [R1+0xe00], R20 ;  /* 0x000e001401007387 */ /* 0x0005e80000100800 */
[----:B------:R3:W-:Y:S04]  /*9bf0*/  STL [R1+0xbd4], R18 ;  /* 0x000bd41201007387 */ /* 0x0007e80000100800 */
[----:B------:R0:W-:Y:S01]  /*9c00*/  STL [R1+0xe08], R3 ;  /* 0x000e080301007387 */ /* 0x0001e20000100800 */
[----:B--2---:R-:W-:Y:S01]  /*9c10*/  LEA.HI.X.SX32 R20, R21, R0, 0x1, P2 ;  /* 0x0000000015147211 */ /* 0x004fe200010f0eff */
[----:B---3--:R-:W2:Y:S01]  /*9c20*/  LDC R18, c[0x0][0x3a8] ;  /* 0x0000ea00ff127b82 */ /* 0x008ea20000000800 */
[----:B------:R-:W-:Y:S01]  /*9c30*/  IADD3 R21, P2, PT, R13, R2, RZ ;  /* 0x000000020d157210 */ /* 0x000fe20007f5e0ff */
[----:B0-----:R-:W-:-:S02]  /*9c40*/  IMAD R3, R106, 0x8b, RZ ;  /* 0x0000008b6a037824 */ /* 0x001fc400078e02ff */
[----:B------:R-:W-:Y:S04]  /*9c50*/  STL [R1+0xdfc], R20 ;  /* 0x000dfc1401007387 */ /* 0x000fe80000100800 */
[----:B------:R0:W-:Y:S02]  /*9c60*/  STL [R1+0xac8], R21 ;  /* 0x000ac81501007387 */ /* 0x0001e40000100800 */
[----:B0-----:R-:W-:Y:S01]  /*9c70*/  LEA.HI.X.SX32 R21, R3, R0, 0x1, P3 ;  /* 0x0000000003157211 */ /* 0x001fe200018f0eff */
[----:B-1----:R-:W-:Y:S02]  /*9c80*/  IMAD R3, R159, 0x118, RZ ;  /* 0x000001189f037824 */ /* 0x002fe400078e02ff */
[----:B------:R-:W0:Y:S01]  /*9c90*/  LDC R159, c[0x0][0x3a8] ;  /* 0x0000ea00ff9f7b82 */ /* 0x000e220000000800 */
[----:B--2---:R-:W-:-:S02]  /*9ca0*/  IMAD R20, R18, 0x134, RZ ;  /* 0x0000013412147824 */ /* 0x004fc400078e02ff */
[----:B------:R-:W-:Y:S01]  /*9cb0*/  IMAD R18, R106, 0x23, RZ ;  /* 0x000000236a127824 */ /* 0x000fe200078e02ff */
[----:B------:R1:W-:Y:S04]  /*9cc0*/  STL [R1+0xe04], R21 ;  /* 0x000e041501007387 */ /* 0x0003e80000100800 */
[----:B------:R-:W-:Y:S02]  /*9cd0*/  LEA.HI.X.SX32 R18, R18, R0, 0x1, P2 ;  /* 0x0000000012127211 */ /* 0x000fe400010f0eff */
[----:B-1----:R-:W-:Y:S01]  /*9ce0*/  IADD3 R21, P3, PT, R22, R2, RZ ;  /* 0x0000000216157210 */ /* 0x002fe20007f7e0ff */
[----:B------:R-:W-:-:S04]  /*9cf0*/  IMAD R108, R108, 0x11a, RZ ;  /* 0x0000011a6c6c7824 */ /* 0x000fc800078e02ff */
[----:B------:R1:W-:Y:S04]  /*9d00*/  STL [R1+0xbe0], R21 ;  /* 0x000be01501007387 */ /* 0x0003e80000100800 */
[----:B------:R0:W-:Y:S01]  /*9d10*/  STL [R1+0xac4], R18 ;  /* 0x000ac41201007387 */ /* 0x0001e20000100800 */
[----:B-1----:R-:W-:Y:S01]  /*9d20*/  IADD3 R21, P2, PT, R3, R2, RZ ;  /* 0x0000000203157210 */ /* 0x002fe20007f5e0ff */
[----:B0-----:R-:W-:Y:S02]  /*9d30*/  IMAD R18, R159, 0x136, RZ ;  /* 0x000001369f127824 */ /* 0x001fe400078e02ff */
[----:B------:R-:W0:Y:S01]  /*9d40*/  LDC R159, c[0x0][0x3a8] ;  /* 0x0000ea00ff9f7b82 */ /* 0x000e220000000800 */
[-C--:B------:R-:W-:Y:S01]  /*9d50*/  LEA.HI.X.SX32 R3, R13, R0.reuse, 0x1, P3 ;  /* 0x000000000d037211 */ /* 0x080fe200018f0eff */
[----:B------:R1:W-:Y:S01]  /*9d60*/  STL [R1+0xe10], R21 ;  /* 0x000e101501007387 */ /* 0x0003e20000100800 */
[----:B------:R-:W-:Y:S01]  /*9d70*/  LEA.HI.X.SX32 R13, R22, R0, 0x1, P2 ;  /* 0x00000000160d7211 */ /* 0x000fe200010f0eff */
[----:B------:R-:W-:Y:S01]  /*9d80*/  VIADD R23, R107, 0xffffffdc ;  /* 0xffffffdc6b177836 */ /* 0x000fe20000000000 */
[----:B-1----:R-:W-:Y:S01]  /*9d90*/  IADD3 R21, P3, PT, R108, R2, RZ ;  /* 0x000000026c157210 */ /* 0x002fe20007f7e0ff */
[----:B------:R-:W-:-:S05]  /*9da0*/  IMAD R108, R106, 0x8d, RZ ;  /* 0x0000008d6a6c7824 */ /* 0x000fca00078e02ff */
[----:B------:R-:W-:Y:S02]  /*9db0*/  LEA.HI.X.SX32 R22, R108, R0, 0x1, P3 ;  /* 0x000000006c167211 */ /* 0x000fe400018f0eff */
[----:B------:R-:W1:Y:S01]  /*9dc0*/  LDC R108, c[0x0][0x3a8] ;  /* 0x0000ea00ff6c7b82 */ /* 0x000e620000000800 */
[----:B------:R-:W-:Y:S01]  /*9dd0*/  ISETP.GE.U32.AND P5, PT, R23, 0x7ffffedd, PT ;  /* 0x7ffffedd1700780c */ /* 0x000fe20003fa6070 */
[C---:B------:R-:W-:Y:S01]  /*9de0*/  IMAD R23, R106.reuse, 0x8e, RZ ;  /* 0x0000008e6a177824 */ /* 0x040fe200078e02ff */
[----:B------:R2:W-:Y:S04]  /*9df0*/  STL [R1+0xbdc], R3 ;  /* 0x000bdc0301007387 */ /* 0x0005e80000100800 */
[----:B------:R0:W-:Y:S04]  /*9e00*/  STL [R1+0xe18], R21 ;  /* 0x000e181501007387 */ /* 0x0001e80000100800 */
[----:B------:R3:W-:Y:S01]  /*9e10*/  STL [R1+0xe0c], R13 ;  /* 0x000e0c0d01007387 */ /* 0x0007e20000100800 */
[----:B------:R-:W-:Y:S01]  /*9e20*/  VIADD R25, R107, 0xffffffdd ;  /* 0xffffffdd6b197836 */ /* 0x000fe20000000000 */
[----:B--2---:R-:W2:Y:S01]  /*9e30*/  LDC R3, c[0x0][0x3a8] ;  /* 0x0000ea00ff037b82 */ /* 0x004ea20000000800 */
[----:B0-----:R-:W-:Y:S01]  /*9e40*/  IMAD R21, R159, 0x11c, RZ ;  /* 0x0000011c9f157824 */ /* 0x001fe200078e02ff */
[----:B---3--:R-:W-:Y:S01]  /*9e50*/  IADD3 R13, P2, PT, R23, R2, RZ ;  /* 0x00000002170d7210 */ /* 0x008fe20007f5e0ff */
[----:B------:R-:W-:-:S04]  /*9e60*/  IMAD R159, R106, 0x47, RZ ;  /* 0x000000476a9f7824 */ /* 0x000fc800078e02ff */
[----:B------:R0:W-:Y:S04]  /*9e70*/  STL [R1+0xbe8], R13 ;  /* 0x000be80d01007387 */ /* 0x0001e80000100800 */
[----:B------:R3:W-:Y:S01]  /*9e80*/  STL [R1+0xe14], R22 ;  /* 0x000e141601007387 */ /* 0x0007e20000100800 */
[----:B0-----:R-:W-:Y:S02]  /*9e90*/  IADD3 R13, P3, PT, R21, R2, RZ ;  /* 0x00000002150d7210 */ /* 0x001fe40007f7e0ff */
[----:B---3--:R-:W-:-:S03]  /*9ea0*/  LEA.HI.X.SX32 R22, R159, R0, 0x1, P2 ;  /* 0x000000009f167211 */ /* 0x008fc600010f0eff */
[----:B------:R1:W-:Y:S01]  /*9eb0*/  STL [R1+0xe20], R13 ;  /* 0x000e200d01007387 */ /* 0x0003e20000100800 */
[----:B------:R-:W-:Y:S01]  /*9ec0*/  IADD3 R21, P2, PT, R160, R2, RZ ;  /* 0x00000002a0157210 */ /* 0x000fe20007f5e0ff */
[----:B------:R-:W-:Y:S02]  /*9ed0*/  IMAD R24, R106, 0x48, RZ ;  /* 0x000000486a187824 */ /* 0x000fe400078e02ff */
[----:B------:R-:W-:Y:S01]  /*9ee0*/  STL [R1+0xbe4], R22 ;  /* 0x000be41601007387 */ /* 0x000fe20000100800 */
[----:B-1----:R-:W-:Y:S02]  /*9ef0*/  IMAD R13, R108, 0x13a, RZ ;  /* 0x0000013a6c0d7824 */ /* 0x002fe400078e02ff */
[----:B------:R-:W0:Y:S01]  /*9f00*/  LDC R108, c[0x0][0x3a8] ;  /* 0x0000ea00ff6c7b82 */ /* 0x000e220000000800 */
[----:B------:R1:W-:Y:S01]  /*9f10*/  STL [R1+0xe28], R21 ;  /* 0x000e281501007387 */ /* 0x0003e20000100800 */
[----:B------:R-:W-:Y:S01]  /*9f20*/  ISETP.GE.U32.AND P1, PT, R25, 0x7ffffede, PT ;  /* 0x7ffffede1900780c */ /* 0x000fe20003f26070 */
[----:B------:R-:W-:-:S02]  /*9f30*/  IMAD R160, R106, 0x8f, RZ ;  /* 0x0000008f6aa07824 */ /* 0x000fc400078e02ff */
[----:B------:R-:W-:Y:S01]  /*9f40*/  IMAD R25, R106, 0x90, RZ ;  /* 0x000000906a197824 */ /* 0x000fe200078e02ff */
[----:B-1----:R-:W-:Y:S02]  /*9f50*/  LEA.HI.X.SX32 R21, R23, R0, 0x1, P3 ;  /* 0x0000000017157211 */ /* 0x002fe400018f0eff */
[----:B------:R-:W-:-:S03]  /*9f60*/  IADD3 R22, P3, PT, R24, R2, RZ ;  /* 0x0000000218167210 */ /* 0x000fc60007f7e0ff */
[----:B------:R1:W-:Y:S01]  /*9f70*/  STL [R1+0xe1c], R21 ;  /* 0x000e1c1501007387 */ /* 0x0003e20000100800 */
[----:B------:R-:W-:-:S03]  /*9f80*/  IMAD R110, R110, 0x122, RZ ;  /* 0x000001226e6e7824 */ /* 0x000fc600078e02ff */
[----:B------:R0:W-:Y:S01]  /*9f90*/  STL [R1+0xad0], R22 ;  /* 0x000ad01601007387 */ /* 0x0001e20000100800 */
[----:B-1----:R-:W-:Y:S02]  /*9fa0*/  LEA.HI.X.SX32 R21, R160, R0, 0x1, P2 ;  /* 0x00000000a0157211 */ /* 0x002fe400010f0eff */
[----:B------:R-:W-:-:S03]  /*9fb0*/  IADD3 R23, P2, PT, R25, R2, RZ ;  /* 0x0000000219177210 */ /* 0x000fc60007f5e0ff */
[----:B------:R-:W-:Y:S01]  /*9fc0*/  STL [R1+0xe24], R21 ;  /* 0x000e241501007387 */ /* 0x000fe20000100800 */
[----:B------:R-:W-:-:S03]  /*9fd0*/  LEA.HI.X.SX32 R24, R24, R0, 0x1, P2 ;  /* 0x0000000018187211 */ /* 0x000fc600010f0eff */
[----:B------:R1:W-:Y:S01]  /*9fe0*/  STL [R1+0xbf0], R23 ;  /* 0x000bf01701007387 */ /* 0x0003e20000100800 */
[----:B0-----:R-:W-:Y:S02]  /*9ff0*/  IMAD R22, R108, 0x13c, RZ ;  /* 0x0000013c6c167824 */ /* 0x001fe400078e02ff */
[----:B------:R-:W0:Y:S01]  /*a000*/  LDC R108, c[0x0][0x3a8] ;  /* 0x0000ea00ff6c7b82 */ /* 0x000e220000000800 */
[----:B-1----:R-:W-:-:S07]  /*a010*/  IADD3 R23, P2, PT, R110, R2, RZ ;  /* 0x000000026e177210 */ /* 0x002fce0007f5e0ff */
[----:B------:R-:W1:Y:S01]  /*a020*/  LDC R110, c[0x0][0x3a8] ;  /* 0x0000ea00ff6e7b82 */ /* 0x000e620000000800 */
[----:B------:R-:W-:Y:S01]  /*a030*/  LEA.HI.X.SX32 R21, R116, R0, 0x1, P3 ;  /* 0x0000000074157211 */ /* 0x000fe200018f0eff */
[----:B------:R-:W-:Y:S04]  /*a040*/  STL [R1+0x1964], R116 ;  /* 0x0019647401007387 */ /* 0x000fe80000100800 */
[----:B------:R3:W-:Y:S01]  /*a050*/  STL [R1+0xacc], R21 ;  /* 0x000acc1501007387 */ /* 0x0007e20000100800 */
[----:B------:R-:W-:Y:S01]  /*a060*/  IMAD R26, R106, 0x92, RZ ;  /* 0x000000926a1a7824 */ /* 0x000fe200078e02ff */
[----:B---3--:R-:W-:-:S05]  /*a070*/  IADD3 R21, P3, PT, R158, R2, RZ ;  /* 0x000000029e157210 */ /* 0x008fca0007f7e0ff */
[----:B------:R-:W-:Y:S04]  /*a080*/  STL [R1+0xe30], R21 ;  /* 0x000e301501007387 */ /* 0x000fe80000100800 */
[----:B------:R3:W-:Y:S04]  /*a090*/  STL [R1+0xbec], R24 ;  /* 0x000bec1801007387 */ /* 0x0007e80000100800 */
[----:B------:R2:W-:Y:S01]  /*a0a0*/  STL [R1+0xe38], R23 ;  /* 0x000e381701007387 */ /* 0x0005e20000100800 */
[----:B---3--:R-:W-:Y:S02]  /*a0b0*/  LEA.HI.X.SX32 R24, R25, R0, 0x1, P3 ;  /* 0x0000000019187211 */ /* 0x008fe400018f0eff */
[----:B--2---:R-:W-:-:S03]  /*a0c0*/  IADD3 R23, P3, PT, R26, R2, RZ ;  /* 0x000000021a177210 */ /* 0x004fc60007f7e0ff */
[----:B------:R-:W-:Y:S01]  /*a0d0*/  STL [R1+0xe2c], R24 ;  /* 0x000e2c1801007387 */ /* 0x000fe20000100800 */
[----:B------:R-:W-:-:S03]  /*a0e0*/  IMAD R160, R106, 0x91, RZ ;  /* 0x000000916aa07824 */ /* 0x000fc600078e02ff */
[----:B------:R1:W-:Y:S01]  /*a0f0*/  STL [R1+0xbf8], R23 ;  /* 0x000bf81701007387 */ /* 0x0003e20000100800 */
[----:B------:R-:W-:Y:S01]  /*a100*/  IMAD R111, R111, 0x124, RZ ;  /* 0x000001246f6f7824 */ /* 0x000fe200078e02ff */
[----:B------:R-:W-:Y:S01]  /*a110*/  LEA.HI.X.SX32 R25, R160, R0, 0x1, P2 ;  /* 0x00000000a0197211 */ /* 0x000fe200010f0eff */
[----:B------:R-:W-:Y:S02]  /*a120*/  VIADD R27, R107, 0xffffffdf ;  /* 0xffffffdf6b1b7836 */ /* 0x000fe40000000000 */
[----:B-1----:R-:W-:Y:S02]  /*a130*/  IMAD R23, R110, 0x140, RZ ;  /* 0x000001406e177824 */ /* 0x002fe400078e02ff */
[----:B------:R-:W1:Y:S01]  /*a140*/  LDC R110, c[0x0][0x3a8] ;  /* 0x0000ea00ff6e7b82 */ /* 0x000e620000000800 */
[----:B0-----:R-:W-:Y:S01]  /*a150*/  IMAD R21, R108, 0x13e, RZ ;  /* 0x0000013e6c157824 */ /* 0x001fe200078e02ff */
[----:B------:R-:W-:Y:S01]  /*a160*/  IADD3 R24, P2, PT, R111, R2, RZ ;  /* 0x000000026f187210 */ /* 0x000fe20007f5e0ff */
[----:B------:R-:W-:Y:S01]  /*a170*/  IMAD R108, R106, 0x49, RZ ;  /* 0x000000496a6c7824 */ /* 0x000fe200078e02ff */
[----:B------:R-:W-:Y:S01]  /*a180*/  ISETP.GE.U32.AND P6, PT, R27, 0x7ffffee0, PT ;  /* 0x7ffffee01b00780c */ /* 0x000fe20003fc6070 */
[----:B------:R0:W-:Y:S01]  /*a190*/  STL [R1+0xe34], R25 ;  /* 0x000e341901007387 */ /* 0x0001e20000100800 */
[----:B------:R-:W-:-:S03]  /*a1a0*/  VIADD R27, R107, 0xffffffde ;  /* 0xffffffde6b1b7836 */ /* 0x000fc60000000000 */
[----:B------:R2:W-:Y:S01]  /*a1b0*/  STL [R1+0xe40], R24 ;  /* 0x000e401801007387 */ /* 0x0005e20000100800 */
[----:B0-----:R-:W-:Y:S01]  /*a1c0*/  LEA.HI.X.SX32 R25, R108, R0, 0x1, P3 ;  /* 0x000000006c197211 */ /* 0x001fe200018f0eff */
[----:B------:R-:W-:Y:S01]  /*a1d0*/  IMAD R108, R106, 0x93, RZ ;  /* 0x000000936a6c7824 */ /* 0x000fe200078e02ff */
[----:B--2---:R-:W-:-:S03]  /*a1e0*/  IADD3 R24, P3, PT, R4, R2, RZ ;  /* 0x0000000204187210 */ /* 0x004fc60007f7e0ff */
[----:B------:R0:W-:Y:S01]  /*a1f0*/  STL [R1+0xbf4], R25 ;  /* 0x000bf41901007387 */ /* 0x0001e20000100800 */
[----:B------:R-:W-:Y:S01]  /*a200*/  ISETP.GE.U32.AND P4, PT, R27, 0x7ffffedf, PT ;  /* 0x7ffffedf1b00780c */ /* 0x000fe20003f86070 */
[----:B------:R-:W-:Y:S01]  /*a210*/  IMAD R27, R106, 0x4a, RZ ;  /* 0x0000004a6a1b7824 */ /* 0x000fe200078e02ff */
[-C--:B------:R-:W-:Y:S01]  /*a220*/  LEA.HI.X.SX32 R4, R26, R0.reuse, 0x1, P2 ;  /* 0x000000001a047211 */ /* 0x080fe200010f0eff */
[----:B------:R2:W-:Y:S01]  /*a230*/  STL [R1+0xe48], R24 ;  /* 0x000e481801007387 */ /* 0x0005e20000100800 */
[----:B0-----:R-:W-:Y:S02]  /*a240*/  LEA.HI.X.SX32 R25, R108, R0, 0x1, P3 ;  /* 0x000000006c197211 */ /* 0x001fe400018f0eff */
[----:B------:R-:W0:Y:S01]  /*a250*/  LDC R108, c[0x0][0x3a8] ;  /* 0x0000ea00ff6c7b82 */ /* 0x000e220000000800 */
[----:B------:R-:W-:Y:S01]  /*a260*/  STL [R1+0x1aa8], R26 ;  /* 0x001aa81a01007387 */ /* 0x000fe20000100800 */
[----:B--2---:R-:W-:Y:S01]  /*a270*/  IADD3 R24, P2, PT, R27, R2, RZ ;  /* 0x000000021b187210 */ /* 0x004fe20007f5e0ff */
[----:B------:R-:W-:-:S02]  /*a280*/  IMAD R28, R106, 0x94, RZ ;  /* 0x000000946a1c7824 */ /* 0x000fc400078e02ff */
[----:B------:R1:W-:Y:S01]  /*a290*/  STL [R1+0xe3c], R4 ;  /* 0x000e3c0401007387 */ /* 0x0003e20000100800 */
[----:B----4-:R-:W-:-:S03]  /*a2a0*/  IMAD R109, R109, 0x128, RZ ;  /* 0x000001286d6d7824 */ /* 0x010fc600078e02ff */
[----:B------:R2:W-:Y:S01]  /*a2b0*/  STL [R1+0xad8], R24 ;  /* 0x000ad81801007387 */ /* 0x0005e20000100800 */
[----:B-1----:R-:W-:Y:S02]  /*a2c0*/  IMAD R4, R110, 0x142, RZ ;  /* 0x000001426e047824 */ /* 0x002fe400078e02ff */
[----:B------:R-:W-:Y:S01]  /*a2d0*/  IMAD R110, R106, 0x25, RZ ;  /* 0x000000256a6e7824 */ /* 0x000fe200078e02ff */
[----:B------:R1:W-:Y:S01]  /*a2e0*/  STL [R1+0xe44], R25 ;  /* 0x000e441901007387 */ /* 0x0003e20000100800 */
[----:B--2---:R-:W-:-:S03]  /*a2f0*/  IADD3 R24, P3, PT, R28, R2, RZ ;  /* 0x000000021c187210 */ /* 0x004fc60007f7e0ff */
[----:B------:R-:W-:Y:S02]  /*a300*/  LEA.HI.X.SX32 R26, R110, R0, 0x1, P2 ;  /* 0x000000006e1a7211 */ /* 0x000fe400010f0eff */
[----:B------:R-:W-:Y:S01]  /*a310*/  STL [R1+0xc00], R24 ;  /* 0x000c001801007387 */ /* 0x000fe20000100800 */
[----:B------:R-:W-:Y:S01]  /*a320*/  IMAD R12, R106, 0x96, RZ ;  /* 0x000000966a0c7824 */ /* 0x000fe200078e02ff */
[----:B------:R-:W2:Y:S01]  /*a330*/  LDC R110, c[0x0][0x3a8] ;  /* 0x0000ea00ff6e7b82 */ /* 0x000ea20000000800 */
[----:B-1----:R-:W-:Y:S01]  /*a340*/  IADD3 R25, P2, PT, R109, R2, RZ ;  /* 0x000000026d197210 */ /* 0x002fe20007f5e0ff */
[----:B------:R1:W-:Y:S04]  /*a350*/  STL [R1+0xad4], R26 ;  /* 0x000ad41a01007387 */ /* 0x0003e80000100800 */
[----:B------:R3:W-:Y:S01]  /*a360*/  STL [R1+0xe50], R25 ;  /* 0x000e501901007387 */ /* 0x0007e20000100800 */
[----:B-1----:R-:W-:-:S03]  /*a370*/  LEA.HI.X.SX32 R26, R27, R0, 0x1, P3 ;  /* 0x000000001b1a7211 */ /* 0x002fc600018f0eff */
[----:B------:R-:W-:Y:S01]  /*a380*/  STL [R1+0x1aa4], R27 ;  /* 0x001aa41b01007387 */ /* 0x000fe20000100800 */
[----:B---3--:R-:W-:-:S03]  /*a390*/  IADD3 R25, P3, PT, R17, R2, RZ ;  /* 0x0000000211197210 */ /* 0x008fc60007f7e0ff */
[----:B------:R-:W-:Y:S01]  /*a3a0*/  STL [R1+0xbfc], R26 ;  /* 0x000bfc1a01007387 */ /* 0x000fe20000100800 */
[----:B------:R-:W-:Y:S01]  /*a3b0*/  LEA.HI.X.SX32 R17, R28, R0, 0x1, P2 ;  /* 0x000000001c117211 */ /* 0x000fe200010f0eff */
[----:B0-----:R-:W-:Y:S02]  /*a3c0*/  IMAD R24, R108, 0x144, RZ ;  /* 0x000001446c187824 */ /* 0x001fe400078e02ff */
[----:B------:R0:W-:Y:S01]  /*a3d0*/  STL [R1+0xe58], R25 ;  /* 0x000e581901007387 */ /* 0x0001e20000100800 */
[----:B------:R-:W-:-:S03]  /*a3e0*/  IMAD R108, R106, 0x95, RZ ;  /* 0x000000956a6c7824 */ /* 0x000fc600078e02ff */
[----:B------:R-:W-:Y:S01]  /*a3f0*/  STL [R1+0x1aa0], R28 ;  /* 0x001aa01c01007387 */ /* 0x000fe20000100800 */
[----:B0-----:R-:W-:-:S03]  /*a400*/  IADD3 R25, P2, PT, R12, R2, RZ ;  /* 0x000000020c197210 */ /* 0x001fc60007f5e0ff */
[----:B------:R-:W-:Y:S04]  /*a410*/  STL [R1+0xe4c], R17 ;  /* 0x000e4c1101007387 */ /* 0x000fe80000100800 */
[----:B------:R0:W-:Y:S02]  /*a420*/  STL [R1+0xc08], R25 ;  /* 0x000c081901007387 */ /* 0x0001e40000100800 */
[----:B0-----:R-:W-:Y:S02]  /*a430*/  LEA.HI.X.SX32 R25, R108, R0, 0x1, P3 ;  /* 0x000000006c197211 */ /* 0x001fe400018f0eff */
[----:B------:R-:W0:Y:S01]  /*a440*/  LDC R108, c[0x0][0x3a8] ;  /* 0x0000ea00ff6c7b82 */ /* 0x000e220000000800 */
[----:B--2---:R-:W-:Y:S02]  /*a450*/  IMAD R17, R110, 0x146, RZ ;  /* 0x000001466e117824 */ /* 0x004fe400078e02ff */
[----:B------:R-:W-:-:S02]  /*a460*/  IMAD R110, R106, 0x4b, RZ ;  /* 0x0000004b6a6e7824 */ /* 0x000fc400078e02ff */
[----:B------:R-:W-:Y:S01]  /*a470*/  IMAD R14, R14, 0x12e, RZ ;  /* 0x0000012e0e0e7824 */ /* 0x000fe200078e02ff */
[----:B------:R1:W-:Y:S01]  /*a480*/  STL [R1+0xe54], R25 ;  /* 0x000e541901007387 */ /* 0x0003e20000100800 */
[----:B------:R-:W-:Y:S01]  /*a490*/  IADD3 R26, P3, PT, R16, R2, RZ ;  /* 0x00000002101a7210 */ /* 0x000fe20007f7e0ff */
[----:B------:R-:W-:Y:S01]  /*a4a0*/  IMAD R29, R106, 0x4c, RZ ;  /* 0x0000004c6a1d7824 */ /* 0x000fe200078e02ff */
[----:B-1----:R-:W-:Y:S02]  /*a4b0*/  LEA.HI.X.SX32 R25, R110, R0, 0x1, P2 ;  /* 0x000000006e197211 */ /* 0x002fe400010f0eff */
[----:B------:R-:W-:Y:S01]  /*a4c0*/  IADD3 R16, P2, PT, R14, R2, RZ ;  /* 0x000000020e107210 */ /* 0x000fe20007f5e0ff */
[----:B------:R-:W-:Y:S02]  /*a4d0*/  IMAD R110, R106, 0x97, RZ ;  /* 0x000000976a6e7824 */ /* 0x000fe400078e02ff */
[----:B0-----:R-:W-:Y:S02]  /*a4e0*/  IMAD R14, R108, 0x148, RZ ;  /* 0x000001486c0e7824 */ /* 0x001fe400078e02ff */
[----:B------:R-:W0:Y:S01]  /*a4f0*/  LDC R108, c[0x0][0x3a8] ;  /* 0x0000ea00ff6c7b82 */ /* 0x000e220000000800 */
[----:B------:R-:W-:Y:S01]  /*a500*/  LEA.HI.X.SX32 R12, R12, R0, 0x1, P3 ;  /* 0x000000000c0c7211 */ /* 0x000fe200018f0eff */
[----:B------:R-:W-:Y:S01]  /*a510*/  IMAD R30, R106, 0x98, RZ ;  /* 0x000000986a1e7824 */ /* 0x000fe200078e02ff */
[----:B------:R-:W-:Y:S04]  /*a520*/  STL [R1+0xe60], R26 ;  /* 0x000e601a01007387 */ /* 0x000fe80000100800 */
[----:B------:R1:W-:Y:S04]  /*a530*/  STL [R1+0xc04], R25 ;  /* 0x000c041901007387 */ /* 0x0003e80000100800 */
[----:B------:R2:W-:Y:S04]  /*a540*/  STL [R1+0xe68], R16 ;  /* 0x000e681001007387 */ /* 0x0005e80000100800 */
[----:B------:R3:W-:Y:S01]  /*a550*/  STL [R1+0xe5c], R12 ;  /* 0x000e5c0c01007387 */ /* 0x0007e20000100800 */
[----:B-1----:R-:W-:-:S02]  /*a560*/  IADD3 R25, P3, PT, R29, R2, RZ ;  /* 0x000000021d197210 */ /* 0x002fc40007f7e0ff */
[----:B--2---:R-:W-:-:S03]  /*a570*/  LEA.HI.X.SX32 R16, R110, R0, 0x1, P2 ;  /* 0x000000006e107211 */ /* 0x004fc600010f0eff */
[----:B------:R-:W-:Y:S01]  /*a580*/  STL [R1+0xae0], R25 ;  /* 0x000ae01901007387 */ /* 0x000fe20000100800 */
[----:B------:R-:W1:Y:S01]  /*a590*/  LDC R110, c[0x0][0x3a8] ;  /* 0x0000ea00ff6e7b82 */ /* 0x000e620000000800 */
[----:B---3--:R-:W-:Y:S02]  /*a5a0*/  IADD3 R12, P2, PT, R30, R2, RZ ;  /* 0x000000021e0c7210 */ /* 0x008fe40007f5e0ff */
[----:B------:R2:W-:Y:S04]  /*a5b0*/  STL [R1+0xe64], R16 ;  /* 0x000e641001007387 */ /* 0x0005e80000100800 */
[----:B------:R3:W-:Y:S01]  /*a5c0*/  STL [R1+0xc10], R12 ;  /* 0x000c100c01007387 */ /* 0x0007e20000100800 */
[----:B--2---:R-:W-:-:S03]  /*a5d0*/  LEA.HI.X.SX32 R16, R118, R0, 0x1, P3 ;  /* 0x0000000076107211 */ /* 0x004fc600018f0eff */
[----:B------:R-:W-:Y:S01]  /*a5e0*/  STL [R1+0x1960], R118 ;  /* 0x0019607601007387 */ /* 0x000fe20000100800 */
[----:B---3--:R-:W-:-:S03]  /*a5f0*/  IADD3 R12, P3, PT, R117, R2, RZ ;  /* 0x00000002750c7210 */ /* 0x008fc60007f7e0ff */
[----:B------:R-:W-:Y:S04]  /*a600*/  STL [R1+0xadc], R16 ;  /* 0x000adc1001007387 */ /* 0x000fe80000100800 */
[----:B------:R-:W-:Y:S01]  /*a610*/  STL [R1+0x1968], R117 ;  /* 0x0019687501007387 */ /* 0x000fe20000100800 */
[----:B0-----:R-:W-:Y:S02]  /*a620*/  IMAD R25, R108, 0x14a, RZ ;  /* 0x0000014a6c197824 */ /* 0x001fe400078e02ff */
[----:B------:R-:W0:Y:S01]  /*a630*/  LDC R108, c[0x0][0x3a8] ;  /* 0x0000ea00ff6c7b82 */ /* 0x000e220000000800 */
[----:B------:R2:W-:Y:S01]  /*a640*/  STL [R1+0xe70], R12 ;  /* 0x000e700c01007387 */ /* 0x0005e20000100800 */
[----:B------:R-:W-:-:S03]  /*a650*/  IMAD R31, R106, 0x9a, RZ ;  /* 0x0000009a6a1f7824 */ /* 0x000fc600078e02ff */
[----:B------:R-:W-:Y:S01]  /*a660*/  STL [R1+0x1a9c], R29 ;  /* 0x001a9c1d01007387 */ /* 0x000fe20000100800 */
[----:B--2---:R-:W-:Y:S02]  /*a670*/  LEA.HI.X.SX32 R12, R29, R0, 0x1, P2 ;  /* 0x000000001d0c7211 */ /* 0x004fe400010f0eff */
[----:B------:R-:W-:-:S03]  /*a680*/  IADD3 R19, P2, PT, R19, R2, RZ ;  /* 0x0000000213137210 */ /* 0x000fc60007f5e0ff */
[----:B------:R2:W-:Y:S04]  /*a690*/  STL [R1+0xc0c], R12 ;  /* 0x000c0c0c01007387 */ /* 0x0005e80000100800 */
[----:B------:R-:W-:Y:S01]  /*a6a0*/  STL [R1+0xe78], R19 ;  /* 0x000e781301007387 */ /* 0x000fe20000100800 */
[----:B--2---:R-:W-:-:S03]  /*a6b0*/  LEA.HI.X.SX32 R12, R30, R0, 0x1, P3 ;  /* 0x000000001e0c7211 */ /* 0x004fc600018f0eff */
[----:B------:R-:W-:Y:S04]  /*a6c0*/  STL [R1+0x1a98], R30 ;  /* 0x001a981e01007387 */ /* 0x000fe80000100800 */
[----:B------:R2:W-:Y:S02]  /*a6d0*/  STL [R1+0xe6c], R12 ;  /* 0x000e6c0c01007387 */ /* 0x0005e40000100800 */
[----:B--2---:R-:W-:-:S05]  /*a6e0*/  IADD3 R12, P3, PT, R31, R2, RZ ;  /* 0x000000021f0c7210 */ /* 0x004fca0007f7e0ff */
[----:B------:R1:W-:Y:S01]  /*a6f0*/  STL [R1+0xc18], R12 ;  /* 0x000c180c01007387 */ /* 0x0003e20000100800 */
[----:B------:R-:W-:Y:S02]  /*a700*/  IMAD R109, R106, 0x99, RZ ;  /* 0x000000996a6d7824 */ /* 0x000fe400078e02ff */
[----:B-1----:R-:W-:Y:S02]  /*a710*/  IMAD R12, R110, 0x14e, RZ ;  /* 0x0000014e6e0c7824 */ /* 0x002fe400078e02ff */
[----:B------:R-:W1:Y:S01]  /*a720*/  LDC R110, c[0x0][0x3a8] ;  /* 0x0000ea00ff6e7b82 */ /* 0x000e620000000800 */
[----:B0-----:R-:W-:Y:S01]  /*a730*/  IMAD R16, R108, 0x14c, RZ ;  /* 0x0000014c6c107824 */ /* 0x001fe200078e02ff */
[----:B------:R-:W-:Y:S01]  /*a740*/  LEA.HI.X.SX32 R26, R109, R0, 0x1, P2 ;  /* 0x000000006d1a7211 */ /* 0x000fe200010f0eff */
[----:B------:R-:W-:Y:S01]  /*a750*/  IMAD R108, R106, 0x4d, RZ ;  /* 0x0000004d6a6c7824 */ /* 0x000fe200078e02ff */
[----:B------:R-:W-:-:S03]  /*a760*/  IADD3 R19, P2, PT, R20, R2, RZ ;  /* 0x0000000214137210 */ /* 0x000fc60007f5e0ff */
[----:B------:R-:W-:Y:S01]  /*a770*/  STL [R1+0xe74], R26 ;  /* 0x000e741a01007387 */ /* 0x000fe20000100800 */
[----:B------:R-:W-:Y:S01]  /*a780*/  LEA.HI.X.SX32 R20, R108, R0, 0x1, P3 ;  /* 0x000000006c147211 */ /* 0x000fe200018f0eff */
[----:B------:R-:W-:Y:S02]  /*a790*/  IMAD R108, R106, 0x9b, RZ ;  /* 0x0000009b6a6c7824 */ /* 0x000fe400078e02ff */
[----:B------:R0:W-:Y:S04]  /*a7a0*/  STL [R1+0xe80], R19 ;  /* 0x000e801301007387 */ /* 0x0001e80000100800 */
[----:B------:R2:W-:Y:S01]  /*a7b0*/  STL [R1+0xc14], R20 ;  /* 0x000c141401007387 */ /* 0x0005e20000100800 */
[----:B0-----:R-:W-:Y:S02]  /*a7c0*/  IADD3 R19, P3, PT, R18, R2, RZ ;  /* 0x0000000212137210 */ /* 0x001fe40007f7e0ff */
[----:B------:R-:W-:-:S02]  /*a7d0*/  LEA.HI.X.SX32 R18, R31, R0, 0x1, P2 ;  /* 0x000000001f127211 */ /* 0x000fc400010f0eff */
[----:B--2---:R-:W-:Y:S01]  /*a7e0*/  LEA.HI.X.SX32 R20, R108, R0, 0x1, P3 ;  /* 0x000000006c147211 */ /* 0x004fe200018f0eff */
[----:B------:R0:W-:Y:S01]  /*a7f0*/  STL [R1+0xe88], R19 ;  /* 0x000e881301007387 */ /* 0x0001e20000100800 */
[----:B------:R-:W2:Y:S03]  /*a800*/  LDC R108, c[0x0][0x3a8] ;  /* 0x0000ea00ff6c7b82 */ /* 0x000ea60000000800 */
[----:B------:R-:W-:Y:S01]  /*a810*/  STL [R1+0x1a8c], R31 ;  /* 0x001a8c1f01007387 */ /* 0x000fe20000100800 */
[----:B------:R-:W-:-:S03]  /*a820*/  IMAD R3, R3, 0x138, RZ ;  /* 0x0000013803037824 */ /* 0x000fc600078e02ff */
[----:B------:R1:W-:Y:S01]  /*a830*/  STL [R1+0xe7c], R18 ;  /* 0x000e7c1201007387 */ /* 0x0003e20000100800 */
[----:B0-----:R-:W-:Y:S01]  /*a840*/  IADD3 R19, P2, PT, R32, R2, RZ ;  /* 0x0000000220137210 */ /* 0x001fe20007f5e0ff */
[----:B-1----:R-:W-:Y:S02]  /*a850*/  IMAD R18, R110, 0x150, RZ ;  /* 0x000001506e127824 */ /* 0x002fe400078e02ff */
[----:B------:R-:W-:Y:S02]  /*a860*/  IMAD R110, R106, 0x27, RZ ;  /* 0x000000276a6e7824 */ /* 0x000fe400078e02ff */
[----:B------:R0:W-:Y:S04]  /*a870*/  STL [R1+0xae8], R19 ;  /* 0x000ae81301007387 */ /* 0x0001e80000100800 */
[----:B------:R1:W-:Y:S01]  /*a880*/  STL [R1+0xe84], R20 ;  /* 0x000e841401007387 */ /* 0x0003e20000100800 */
[----:B------:R-:W-:Y:S01]  /*a890*/  LEA.HI.X.SX32 R26, R110, R0, 0x1, P2 ;  /* 0x000000006e1a7211 */ /* 0x000fe200010f0eff */
[----:B------:R-:W-:Y:S01]  /*a8a0*/  IMAD R11, R106, 0x9e, RZ ;  /* 0x0000009e6a0b7824 */ /* 0x000fe200078e02ff */
[----:B------:R-:W3:Y:S01]  /*a8b0*/  LDC R110, c[0x0][0x3a8] ;  /* 0x0000ea00ff6e7b82 */ /* 0x000ee20000000800 */
[----:B0-----:R-:W-:-:S02]  /*a8c0*/  IADD3 R19, P3, PT, R33, R2, RZ ;  /* 0x0000000221137210 */ /* 0x001fc40007f7e0ff */
[----:B-1----:R-:W-:-:S03]  /*a8d0*/  IADD3 R20, P2, PT, R3, R2, RZ ;  /* 0x0000000203147210 */ /* 0x002fc60007f5e0ff */
[----:B------:R2:W-:Y:S01]  /*a8e0*/  STL [R1+0xc20], R19 ;  /* 0x000c201301007387 */ /* 0x0005e20000100800 */
[----:B------:R-:W-:-:S03]  /*a8f0*/  LEA.HI.X.SX32 R3, R32, R0, 0x1, P3 ;  /* 0x0000000020037211 */ /* 0x000fc600018f0eff */
[----:B------:R-:W-:Y:S01]  /*a900*/  STL [R1+0xae4], R26 ;  /* 0x000ae41a01007387 */ /* 0x000fe20000100800 */
[----:B------:R-:W-:-:S03]  /*a910*/  IADD3 R13, P3, PT, R13, R2, RZ ;  /* 0x000000020d0d7210 */ /* 0x000fc60007f7e0ff */
[----:B------:R-:W-:Y:S04]  /*a920*/  STL [R1+0xe90], R20 ;  /* 0x000e901401007387 */ /* 0x000fe80000100800 */
[----:B------:R-:W-:Y:S04]  /*a930*/  STL [R1+0x1a7c], R32 ;  /* 0x001a7c2001007387 */ /* 0x000fe80000100800 */
[----:B------:R0:W-:Y:S01]  /*a940*/  STL [R1+0xc1c], R3 ;  /* 0x000c1c0301007387 */ /* 0x0001e20000100800 */
[----:B--2---:R-:W-:-:S03]  /*a950*/  IMAD R19, R108, 0x152, RZ ;  /* 0x000001526c137824 */ /* 0x004fc600078e02ff */
[----:B------:R-:W-:Y:S01]  /*a960*/  STL [R1+0xe98], R13 ;  /* 0x000e980d01007387 */ /* 0x000fe20000100800 */
[----:B0-----:R-:W-:-:S03]  /*a970*/  LEA.HI.X.SX32 R3, R33, R0, 0x1, P2 ;  /* 0x0000000021037211 */ /* 0x001fc600010f0eff */
[----:B------:R-:W-:Y:S01]  /*a980*/  STL [R1+0x1a6c], R33 ;  /* 0x001a6c2101007387 */ /* 0x000fe20000100800 */
[----:B------:R-:W-:-:S03]  /*a990*/  IMAD R108, R106, 0x9d, RZ ;  /* 0x0000009d6a6c7824 */ /* 0x000fc600078e02ff */
[----:B------:R0:W-:Y:S02]  /*a9a0*/  STL [R1+0xe8c], R3 ;  /* 0x000e8c0301007387 */ /* 0x0001e40000100800 */
[----:B0-----:R-:W-:-:S05]  /*a9b0*/  IADD3 R3, P2, PT, R11, R2, RZ ;  /* 0x000000020b037210 */ /* 0x001fca0007f5e0ff */
[----:B------:R0:W-:Y:S02]  /*a9c0*/  STL [R1+0xc28], R3 ;  /* 0x000c280301007387 */ /* 0x0001e40000100800 */
[----:B0-----:R-:W-:Y:S02]  /*a9d0*/  LEA.HI.X.SX32 R3, R108, R0, 0x1, P3 ;  /* 0x000000006c037211 */ /* 0x001fe400018f0eff */
[----:B------:R-:W0:Y:S01]  /*a9e0*/  LDC R108, c[0x0][0x3a8] ;  /* 0x0000ea00ff6c7b82 */ /* 0x000e220000000800 */
[----:B------:R-:W-:Y:S01]  /*a9f0*/  IADD3 R13, P3, PT, R22, R2, RZ ;  /* 0x00000002160d7210 */ /* 0x000fe20007f7e0ff */
[----:B---3--:R-:W-:Y:S01]  /*aa00*/  IMAD R20, R110, 0x154, RZ ;  /* 0x000001546e147824 */ /* 0x008fe200078e02ff */
[----:B------:R1:W-:Y:S01]  /*aa10*/  STL [R1+0xe94], R3 ;  /* 0x000e940301007387 */ /* 0x0003e20000100800 */
[----:B------:R-:W-:-:S03]  /*aa20*/  IMAD R110, R106, 0x4f, RZ ;  /* 0x0000004f6a6e7824 */ /* 0x000fc600078e02ff */
[----:B------:R0:W-:Y:S01]  /*aa30*/  STL [R1+0xea0], R13 ;  /* 0x000ea00d01007387 */ /* 0x0001e20000100800 */
[----:B------:R-:W-:Y:S01]  /*aa40*/  IMAD R34, R106, 0x50, RZ ;  /* 0x000000506a227824 */ /* 0x000fe200078e02ff */
[-C--:B------:R-:W-:Y:S02]  /*aa50*/  LEA.HI.X.SX32 R11, R11, R0.reuse, 0x1, P3 ;  /* 0x000000000b0b7211 */ /* 0x080fe400018f0eff */
[----:B-1----:R-:W-:Y:S02]  /*aa60*/  LEA.HI.X.SX32 R3, R110, R0, 0x1, P2 ;  /* 0x000000006e037211 */ /* 0x002fe400010f0eff */
[----:B------:R-:W-:Y:S01]  /*aa70*/  IADD3 R117, P2, PT, R21, R2, RZ ;  /* 0x0000000215757210 */ /* 0x000fe20007f5e0ff */
[----:B0-----:R-:W-:Y:S02]  /*aa80*/  IMAD R13, R108, 0x156, RZ ;  /* 0x000001566c0d7824 */ /* 0x001fe400078e02ff */
[----:B------:R-:W0:Y:S01]  /*aa90*/  LDC R108, c[0x0][0x3a8] ;  /* 0x0000ea00ff6c7b82 */ /* 0x000e220000000800 */
[----:B------:R1:W-:Y:S01]  /*aaa0*/  STL [R1+0xc24], R3 ;  /* 0x000c240301007387 */ /* 0x0003e20000100800 */
[----:B------:R-:W-:-:S03]  /*aab0*/  IMAD R110, R106, 0x9f, RZ ;  /* 0x0000009f6a6e7824 */ /* 0x000fc600078e02ff */
[----:B------:R-:W-:Y:S01]  /*aac0*/  STL [R1+0xea8], R117 ;  /* 0x000ea87501007387 */ /* 0x000fe20000100800 */
[----:B-1----:R-:W-:-:S03]  /*aad0*/  IADD3 R3, P3, PT, R34, R2, RZ ;  /* 0x0000000222037210 */ /* 0x002fc60007f7e0ff */
[----:B------:R-:W-:Y:S04]  /*aae0*/  STL [R1+0xe9c], R11 ;  /* 0x000e9c0b01007387 */ /* 0x000fe80000100800 */
[----:B------:R-:W-:Y:S04]  /*aaf0*/  STL [R1+0x196c], R117 ;  /* 0x00196c7501007387 */ /* 0x000fe80000100800 */
[----:B------:R1:W-:Y:S04]  /*ab00*/  STL [R1+0xaf0], R3 ;  /* 0x000af00301007387 */ /* 0x0003e80000100800 */
[----:B------:R-:W-:Y:S04]  /*ab10*/  STL [R1+0x1970], R117 ;  /* 0x0019707501007387 */ /* 0x000fe80000100800 */
[----:B------:R-:W-:Y:S01]  /*ab20*/  STL [R1+0x1974], R117 ;  /* 0x0019747501007387 */ /* 0x000fe20000100800 */
[----:B-1----:R-:W-:-:S03]  /*ab30*/  LEA.HI.X.SX32 R3, R110, R0, 0x1, P2 ;  /* 0x000000006e037211 */ /* 0x002fc600010f0eff */
[----:B------:R-:W-:Y:S01]  /*ab40*/  STL [R1+0x1978], R117 ;  /* 0x0019787501007387 */ /* 0x000fe20000100800 */
[----:B0-----:R-:W-:Y:S01]  /*ab50*/  IMAD R22, R108, 0x158, RZ ;  /* 0x000001586c167824 */ /* 0x001fe200078e02ff */
[----:B------:R-:W-:Y:S01]  /*ab60*/  IADD3 R11, P2, PT, R35, R2, RZ ;  /* 0x00000002230b7210 */ /* 0x000fe20007f5e0ff */
[----:B------:R-:W0:Y:S01]  /*ab70*/  LDC R108, c[0x0][0x3a8] ;  /* 0x0000ea00ff6c7b82 */ /* 0x000e220000000800 */
[----:B------:R-:W-:Y:S04]  /*ab80*/  STL [R1+0x197c], R117 ;  /* 0x00197c7501007387 */ /* 0x000fe80000100800 */
[----:B------:R-:W-:Y:S01]  /*ab90*/  STL [R1+0x1980], R117 ;  /* 0x0019807501007387 */ /* 0x000fe20000100800 */
[----:B------:R-:W-:Y:S02]  /*aba0*/  IMAD R109, R106, 0xa1, RZ ;  /* 0x000000a16a6d7824 */ /* 0x000fe400078e02ff */
[----:B------:R-:W1:Y:S01]  /*abb0*/  LDC R110, c[0x0][0x3a8] ;  /* 0x0000ea00ff6e7b82 */ /* 0x000e620000000800 */
[----:B------:R-:W-:Y:S04]  /*abc0*/  STL [R1+0x1984], R117 ;  /* 0x0019847501007387 */ /* 0x000fe80000100800 */
[----:B------:R-:W-:Y:S04]  /*abd0*/  STL [R1+0x1988], R117 ;  /* 0x0019887501007387 */ /* 0x000fe80000100800 */
[----:B------:R-:W-:Y:S04]  /*abe0*/  STL [R1+0x1990], R117 ;  /* 0x0019907501007387 */ /* 0x000fe80000100800 */
[----:B------:R2:W-:Y:S04]  /*abf0*/  STL [R1+0xea4], R3 ;  /* 0x000ea40301007387 */ /* 0x0005e80000100800 */
[----:B------:R3:W-:Y:S01]  /*ac00*/  STL [R1+0xc30], R11 ;  /* 0x000c300b01007387 */ /* 0x0007e20000100800 */
[----:B--2---:R-:W-:-:S03]  /*ac10*/  LEA.HI.X.SX32 R3, R121, R0, 0x1, P3 ;  /* 0x0000000079037211 */ /* 0x004fc600018f0eff */
[----:B------:R-:W-:Y:S01]  /*ac20*/  STL [R1+0x195c], R121 ;  /* 0x00195c7901007387 */ /* 0x000fe20000100800 */
[----:B------:R-:W-:Y:S02]  /*ac30*/  IADD3 R116, P3, PT, R23, R2, RZ ;  /* 0x0000000217747210 */ /* 0x000fe40007f7e0ff */
[----:B---3--:R-:W-:Y:S01]  /*ac40*/  LEA.HI.X.SX32 R11, R34, R0, 0x1, P2 ;  /* 0x00000000220b7211 */ /* 0x008fe200010f0eff */
[----:B------:R2:W-:Y:S04]  /*ac50*/  STL [R1+0xaec], R3 ;  /* 0x000aec0301007387 */ /* 0x0005e80000100800 */
[----:B------:R-:W-:Y:S01]  /*ac60*/  STL [R1+0x1a5c], R34 ;  /* 0x001a5c2201007387 */ /* 0x000fe20000100800 */
[----:B--2---:R-:W-:-:S03]  /*ac70*/  IADD3 R3, P2, PT, R4, R2, RZ ;  /* 0x0000000204037210 */ /* 0x004fc60007f5e0ff */
[----:B------:R-:W-:Y:S04]  /*ac80*/  STL [R1+0xc2c], R11 ;  /* 0x000c2c0b01007387 */ /* 0x000fe80000100800 */
[----:B------:R-:W-:Y:S04]  /*ac90*/  STL [R1+0xeb0], R116 ;  /* 0x000eb07401007387 */ /* 0x000fe80000100800 */
[----:B------:R2:W-:Y:S04]  /*aca0*/  STL [R1+0xeb8], R3 ;  /* 0x000eb80301007387 */ /* 0x0005e80000100800 */
[----:B------:R3:W-:Y:S01]  /*acb0*/  STL [R1+0x198c], R116 ;  /* 0x00198c7401007387 */ /* 0x0007e20000100800 */
[----:B--2---:R-:W-:-:S03]  /*acc0*/  LEA.HI.X.SX32 R3, R35, R0, 0x1, P3 ;  /* 0x0000000023037211 */ /* 0x004fc600018f0eff */
[----:B------:R-:W-:Y:S01]  /*acd0*/  STL [R1+0x1a4c], R35 ;  /* 0x001a4c2301007387 */ /* 0x000fe20000100800 */
[----:B0-----:R-:W-:Y:S02]  /*ace0*/  IMAD R4, R108, 0x15a, RZ ;  /* 0x0000015a6c047824 */ /* 0x001fe400078e02ff */
[C---:B------:R-:W-:Y:S01]  /*acf0*/  IMAD R37, R106.reuse, 0x52, RZ ;  /* 0x000000526a257824 */ /* 0x040fe200078e02ff */
[----:B------:R0:W-:Y:S01]  /*ad00*/  STL [R1+0xeac], R3 ;  /* 0x000eac0301007387 */ /* 0x0001e20000100800 */
[----:B------:R-:W-:Y:S01]  /*ad10*/  IMAD R108, R106, 0x51, RZ ;  /* 0x000000516a6c7824 */ /* 0x000fe200078e02ff */
[----:B---3--:R-:W2:Y:S01]  /*ad20*/  LDC R116, c[0x0][0x3a8] ;  /* 0x0000ea00ff747b82 */ /* 0x008ea20000000800 */
[----:B0-----:R-:W-:-:S05]  /*ad30*/  IADD3 R3, P3, PT, R36, R2, RZ ;  /* 0x0000000224037210 */ /* 0x001fca0007f7e0ff */
[----:B------:R0:W-:Y:S02]  /*ad40*/  STL [R1+0xc38], R3 ;  /* 0x000c380301007387 */ /* 0x0001e40000100800 */
[----:B0-----:R-:W-:-:S05]  /*ad50*/  LEA.HI.X.SX32 R3, R109, R0, 0x1, P2 ;  /* 0x000000006d037211 */ /* 0x001fca00010f0eff */
[----:B------:R0:W-:Y:S02]  /*ad60*/  STL [R1+0xeb4], R3 ;  /* 0x000eb40301007387 */ /* 0x0001e40000100800 */
[----:B0-----:R-:W-:Y:S02]  /*ad70*/  LEA.HI.X.SX32 R3, R108, R0, 0x1, P3 ;  /* 0x000000006c037211 */ /* 0x001fe400018f0eff */
[----:B------:R-:W0:Y:S01]  /*ad80*/  LDC R108, c[0x0][0x3a8] ;  /* 0x0000ea00ff6c7b82 */ /* 0x000e220000000800 */
[----:B------:R-:W-:-:S04]  /*ad90*/  IADD3 R118, P2, PT, R24, R2, RZ ;  /* 0x0000000218767210 */ /* 0x000fc80007f5e0ff */
[----:B------:R-:W-:Y:S01]  /*ada0*/  LEA.HI.X.SX32 R11, R36, R0, 0x1, P2 ;  /* 0x00000000240b7211 */ /* 0x000fe200010f0eff */
[----:B------:R-:W-:Y:S04]  /*adb0*/  STL [R1+0xec0], R118 ;  /* 0x000ec07601007387 */ /* 0x000fe80000100800 */
[----:B------:R3:W-:Y:S04]  /*adc0*/  STL [R1+0xc34], R3 ;  /* 0x000c340301007387 */ /* 0x0007e80000100800 */
[----:B------:R-:W-:Y:S04]  /*add0*/  STL [R1+0x1994], R118 ;  /* 0x0019947601007387 */ /* 0x000fe80000100800 */
[----:B------:R4:W-:Y:S01]  /*ade0*/  STL [R1+0x1a38], R36 ;  /* 0x001a382401007387 */ /* 0x0009e20000100800 */
[----:B---3--:R-:W-:-:S03]  /*adf0*/  IADD3 R3, P2, PT, R37, R2, RZ ;  /* 0x0000000225037210 */ /* 0x008fc60007f5e0ff */
[----:B------:R0:W-:Y:S01]  /*ae00*/  STL [R1+0xebc], R11 ;  /* 0x000ebc0b01007387 */ /* 0x0001e20000100800 */
[----:B------:R-:W-:Y:S01]  /*ae10*/  IADD3 R121, P3, PT, R17, R2, RZ ;  /* 0x0000000211797210 */ /* 0x000fe20007f7e0ff */
[----:B------:R-:W-:Y:S02]  /*ae20*/  IMAD R38, R106, 0xa4, RZ ;  /* 0x000000a46a267824 */ /* 0x000fe400078e02ff */
[----:B------:R3:W-:Y:S01]  /*ae30*/  STL [R1+0xaf8], R3 ;  /* 0x000af80301007387 */ /* 0x0007e20000100800 */
[----:B-1----:R-:W-:Y:S01]  /*ae40*/  IMAD R21, R110, 0x15c, RZ ;  /* 0x0000015c6e157824 */ /* 0x002fe200078e02ff */
[----:B----4-:R-:W1:Y:S01]  /*ae50*/  LDC R36, c[0x0][0x3a8] ;  /* 0x0000ea00ff247b82 */ /* 0x010e620000000800 */
[----:B0-----:R-:W-:Y:S02]  /*ae60*/  IMAD R11, R108, 0x15e, RZ ;  /* 0x0000015e6c0b7824 */ /* 0x001fe400078e02ff */
[C---:B------:R-:W-:Y:S02]  /*ae70*/  IMAD R108, R106.reuse, 0xa3, RZ ;  /* 0x000000a36a6c7824 */ /* 0x040fe400078e02ff */
[----:B------:R-:W-:-:S03]  /*ae80*/  IMAD R110, R106, 0x29, RZ ;  /* 0x000000296a6e7824 */ /* 0x000fc600078e02ff */
[----:B---3--:R-:W-:Y:S02]  /*ae90*/  LEA.HI.X.SX32 R3, R108, R0, 0x1, P3 ;  /* 0x000000006c037211 */ /* 0x008fe400018f0eff */
[----:B------:R-:W0:Y:S01]  /*aea0*/  LDC R108, c[0x0][0x3a8] ;  /* 0x0000ea00ff6c7b82 */ /* 0x000e220000000800 */
[----:B------:R-:W-:Y:S01]  /*aeb0*/  STL [R1+0xec8], R121 ;  /* 0x000ec87901007387 */ /* 0x000fe20000100800 */
[----:B------:R-:W-:-:S03]  /*aec0*/  IADD3 R17, P3, PT, R38, R2, RZ ;  /* 0x0000000226117210 */ /* 0x000fc60007f7e0ff */
[----:B------:R-:W-:Y:S04]  /*aed0*/  STL [R1+0x1998], R121 ;  /* 0x0019987901007387 */ /* 0x000fe80000100800 */
[----:B------:R3:W-:Y:S04]  /*aee0*/  STL [R1+0xec4], R3 ;  /* 0x000ec40301007387 */ /* 0x0007e80000100800 */
[----:B------:R-:W-:Y:S01]  /*aef0*/  STL [R1+0xc40], R17 ;  /* 0x000c401101007387 */ /* 0x000fe20000100800 */
[----:B---3--:R-:W-:Y:S02]  /*af00*/  LEA.HI.X.SX32 R3, R110, R0, 0x1, P2 ;  /* 0x000000006e037211 */ /* 0x008fe400010f0eff */
[----:B------:R-:W-:Y:S01]  /*af10*/  IADD3 R14, P2, PT, R14, R2, RZ ;  /* 0x000000020e0e7210 */ /* 0x000fe20007f5e0ff */
[----:B------:R-:W-:Y:S01]  /*af20*/  IMAD R39, R106, 0xa6, RZ ;  /* 0x000000a66a277824 */ /* 0x000fe200078e02ff */
[----:B------:R-:W3:Y:S01]  /*af30*/  LDC R110, c[0x0][0x3a8] ;  /* 0x0000ea00ff6e7b82 */ /* 0x000ee20000000800 */
[----:B------:R4:W-:Y:S04]  /*af40*/  STL [R1+0xaf4], R3 ;  /* 0x000af40301007387 */ /* 0x0009e80000100800 */
[----:B------:R1:W-:Y:S01]  /*af50*/  STL [R1+0xed0], R14 ;  /* 0x000ed00e01007387 */ /* 0x0003e20000100800 */
[----:B----4-:R-:W-:-:S03]  /*af60*/  LEA.HI.X.SX32 R3, R37, R0, 0x1, P3 ;  /* 0x0000000025037211 */ /* 0x010fc600018f0eff */
[----:B------:R-:W-:Y:S01]  /*af70*/  STL [R1+0x1a34], R37 ;  /* 0x001a342501007387 */ /* 0x000fe20000100800 */
[----:B-1----:R-:W-:-:S03]  /*af80*/  IADD3 R14, P3, PT, R25, R2, RZ ;  /* 0x00000002190e7210 */ /* 0x002fc60007f7e0ff */
[----:B------:R1:W-:Y:S01]  /*af90*/  STL [R1+0xc3c], R3 ;  /* 0x000c3c0301007387 */ /* 0x0003e20000100800 */
[----:B0-----:R-:W-:-:S03]  /*afa0*/  IMAD R17, R108, 0x160, RZ ;  /* 0x000001606c117824 */ /* 0x001fc600078e02ff */
[----:B------:R-:W-:Y:S01]  /*afb0*/  STL [R1+0xed8], R14 ;  /* 0x000ed80e01007387 */ /* 0x000fe20000100800 */
[----:B-1----:R-:W-:-:S03]  /*afc0*/  LEA.HI.X.SX32 R3, R38, R0, 0x1, P2 ;  /* 0x0000000026037211 */ /* 0x002fc600010f0eff */
[----:B------:R-:W-:Y:S01]  /*afd0*/  STL [R1+0x1a3c], R38 ;  /* 0x001a3c2601007387 */ /* 0x000fe20000100800 */
[----:B------:R-:W-:-:S03]  /*afe0*/  IMAD R108, R106, 0xa5, RZ ;  /* 0x000000a56a6c7824 */ /* 0x000fc600078e02ff */
[----:B------:R0:W-:Y:S02]  /*aff0*/  STL [R1+0xecc], R3 ;  /* 0x000ecc0301007387 */ /* 0x0001e40000100800 */
[----:B0-----:R-:W-:-:S05]  /*b000*/  IADD3 R3, P2, PT, R39, R2, RZ ;  /* 0x0000000227037210 */ /* 0x001fca0007f5e0ff */
[----:B------:R0:W-:Y:S02]  /*b010*/  STL [R1+0xc48], R3 ;  /* 0x000c480301007387 */ /* 0x0001e40000100800 */
[----:B0-----:R-:W-:Y:S02]  /*b020*/  LEA.HI.X.SX32 R3, R108, R0, 0x1, P3 ;  /* 0x000000006c037211 */ /* 0x001fe400018f0eff */
[----:B------:R-:W0:Y:S01]  /*b030*/  LDC R108, c[0x0][0x3a8] ;  /* 0x0000ea00ff6c7b82 */ /* 0x000e220000000800 */
[----:B---3--:R-:W-:Y:S02]  /*b040*/  IMAD R14, R110, 0x162, RZ ;  /* 0x000001626e0e7824 */ /* 0x008fe400078e02ff */
[----:B------:R-:W-:Y:S01]  /*b050*/  IMAD R110, R106, 0x53, RZ ;  /* 0x000000536a6e7824 */ /* 0x000fe200078e02ff */
[----:B------:R1:W-:Y:S01]  /*b060*/  STL [R1+0xed4], R3 ;  /* 0x000ed40301007387 */ /* 0x0003e20000100800 */
[----:B------:R-:W-:-:S03]  /*b070*/  IADD3 R26, P3, PT, R16, R2, RZ ;  /* 0x00000002101a7210 */ /* 0x000fc60007f7e0ff */
[----:B-1----:R-:W-:Y:S02]  /*b080*/  LEA.HI.X.SX32 R3, R110, R0, 0x1, P2 ;  /* 0x000000006e037211 */ /* 0x002fe400010f0eff */
[----:B------:R-:W-:Y:S01]  /*b090*/  IADD3 R16, P2, PT, R12, R2, RZ ;  /* 0x000000020c107210 */ /* 0x000fe20007f5e0ff */
[----:B0-----:R-:W-:Y:S02]  /*b0a0*/  IMAD R12, R108, 0x164, RZ ;  /* 0x000001646c0c7824 */ /* 0x001fe400078e02ff */
[----:B------:R-:W0:Y:S01]  /*b0b0*/  LDC R108, c[0x0][0x3a8] ;  /* 0x0000ea00ff6c7b82 */ /* 0x000e220000000800 */
[----:B------:R-:W-:Y:S01]  /*b0c0*/  STL [R1+0xee0], R26 ;  /* 0x000ee01a01007387 */ /* 0x000fe20000100800 */
[C---:B------:R-:W-:Y:S02]  /*b0d0*/  IMAD R110, R106.reuse, 0xa7, RZ ;  /* 0x000000a76a6e7824 */ /* 0x040fe400078e02ff */
[C---:B------:R-:W-:Y:S01]  /*b0e0*/  IMAD R40, R106.reuse, 0x54, RZ ;  /* 0x000000546a287824 */ /* 0x040fe200078e02ff */
[----:B------:R1:W-:Y:S01]  /*b0f0*/  STL [R1+0xc44], R3 ;  /* 0x000c440301007387 */ /* 0x0003e20000100800 */
[----:B------:R-:W-:Y:S01]  /*b100*/  IMAD R41, R106, 0xa8, RZ ;  /* 0x000000a86a297824 */ /* 0x000fe200078e02ff */
[----:B------:R-:W-:-:S02]  /*b110*/  LEA.HI.X.SX32 R27, R110, R0, 0x1, P2 ;  /* 0x000000006e1b7211 */ /* 0x000fc400010f0eff */
[----:B------:R0:W-:Y:S01]  /*b120*/  STL [R1+0xee8], R16 ;  /* 0x000ee81001007387 */ /* 0x0001e20000100800 */
[----:B------:R-:W3:Y:S01]  /*b130*/  LDC R110, c[0x0][0x3a8] ;  /* 0x0000ea00ff6e7b82 */ /* 0x000ee20000000800 */
[----:B-1----:R-:W-:Y:S02]  /*b140*/  LEA.HI.X.SX32 R3, R39, R0, 0x1, P3 ;  /* 0x0000000027037211 */ /* 0x002fe400018f0eff */
[----:B------:R-:W-:Y:S01]  /*b150*/  STL [R1+0x1a40], R39 ;  /* 0x001a402701007387 */ /* 0x000fe20000100800 */
[----:B------:R-:W-:-:S03]  /*b160*/  IADD3 R26, P3, PT, R40, R2, RZ ;  /* 0x00000002281a7210 */ /* 0x000fc60007f7e0ff */
[----:B------:R1:W-:Y:S01]  /*b170*/  STL [R1+0xedc], R3 ;  /* 0x000edc0301007387 */ /* 0x0003e20000100800 */
[----:B0-----:R-:W-:-:S03]  /*b180*/  IMAD R16, R108, 0x166, RZ ;  /* 0x000001666c107824 */ /* 0x001fc600078e02ff */
[----:B------:R-:W-:Y:S01]  /*b190*/  STL [R1+0xee4], R27 ;  /* 0x000ee41b01007387 */ /* 0x000fe20000100800 */
[----:B------:R-:W0:Y:S01]  /*b1a0*/  LDC R108, c[0x0][0x3a8] ;  /* 0x0000ea00ff6c7b82 */ /* 0x000e220000000800 */
[----:B-1----:R-:W-:Y:S02]  /*b1b0*/  IADD3 R3, P2, PT, R41, R2, RZ ;  /* 0x0000000229037210 */ /* 0x002fe40007f5e0ff */
[----:B------:R-:W-:Y:S04]  /*b1c0*/  STL [R1+0xb00], R26 ;  /* 0x000b001a01007387 */ /* 0x000fe80000100800 */
[----:B------:R1:W-:Y:S04]  /*b1d0*/  STL [R1+0xc50], R3 ;  /* 0x000c500301007387 */ /* 0x0003e80000100800 */
[----:B------:R-:W-:Y:S01]  /*b1e0*/  STL [R1+0x1958], R126 ;  /* 0x0019587e01007387 */ /* 0x000fe20000100800 */
[----:B-1----:R-:W-:-:S02]  /*b1f0*/  LEA.HI.X.SX32 R3, R126, R0, 0x1, P3 ;  /* 0x000000007e037211 */ /* 0x002fc400018f0eff */
[----:B------:R-:W-:-:S03]  /*b200*/  IADD3 R18, P3, PT, R18, R2, RZ ;  /* 0x0000000212127210 */ /* 0x000fc60007f7e0ff */
[----:B------:R1:W-:Y:S04]  /*b210*/  STL [R1+0xafc], R3 ;  /* 0x000afc0301007387 */ /* 0x0003e80000100800 */
[----:B------:R4:W-:Y:S01]  /*b220*/  STL [R1+0xef0], R18 ;  /* 0x000ef01201007387 */ /* 0x0009e20000100800 */
[----:B-1----:R-:W-:-:S03]  /*b230*/  LEA.HI.X.SX32 R3, R40, R0, 0x1, P2 ;  /* 0x0000000028037211 */ /* 0x002fc600010f0eff */
[----:B------:R-:W-:Y:S01]  /*b240*/  STL [R1+0x1a44], R40 ;  /* 0x001a442801007387 */ /* 0x000fe20000100800 */
[----:B----4-:R-:W-:-:S03]  /*b250*/  IADD3 R18, P2, PT, R19, R2, RZ ;  /* 0x0000000213127210 */ /* 0x010fc60007f5e0ff */
[----:B------:R1:W-:Y:S01]  /*b260*/  STL [R1+0xc4c], R3 ;  /* 0x000c4c0301007387 */ /* 0x0003e20000100800 */
[----:B------:R-:W-:-:S03]  /*b270*/  IMAD R10, R106, 0xaa, RZ ;  /* 0x000000aa6a0a7824 */ /* 0x000fc600078e02ff */
[----:B------:R3:W-:Y:S01]  /*b280*/  STL [R1+0xef8], R18 ;  /* 0x000ef81201007387 */ /* 0x0007e20000100800 */
[----:B-1----:R-:W-:-:S03]  /*b290*/  LEA.HI.X.SX32 R3, R41, R0, 0x1, P3 ;  /* 0x0000000029037211 */ /* 0x002fc600018f0eff */
[----:B------:R-:W-:Y:S01]  /*b2a0*/  STL [R1+0x1a48], R41 ;  /* 0x001a482901007387 */ /* 0x000fe20000100800 */
[----:B------:R-:W-:Y:S02]  /*b2b0*/  IMAD R109, R106, 0xa9, RZ ;  /* 0x000000a96a6d7824 */ /* 0x000fe400078e02ff */
[----:B---3--:R-:W-:Y:S01]  /*b2c0*/  IMAD R18, R110, 0x16a, RZ ;  /* 0x0000016a6e127824 */ /* 0x008fe200078e02ff */
[----:B------:R1:W-:Y:S01]  /*b2d0*/  STL [R1+0xeec], R3 ;  /* 0x000eec0301007387 */ /* 0x0003e20000100800 */
[----:B------:R-:W3:Y:S01]  /*b2e0*/  LDC R110, c[0x0][0x3a8] ;  /* 0x0000ea00ff6e7b82 */ /* 0x000ee20000000800 */
[----:B0-----:R-:W-:Y:S02]  /*b2f0*/  IMAD R19, R108, 0x168, RZ ;  /* 0x000001686c137824 */ /* 0x001fe400078e02ff */
[----:B------:R-:W-:Y:S01]  /*b300*/  IMAD R108, R106, 0x55, RZ ;  /* 0x000000556a6c7824 */ /* 0x000fe200078e02ff */
[----:B-1----:R-:W-:-:S05]  /*b310*/  IADD3 R3, P3, PT, R10, R2, RZ ;  /* 0x000000020a037210 */ /* 0x002fca0007f7e0ff */
[----:B------:R0:W-:Y:S01]  /*b320*/  STL [R1+0xc58], R3 ;  /* 0x000c580301007387 */ /* 0x0001e20000100800 */
[----:B------:R-:W-:Y:S01]  /*b330*/  IMAD R42, R106, 0x56, RZ ;  /* 0x000000566a2a7824 */ /* 0x000fe200078e02ff */
[----:B0-----:R-:W-:Y:S02]  /*b340*/  LEA.HI.X.SX32 R3, R109, R0, 0x1, P2 ;  /* 0x000000006d037211 */ /* 0x001fe400010f0eff */
[----:B------:R-:W-:Y:S02]  /*b350*/  IADD3 R126, P2, PT, R20, R2, RZ ;  /* 0x00000002147e7210 */ /* 0x000fe40007f5e0ff */
[-C--:B------:R-:W-:Y:S01]  /*b360*/  LEA.HI.X.SX32 R20, R108, R0.reuse, 0x1, P3 ;  /* 0x000000006c147211 */ /* 0x080fe200018f0eff */
[----:B------:R0:W-:Y:S01]  /*b370*/  STL [R1+0xef4], R3 ;  /* 0x000ef40301007387 */ /* 0x0001e20000100800 */
[----:B------:R-:W-:-:S03]  /*b380*/  LEA.HI.X.SX32 R10, R10, R0, 0x1, P2 ;  /* 0x000000000a0a7211 */ /* 0x000fc600010f0eff */
[----:B------:R-:W-:Y:S01]  /*b390*/  STL [R1+0xf00], R126 ;  /* 0x000f007e01007387 */ /* 0x000fe20000100800 */
[----:B0-----:R-:W-:-:S03]  /*b3a0*/  IADD3 R3, P3, PT, R13, R2, RZ ;  /* 0x000000020d037210 */ /* 0x001fc60007f7e0ff */
[----:B------:R-:W-:Y:S01]  /*b3b0*/  STL [R1+0xc54], R20 ;  /* 0x000c541401007387 */ /* 0x000fe20000100800 */
[----:B------:R-:W-:-:S03]  /*b3c0*/  IMAD R108, R106, 0xab, RZ ;  /* 0x000000ab6a6c7824 */ /* 0x000fc600078e02ff */
[----:B------:R-:W-:Y:S04]  /*b3d0*/  STL [R1+0x199c], R126 ;  /* 0x00199c7e01007387 */ /* 0x000fe80000100800 */
[----:B------:R0:W-:Y:S04]  /*b3e0*/  STL [R1+0xf08], R3 ;  /* 0x000f080301007387 */ /* 0x0001e80000100800 */
[----:B------:R3:W-:Y:S01]  /*b3f0*/  STL [R1+0xefc], R10 ;  /* 0x000efc0a01007387 */ /* 0x0007e20000100800 */
[----:B0-----:R-:W-:-:S05]  /*b400*/  IADD3 R3, P2, PT, R42, R2, RZ ;  /* 0x000000022a037210 */ /* 0x001fca0007f5e0ff */
[----:B------:R0:W-:Y:S01]  /*b410*/  STL [R1+0xb08], R3 ;  /* 0x000b080301007387 */ /* 0x0001e20000100800 */
[----:B---3--:R-:W-:Y:S02]  /*b420*/  IMAD R10, R110, 0x16c, RZ ;  /* 0x0000016c6e0a7824 */ /* 0x008fe400078e02ff */
[----:B------:R-:W-:Y:S01]  /*b430*/  IMAD R110, R106, 0x2b, RZ ;  /* 0x0000002b6a6e7824 */ /* 0x000fe200078e02ff */
[----:B0-----:R-:W-:Y:S02]  /*b440*/  LEA.HI.X.SX32 R3, R108, R0, 0x1, P3 ;  /* 0x000000006c037211 */ /* 0x001fe400018f0eff */
[----:B------:R-:W0:Y:S01]  /*b450*/  LDC R108, c[0x0][0x3a8] ;  /* 0x0000ea00ff6c7b82 */ /* 0x000e220000000800 */
[----:B------:R-:W-:Y:S02]  /*b460*/  IADD3 R13, P3, PT, R43, R2, RZ ;  /* 0x000000022b0d7210 */ /* 0x000fe40007f7e0ff */
[----:B------:R1:W-:Y:S04]  /*b470*/  STL [R1+0xf04], R3 ;  /* 0x000f040301007387 */ /* 0x0003e80000100800 */
[----:B------:R-:W-:Y:S01]  /*b480*/  STL [R1+0xc60], R13 ;  /* 0x000c600d01007387 */ /* 0x000fe20000100800 */
[----:B-1----:R-:W-:-:S02]  /*b490*/  LEA.HI.X.SX32 R3, R110, R0, 0x1, P2 ;  /* 0x000000006e037211 */ /* 0x002fc400010f0eff */
[----:B------:R-:W-:Y:S01]  /*b4a0*/  IADD3 R20, P2, PT, R22, R2, RZ ;  /* 0x0000000216147210 */ /* 0x000fe20007f5e0ff */
[----:B------:R-:W-:Y:S01]  /*b4b0*/  IMAD R44, R106, 0xae, RZ ;  /* 0x000000ae6a2c7824 */ /* 0x000fe200078e02ff */
[----:B------:R-:W1:Y:S01]  /*b4c0*/  LDC R110, c[0x0][0x3a8] ;  /* 0x0000ea00ff6e7b82 */ /* 0x000e620000000800 */
[----:B------:R3:W-:Y:S04]  /*b4d0*/  STL [R1+0xb04], R3 ;  /* 0x000b040301007387 */ /* 0x0007e80000100800 */
[----:B------:R-:W-:Y:S01]  /*b4e0*/  STL [R1+0xf10], R20 ;  /* 0x000f101401007387 */ /* 0x000fe20000100800 */
[----:B---3--:R-:W-:-:S03]  /*b4f0*/  LEA.HI.X.SX32 R3, R42, R0, 0x1, P3 ;  /* 0x000000002a037211 */ /* 0x008fc600018f0eff */
[----:B------:R-:W-:Y:S01]  /*b500*/  STL [R1+0x1a50], R42 ;  /* 0x001a502a01007387 */ /* 0x000fe20000100800 */
[----:B------:R-:W-:-:S03]  /*b510*/  IADD3 R4, P3, PT, R4, R2, RZ ;  /* 0x0000000204047210 */ /* 0x000fc60007f7e0ff */
[----:B------:R3:W-:Y:S01]  /*b520*/  STL [R1+0xc5c], R3 ;  /* 0x000c5c0301007387 */ /* 0x0007e20000100800 */
[----:B0-----:R-:W-:-:S03]  /*b530*/  IMAD R13, R108, 0x16e, RZ ;  /* 0x0000016e6c0d7824 */ /* 0x001fc600078e02ff */
[----:B------:R-:W-:Y:S01]  /*b540*/  STL [R1+0xf18], R4 ;  /* 0x000f180401007387 */ /* 0x000fe20000100800 */
[----:B---3--:R-:W-:-:S03]  /*b550*/  LEA.HI.X.SX32 R3, R43, R0, 0x1, P2 ;  /* 0x000000002b037211 */ /* 0x008fc600010f0eff */
        /* <DEDUP_REMOVED lines=8> */
[----:B-1----:R-:W-:Y:S01]  /*b5e0*/  IMAD R20, R110, 0x170, RZ ;  /* 0x000001706e147824 */ /* 0x002fe200078e02ff */
[----:B------:R1:W-:Y:S01]  /*b5f0*/  STL [R1+0xf14], R3 ;  /* 0x000f140301007387 */ /* 0x0003e20000100800 */
[----:B------:R-:W-:-:S03]  /*b600*/  IMAD R110, R106, 0x57, RZ ;  /* 0x000000576a6e7824 */ /* 0x000fc600078e02ff */
[----:B------:R0:W-:Y:S02]  /*b610*/  STL [R1+0xf20], R4 ;  /* 0x000f200401007387 */ /* 0x0001e40000100800 */
[----:B-1----:R-:W-:Y:S01]  /*b620*/  LEA.HI.X.SX32 R3, R110, R0, 0x1, P2 ;  /* 0x000000006e037211 */ /* 0x002fe200010f0eff */
[C---:B------:R-:W-:Y:S01]  /*b630*/  IMAD R110, R106.reuse, 0xaf, RZ ;  /* 0x000000af6a6e7824 */ /* 0x040fe200078e02ff */
[----:B------:R-:W-:Y:S01]  /*b640*/  IADD3 R11, P2, PT, R11, R2, RZ ;  /* 0x000000020b0b7210 */ /* 0x000fe20007f5e0ff */
[----:B------:R-:W-:Y:S02]  /*b650*/  IMAD R45, R106, 0x58, RZ ;  /* 0x000000586a2d7824 */ /* 0x000fe400078e02ff */
[----:B0-----:R-:W-:Y:S02]  /*b660*/  IMAD R4, R108, 0x172, RZ ;  /* 0x000001726c047824 */ /* 0x001fe400078e02ff */
[----:B------:R-:W0:Y:S01]  /*b670*/  LDC R108, c[0x0][0x3a8] ;  /* 0x0000ea00ff6c7b82 */ /* 0x000e220000000800 */
[----:B------:R1:W-:Y:S01]  /*b680*/  STL [R1+0xc64], R3 ;  /* 0x000c640301007387 */ /* 0x0003e20000100800 */
[----:B------:R-:W-:-:S03]  /*b690*/  IMAD R46, R106, 0xb0, RZ ;  /* 0x000000b06a2e7824 */ /* 0x000fc600078e02ff */
[----:B------:R3:W-:Y:S01]  /*b6a0*/  STL [R1+0xf28], R11 ;  /* 0x000f280b01007387 */ /* 0x0007e20000100800 */
[----:B-1----:R-:W-:-:S03]  /*b6b0*/  LEA.HI.X.SX32 R3, R44, R0, 0x1, P3 ;  /* 0x000000002c037211 */ /* 0x002fc600018f0eff */
[----:B------:R-:W-:Y:S01]  /*b6c0*/  STL [R1+0x1a58], R44 ;  /* 0x001a582c01007387 */ /* 0x000fe20000100800 */
[----:B------:R-:W-:Y:S02]  /*b6d0*/  IADD3 R27, P3, PT, R45, R2, RZ ;  /* 0x000000022d1b7210 */ /* 0x000fe40007f7e0ff */
[----:B---3--:R-:W-:Y:S01]  /*b6e0*/  LEA.HI.X.SX32 R11, R110, R0, 0x1, P2 ;  /* 0x000000006e0b7211 */ /* 0x008fe200010f0eff */
[----:B------:R1:W-:Y:S01]  /*b6f0*/  STL [R1+0xf1c], R3 ;  /* 0x000f1c0301007387 */ /* 0x0003e20000100800 */
[----:B------:R-:W3:Y:S03]  /*b700*/  LDC R110, c[0x0][0x3a8] ;  /* 0x0000ea00ff6e7b82 */ /* 0x000ee60000000800 */
[----:B------:R-:W-:Y:S01]  /*b710*/  STL [R1+0xf24], R11 ;  /* 0x000f240b01007387 */ /* 0x000fe20000100800 */
[----:B-1----:R-:W-:-:S03]  /*b720*/  IADD3 R3, P2, PT, R46, R2, RZ ;  /* 0x000000022e037210 */ /* 0x002fc60007f5e0ff */
[----:B------:R-:W-:Y:S04]  /*b730*/  STL [R1+0xb10], R27 ;  /* 0x000b101b01007387 */ /* 0x000fe80000100800 */
[----:B------:R1:W-:Y:S01]  /*b740*/  STL [R1+0xc70], R3 ;  /* 0x000c700301007387 */ /* 0x0003e20000100800 */
[----:B0-----:R-:W-:Y:S02]  /*b750*/  IMAD R21, R108, 0x174, RZ ;  /* 0x000001746c157824 */ /* 0x001fe400078e02ff */
[----:B------:R-:W0:Y:S01]  /*b760*/  LDC R108, c[0x0][0x3a8] ;  /* 0x0000ea00ff6c7b82 */ /* 0x000e220000000800 */
[----:B-1----:R-:W-:Y:S02]  /*b770*/  LEA.HI.X.SX32 R3, R162, R0, 0x1, P3 ;  /* 0x00000000a2037211 */ /* 0x002fe400018f0eff */
[----:B------:R-:W-:-:S03]  /*b780*/  IADD3 R11, P3, PT, R17, R2, RZ ;  /* 0x00000002110b7210 */ /* 0x000fc60007f7e0ff */
[----:B------:R1:W-:Y:S04]  /*b790*/  STL [R1+0xb0c], R3 ;  /* 0x000b0c0301007387 */ /* 0x0003e80000100800 */
[----:B------:R-:W-:Y:S01]  /*b7a0*/  STL [R1+0xf30], R11 ;  /* 0x000f300b01007387 */ /* 0x000fe20000100800 */
[----:B-1----:R-:W-:-:S03]  /*b7b0*/  LEA.HI.X.SX32 R3, R45, R0, 0x1, P2 ;  /* 0x000000002d037211 */ /* 0x002fc600010f0eff */
[----:B------:R-:W-:Y:S01]  /*b7c0*/  STL [R1+0x1a60], R45 ;  /* 0x001a602d01007387 */ /* 0x000fe20000100800 */
[----:B------:R-:W-:Y:S01]  /*b7d0*/  IADD3 R14, P2, PT, R14, R2, RZ ;  /* 0x000000020e0e7210 */ /* 0x000fe20007f5e0ff */
[C---:B------:R-:W-:Y:S02]  /*b7e0*/  IMAD R9, R106.reuse, 0xb2, RZ ;  /* 0x000000b26a097824 */ /* 0x040fe400078e02ff */
[----:B------:R1:W-:Y:S01]  /*b7f0*/  STL [R1+0xc6c], R3 ;  /* 0x000c6c0301007387 */ /* 0x0003e20000100800 */
[----:B------:R-:W-:-:S03]  /*b800*/  IMAD R109, R106, 0xb1, RZ ;  /* 0x000000b16a6d7824 */ /* 0x000fc600078e02ff */
[----:B------:R4:W-:Y:S01]  /*b810*/  STL [R1+0xf38], R14 ;  /* 0x000f380e01007387 */ /* 0x0009e20000100800 */
[----:B-1----:R-:W-:-:S03]  /*b820*/  LEA.HI.X.SX32 R3, R46, R0, 0x1, P3 ;  /* 0x000000002e037211 */ /* 0x002fc600018f0eff */
[----:B------:R-:W-:Y:S04]  /*b830*/  STL [R1+0x1a64], R46 ;  /* 0x001a642e01007387 */ /* 0x000fe80000100800 */
[----:B------:R1:W-:Y:S01]  /*b840*/  STL [R1+0xf2c], R3 ;  /* 0x000f2c0301007387 */ /* 0x0003e20000100800 */
[----:B----4-:R-:W-:Y:S02]  /*b850*/  LEA.HI.X.SX32 R14, R109, R0, 0x1, P2 ;  /* 0x000000006d0e7211 */ /* 0x010fe400010f0eff */
[----:B-1----:R-:W-:-:S05]  /*b860*/  IADD3 R3, P3, PT, R9, R2, RZ ;  /* 0x0000000209037210 */ /* 0x002fca0007f7e0ff */
[----:B------:R1:W-:Y:S01]  /*b870*/  STL [R1+0xc78], R3 ;  /* 0x000c780301007387 */ /* 0x0003e20000100800 */
[----:B0-----:R-:W-:Y:S02]  /*b880*/  IMAD R11, R108, 0x176, RZ ;  /* 0x000001766c0b7824 */ /* 0x001fe400078e02ff */
[----:B------:R-:W-:Y:S01]  /*b890*/  IMAD R108, R106, 0x59, RZ ;  /* 0x000000596a6c7824 */ /* 0x000fe200078e02ff */
[----:B-1----:R-:W-:Y:S01]  /*b8a0*/  IADD3 R3, P2, PT, R12, R2, RZ ;  /* 0x000000020c037210 */ /* 0x002fe20007f5e0ff */
[----:B---3--:R-:W-:Y:S02]  /*b8b0*/  IMAD R12, R110, 0x178, RZ ;  /* 0x000001786e0c7824 */ /* 0x008fe400078e02ff */
[----:B------:R-:W0:Y:S01]  /*b8c0*/  LDC R110, c[0x0][0x3a8] ;  /* 0x0000ea00ff6e7b82 */ /* 0x000e220000000800 */
[----:B------:R1:W-:Y:S01]  /*b8d0*/  STL [R1+0xf34], R14 ;  /* 0x000f340e01007387 */ /* 0x0003e20000100800 */
[----:B------:R-:W-:-:S03]  /*b8e0*/  IMAD R47, R106, 0x5a, RZ ;  /* 0x0000005a6a2f7824 */ /* 0x000fc600078e02ff */
[----:B------:R3:W-:Y:S01]  /*b8f0*/  STL [R1+0xf40], R3 ;  /* 0x000f400301007387 */ /* 0x0007e20000100800 */
[----:B-1----:R-:W-:Y:S02]  /*b900*/  LEA.HI.X.SX32 R14, R108, R0, 0x1, P3 ;  /* 0x000000006c0e7211 */ /* 0x002fe400018f0eff */
[----:B---3--:R-:W-:-:S03]  /*b910*/  IADD3 R3, P3, PT, R16, R2, RZ ;  /* 0x0000000210037210 */ /* 0x008fc60007f7e0ff */
[----:B------:R-:W-:Y:S01]  /*b920*/  STL [R1+0xc74], R14 ;  /* 0x000c740e01007387 */ /* 0x000fe20000100800 */
[----:B------:R-:W-:Y:S01]  /*b930*/  LEA.HI.X.SX32 R9, R9, R0, 0x1, P2 ;  /* 0x0000000009097211 */ /* 0x000fe200010f0eff */
[C---:B------:R-:W-:Y:S02]  /*b940*/  IMAD R108, R106.reuse, 0xb3, RZ ;  /* 0x000000b36a6c7824 */ /* 0x040fe400078e02ff */
[----:B------:R1:W-:Y:S01]  /*b950*/  STL [R1+0xf48], R3 ;  /* 0x000f480301007387 */ /* 0x0003e20000100800 */
[----:B------:R-:W-:-:S03]  /*b960*/  IMAD R48, R106, 0xb4, RZ ;  /* 0x000000b46a307824 */ /* 0x000fc600078e02ff */
[----:B------:R0:W-:Y:S01]  /*b970*/  STL [R1+0xf3c], R9 ;  /* 0x000f3c0901007387 */ /* 0x0001e20000100800 */
[----:B-1----:R-:W-:-:S05]  /*b980*/  IADD3 R3, P2, PT, R47, R2, RZ ;  /* 0x000000022f037210 */ /* 0x002fca0007f5e0ff */
[----:B------:R1:W-:Y:S01]  /*b990*/  STL [R1+0xb18], R3 ;  /* 0x000b180301007387 */ /* 0x0003e20000100800 */
[----:B0-----:R-:W-:Y:S02]  /*b9a0*/  IMAD R9, R110, 0x17a, RZ ;  /* 0x0000017a6e097824 */ /* 0x001fe400078e02ff */
[----:B------:R-:W-:Y:S01]  /*b9b0*/  IMAD R110, R106, 0x2d, RZ ;  /* 0x0000002d6a6e7824 */ /* 0x000fe200078e02ff */
[----:B-1----:R-:W-:Y:S02]  /*b9c0*/  LEA.HI.X.SX32 R3, R108, R0, 0x1, P3 ;  /* 0x000000006c037211 */ /* 0x002fe400018f0eff */
[----:B------:R-:W0:Y:S01]  /*b9d0*/  LDC R108, c[0x0][0x3a8] ;  /* 0x0000ea00ff6c7b82 */ /* 0x000e220000000800 */
[----:B------:R-:W-:Y:S02]  /*b9e0*/  IADD3 R16, P3, PT, R48, R2, RZ ;  /* 0x0000000230107210 */ /* 0x000fe40007f7e0ff */
[----:B------:R1:W-:Y:S04]  /*b9f0*/  STL [R1+0xf44], R3 ;  /* 0x000f440301007387 */ /* 0x0003e80000100800 */
[----:B------:R-:W-:Y:S01]  /*ba00*/  STL [R1+0xc80], R16 ;  /* 0x000c801001007387 */ /* 0x000fe20000100800 */
[----:B-1----:R-:W-:-:S02]  /*ba10*/  LEA.HI.X.SX32 R3, R110, R0, 0x1, P2 ;  /* 0x000000006e037211 */ /* 0x002fc400010f0eff */
[----:B------:R-:W1:Y:S01]  /*ba20*/  LDC R110, c[0x0][0x3a8] ;  /* 0x0000ea00ff6e7b82 */ /* 0x000e620000000800 */
[----:B------:R-:W-:Y:S02]  /*ba30*/  IADD3 R14, P2, PT, R19, R2, RZ ;  /* 0x00000002130e7210 */ /* 0x000fe40007f5e0ff */
[----:B------:R3:W-:Y:S04]  /*ba40*/  STL [R1+0xb14], R3 ;  /* 0x000b140301007387 */ /* 0x0007e80000100800 */
[----:B------:R4:W-:Y:S01]  /*ba50*/  STL [R1+0xf50], R14 ;  /* 0x000f500e01007387 */ /* 0x0009e20000100800 */
[----:B---3--:R-:W-:-:S03]  /*ba60*/  LEA.HI.X.SX32 R3, R47, R0, 0x1, P3 ;  /* 0x000000002f037211 */ /* 0x008fc600018f0eff */
[----:B------:R-:W-:Y:S01]  /*ba70*/  STL [R1+0x1a68], R47 ;  /* 0x001a682f01007387 */ /* 0x000fe20000100800 */
[----:B----4-:R-:W-:-:S03]  /*ba80*/  IADD3 R14, P3, PT, R18, R2, RZ ;  /* 0x00000002120e7210 */ /* 0x010fc60007f7e0ff */
[----:B------:R3:W-:Y:S01]  /*ba90*/  STL [R1+0xc7c], R3 ;  /* 0x000c7c0301007387 */ /* 0x0007e20000100800 */
[----:B0-----:R-:W-:-:S03]  /*baa0*/  IMAD R16, R108, 0x17c, RZ ;  /* 0x0000017c6c107824 */ /* 0x001fc600078e02ff */
[----:B------:R1:W-:Y:S01]  /*bab0*/  STL [R1+0xf58], R14 ;  /* 0x000f580e01007387 */ /* 0x0003e20000100800 */
[----:B---3--:R-:W-:-:S03]  /*bac0*/  LEA.HI.X.SX32 R3, R48, R0, 0x1, P2 ;  /* 0x0000000030037211 */ /* 0x008fc600010f0eff */
[----:B------:R-:W-:Y:S01]  /*bad0*/  STL [R1+0x1a70], R48 ;  /* 0x001a703001007387 */ /* 0x000fe20000100800 */
[----:B------:R-:W-:-:S03]  /*bae0*/  IMAD R108, R106, 0xb5, RZ ;  /* 0x000000b56a6c7824 */ /* 0x000fc600078e02ff */
[----:B------:R0:W-:Y:S01]  /*baf0*/  STL [R1+0xf4c], R3 ;  /* 0x000f4c0301007387 */ /* 0x0001e20000100800 */
[----:B-1----:R-:W-:Y:S01]  /*bb00*/  IMAD R14, R110, 0x17e, RZ ;  /* 0x0000017e6e0e7824 */ /* 0x002fe200078e02ff */
[----:B0-----:R-:W-:-:S05]  /*bb10*/  IADD3 R3, P2, PT, R49, R2, RZ ;  /* 0x0000000231037210 */ /* 0x001fca0007f5e0ff */
[----:B------:R0:W-:Y:S01]  /*bb20*/  STL [R1+0xc88], R3 ;  /* 0x000c880301007387 */ /* 0x0001e20000100800 */
[----:B------:R-:W-:Y:S01]  /*bb30*/  IMAD R110, R106, 0x5b, RZ ;  /* 0x0000005b6a6e7824 */ /* 0x000fe200078e02ff */
[-C--:B0-----:R-:W-:Y:S02]  /*bb40*/  LEA.HI.X.SX32 R3, R108, R0.reuse, 0x1, P3 ;  /* 0x000000006c037211 */ /* 0x081fe400018f0eff */
[----:B------:R-:W0:Y:S03]  /*bb50*/  LDC R108, c[0x0][0x3a8] ;  /* 0x0000ea00ff6c7b82 */ /* 0x000e260000000800 */
[----:B------:R1:W-:Y:S02]  /*bb60*/  STL [R1+0xf54], R3 ;  /* 0x000f540301007387 */ /* 0x0003e40000100800 */
[----:B-1----:R-:W-:-:S03]  /*bb70*/  LEA.HI.X.SX32 R3, R110, R0, 0x1, P2 ;  /* 0x000000006e037211 */ /* 0x002fc600010f0eff */
[----:B------:R-:W1:Y:S01]  /*bb80*/  LDC R110, c[0x0][0x3a8] ;  /* 0x0000ea00ff6e7b82 */ /* 0x000e620000000800 */
[-C--:B------:R-:W-:Y:S02]  /*bb90*/  IADD3 R10, P3, PT, R10, R2.reuse, RZ ;  /* 0x000000020a0a7210 */ /* 0x080fe40007f7e0ff */
[----:B------:R-:W-:-:S03]  /*bba0*/  IADD3 R13, P2, PT, R13, R2, RZ ;  /* 0x000000020d0d7210 */ /* 0x000fc60007f5e0ff */
[----:B------:R0:W-:Y:S01]  /*bbb0*/  STL [R1+0xf60], R10 ;  /* 0x000f600a01007387 */ /* 0x0001e20000100800 */
[----:B------:R-:W-:-:S03]  /*bbc0*/  IMAD R50, R106, 0x5c, RZ ;  /* 0x0000005c6a327824 */ /* 0x000fc600078e02ff */
[----:B------:R3:W-:Y:S01]  /*bbd0*/  STL [R1+0xc84], R3 ;  /* 0x000c840301007387 */ /* 0x0007e20000100800 */
[----:B------:R-:W-:Y:S02]  /*bbe0*/  IMAD R51, R106, 0xb8, RZ ;  /* 0x000000b86a337824 */ /* 0x000fe400078e02ff */
[----:B0-----:R-:W-:Y:S02]  /*bbf0*/  IMAD R10, R108, 0x180, RZ ;  /* 0x000001806c0a7824 */ /* 0x001fe400078e02ff */
[----:B------:R-:W-:Y:S01]  /*bc00*/  IMAD R108, R106, 0xb7, RZ ;  /* 0x000000b76a6c7824 */ /* 0x000fe200078e02ff */
[----:B---3--:R-:W-:Y:S01]  /*bc10*/  LEA.HI.X.SX32 R3, R49, R0, 0x1, P3 ;  /* 0x0000000031037211 */ /* 0x008fe200018f0eff */
[----:B------:R0:W-:Y:S01]  /*bc20*/  STL [R1+0xf68], R13 ;  /* 0x000f680d01007387 */ /* 0x0001e20000100800 */
[----:B------:R-:W-:-:S03]  /*bc30*/  IADD3 R28, P3, PT, R50, R2, RZ ;  /* 0x00000002321c7210 */ /* 0x000fc60007f7e0ff */
[----:B------:R-:W-:Y:S01]  /*bc40*/  STL [R1+0x1a74], R49 ;  /* 0x001a743101007387 */ /* 0x000fe20000100800 */
[----:B-1----:R-:W-:Y:S02]  /*bc50*/  IMAD R17, R110, 0x182, RZ ;  /* 0x000001826e117824 */ /* 0x002fe400078e02ff */
[----:B------:R-:W1:Y:S01]  /*bc60*/  LDC R110, c[0x0][0x3a8] ;  /* 0x0000ea00ff6e7b82 */ /* 0x000e620000000800 */
[----:B------:R3:W-:Y:S01]  /*bc70*/  STL [R1+0xf5c], R3 ;  /* 0x000f5c0301007387 */ /* 0x0007e20000100800 */
[----:B0-----:R-:W-:Y:S01]  /*bc80*/  LEA.HI.X.SX32 R13, R108, R0, 0x1, P2 ;  /* 0x000000006c0d7211 */ /* 0x001fe200010f0eff */
[----:B------:R-:W-:-:S04]  /*bc90*/  IMAD R108, R106, 0x2e, RZ ;  /* 0x0000002e6a6c7824 */ /* 0x000fc800078e02ff */
[----:B------:R-:W-:Y:S01]  /*bca0*/  STL [R1+0xf64], R13 ;  /* 0x000f640d01007387 */ /* 0x000fe20000100800 */
[----:B---3--:R-:W-:-:S03]  /*bcb0*/  IADD3 R3, P2, PT, R51, R2, RZ ;  /* 0x0000000233037210 */ /* 0x008fc60007f5e0ff */
[----:B------:R-:W-:Y:S04]  /*bcc0*/  STL [R1+0xb20], R28 ;  /* 0x000b201c01007387 */ /* 0x000fe80000100800 */
[----:B------:R0:W-:Y:S02]  /*bcd0*/  STL [R1+0xc90], R3 ;  /* 0x000c900301007387 */ /* 0x0001e40000100800 */
[----:B0-----:R-:W-:Y:S02]  /*bce0*/  LEA.HI.X.SX32 R3, R108, R0, 0x1, P3 ;  /* 0x000000006c037211 */ /* 0x001fe400018f0eff */
[----:B------:R-:W0:Y:S01]  /*bcf0*/  LDC R108, c[0x0][0x3a8] ;  /* 0x0000ea00ff6c7b82 */ /* 0x000e220000000800 */
[----:B------:R-:W-:Y:S02]  /*bd00*/  IADD3 R13, P3, PT, R20, R2, RZ ;  /* 0x00000002140d7210 */ /* 0x000fe40007f7e0ff */
[----:B------:R3:W-:Y:S04]  /*bd10*/  STL [R1+0xb1c], R3 ;  /* 0x000b1c0301007387 */ /* 0x0007e80000100800 */
[----:B------:R-:W-:Y:S01]  /*bd20*/  STL [R1+0xf70], R13 ;  /* 0x000f700d01007387 */ /* 0x000fe20000100800 */
[----:B---3--:R-:W-:-:S03]  /*bd30*/  LEA.HI.X.SX32 R3, R50, R0, 0x1, P2 ;  /* 0x0000000032037211 */ /* 0x008fc600010f0eff */
[----:B------:R-:W-:Y:S01]  /*bd40*/  STL [R1+0x1a78], R50 ;  /* 0x001a783201007387 */ /* 0x000fe20000100800 */
[----:B------:R-:W-:Y:S01]  /*bd50*/  IADD3 R4, P2, PT, R4, R2, RZ ;  /* 0x0000000204047210 */ /* 0x000fe20007f5e0ff */
[C---:B------:R-:W-:Y:S02]  /*bd60*/  IMAD R52, R106.reuse, 0xba, RZ ;  /* 0x000000ba6a347824 */ /* 0x040fe400078e02ff */
[----:B------:R3:W-:Y:S01]  /*bd70*/  STL [R1+0xc8c], R3 ;  /* 0x000c8c0301007387 */ /* 0x0007e20000100800 */
[----:B------:R-:W-:-:S03]  /*bd80*/  IMAD R109, R106, 0xb9, RZ ;  /* 0x000000b96a6d7824 */ /* 0x000fc600078e02ff */
[----:B------:R1:W-:Y:S01]  /*bd90*/  STL [R1+0xf78], R4 ;  /* 0x000f780401007387 */ /* 0x0003e20000100800 */
[----:B---3--:R-:W-:-:S03]  /*bda0*/  LEA.HI.X.SX32 R3, R51, R0, 0x1, P3 ;  /* 0x0000000033037211 */ /* 0x008fc600018f0eff */
[----:B------:R-:W-:Y:S01]  /*bdb0*/  STL [R1+0x1a80], R51 ;  /* 0x001a803301007387 */ /* 0x000fe20000100800 */
[----:B-1----:R-:W-:-:S03]  /*bdc0*/  IMAD R4, R110, 0x186, RZ ;  /* 0x000001866e047824 */ /* 0x002fc600078e02ff */
[----:B------:R1:W-:Y:S01]  /*bdd0*/  STL [R1+0xf6c], R3 ;  /* 0x000f6c0301007387 */ /* 0x0003e20000100800 */
[----:B------:R-:W3:Y:S01]  /*bde0*/  LDC R110, c[0x0][0x3a8] ;  /* 0x0000ea00ff6e7b82 */ /* 0x000ee20000000800 */
[----:B0-----:R-:W-:Y:S01]  /*bdf0*/  IMAD R13, R108, 0x184, RZ ;  /* 0x000001846c0d7824 */ /* 0x001fe200078e02ff */
[----:B------:R-:W-:Y:S01]  /*be00*/  LEA.HI.X.SX32 R18, R109, R0, 0x1, P2 ;  /* 0x000000006d127211 */ /* 0x000fe200010f0eff */
[----:B------:R-:W-:Y:S01]  /*be10*/  IMAD R108, R106, 0x5d, RZ ;  /* 0x0000005d6a6c7824 */ /* 0x000fe200078e02ff */
[----:B-1----:R-:W-:-:S05]  /*be20*/  IADD3 R3, P3, PT, R52, R2, RZ ;  /* 0x0000000234037210 */ /* 0x002fca0007f7e0ff */
[----:B------:R0:W-:Y:S04]  /*be30*/  STL [R1+0xc98], R3 ;  /* 0x000c980301007387 */ /* 0x0001e80000100800 */
[----:B------:R1:W-:Y:S01]  /*be40*/  STL [R1+0xf74], R18 ;  /* 0x000f741201007387 */ /* 0x0003e20000100800 */
[----:B0-----:R-:W-:Y:S02]  /*be50*/  IADD3 R3, P2, PT, R21, R2, RZ ;  /* 0x0000000215037210 */ /* 0x001fe40007f5e0ff */
[----:B-1----:R-:W-:-:S03]  /*be60*/  LEA.HI.X.SX32 R18, R108, R0, 0x1, P3 ;  /* 0x000000006c127211 */ /* 0x002fc600018f0eff */
[----:B------:R0:W-:Y:S01]  /*be70*/  STL [R1+0xf80], R3 ;  /* 0x000f800301007387 */ /* 0x0001e20000100800 */
[----:B------:R-:W-:Y:S01]  /*be80*/  IADD3 R11, P3, PT, R11, R2, RZ ;  /* 0x000000020b0b7210 */ /* 0x000fe20007f7e0ff */
[----:B------:R-:W-:Y:S02]  /*be90*/  IMAD R53, R106, 0x5e, RZ ;  /* 0x0000005e6a357824 */ /* 0x000fe400078e02ff */
[----:B------:R-:W-:Y:S01]  /*bea0*/  STL [R1+0xc94], R18 ;  /* 0x000c941201007387 */ /* 0x000fe20000100800 */
[----:B0-----:R-:W-:-:S03]  /*beb0*/  LEA.HI.X.SX32 R3, R52, R0, 0x1, P2 ;  /* 0x0000000034037211 */ /* 0x001fc600010f0eff */
[----:B------:R3:W-:Y:S01]  /*bec0*/  STL [R1+0xf88], R11 ;  /* 0x000f880b01007387 */ /* 0x0007e20000100800 */
[----:B------:R-:W-:-:S03]  /*bed0*/  IMAD R108, R106, 0xbb, RZ ;  /* 0x000000bb6a6c7824 */ /* 0x000fc600078e02ff */
[----:B------:R-:W-:Y:S04]  /*bee0*/  STL [R1+0x1a30], R52 ;  /* 0x001a303401007387 */ /* 0x000fe80000100800 */
[----:B------:R0:W-:Y:S01]  /*bef0*/  STL [R1+0xf7c], R3 ;  /* 0x000f7c0301007387 */ /* 0x0001e20000100800 */
[----:B---3--:R-:W-:Y:S02]  /*bf00*/  IMAD R11, R110, 0x188, RZ ;  /* 0x000001886e0b7824 */ /* 0x008fe400078e02ff */
[----:B------:R-:W-:Y:S01]  /*bf10*/  IMAD R110, R106, 0x2f, RZ ;  /* 0x0000002f6a6e7824 */ /* 0x000fe200078e02ff */
[----:B0-----:R-:W-:-:S05]  /*bf20*/  IADD3 R3, P2, PT, R53, R2, RZ ;  /* 0x0000000235037210 */ /* 0x001fca0007f5e0ff */
[----:B------:R0:W-:Y:S01]  /*bf30*/  STL [R1+0xb28], R3 ;  /* 0x000b280301007387 */ /* 0x0001e20000100800 */
[-C--:B------:R-:W-:Y:S02]  /*bf40*/  LEA.HI.X.SX32 R18, R110, R0.reuse, 0x1, P2 ;  /* 0x000000006e127211 */ /* 0x080fe400010f0eff */
[----:B------:R-:W1:Y:S01]  /*bf50*/  LDC R110, c[0x0][0x3a8] ;  /* 0x0000ea00ff6e7b82 */ /* 0x000e620000000800 */
[----:B0-----:R-:W-:-:S07]  /*bf60*/  LEA.HI.X.SX32 R3, R108, R0, 0x1, P3 ;  /* 0x000000006c037211 */ /* 0x001fce00018f0eff */
[----:B------:R-:W0:Y:S01]  /*bf70*/  LDC R108, c[0x0][0x3a8] ;  /* 0x0000ea00ff6c7b82 */ /* 0x000e220000000800 */
[-C--:B------:R-:W-:Y:S01]  /*bf80*/  IADD3 R52, P3, PT, R54, R2.reuse, RZ ;  /* 0x0000000236347210 */ /* 0x080fe20007f7e0ff */
[----:B------:R3:W-:Y:S04]  /*bf90*/  STL [R1+0xf84], R3 ;  /* 0x000f840301007387 */ /* 0x0007e80000100800 */
[----:B------:R-:W-:Y:S01]  /*bfa0*/  STL [R1+0xb24], R18 ;  /* 0x000b241201007387 */ /* 0x000fe20000100800 */
[----:B---3--:R-:W-:-:S03]  /*bfb0*/  IADD3 R3, P2, PT, R12, R2, RZ ;  /* 0x000000020c037210 */ /* 0x008fc60007f5e0ff */
[----:B------:R-:W-:Y:S04]  /*bfc0*/  STL [R1+0xca0], R52 ;  /* 0x000ca03401007387 */ /* 0x000fe80000100800 */
[----:B------:R3:W-:Y:S04]  /*bfd0*/  STL [R1+0xf90], R3 ;  /* 0x000f900301007387 */ /* 0x0007e80000100800 */
[----:B------:R-:W-:Y:S01]  /*bfe0*/  STL [R1+0x1a84], R52 ;  /* 0x001a843401007387 */ /* 0x000fe20000100800 */
[----:B---3--:R-:W-:-:S03]  /*bff0*/  LEA.HI.X.SX32 R3, R53, R0, 0x1, P3 ;  /* 0x0000000035037211 */ /* 0x008fc600018f0eff */
[----:B------:R-:W-:Y:S01]  /*c000*/  STL [R1+0x1a2c], R53 ;  /* 0x001a2c3501007387 */ /* 0x000fe20000100800 */
[----:B------:R-:W-:Y:S01]  /*c010*/  IADD3 R9, P3, PT, R9, R2, RZ ;  /* 0x0000000209097210 */ /* 0x000fe20007f7e0ff */
[----:B------:R-:W-:Y:S02]  /*c020*/  IMAD R8, R106, 0xbe, RZ ;  /* 0x000000be6a087824 */ /* 0x000fe400078e02ff */
        /* <DEDUP_REMOVED lines=8> */
[----:B------:R0:W-:Y:S01]  /*c0b0*/  STL [R1+0xca8], R3 ;  /* 0x000ca80301007387 */ /* 0x0001e20000100800 */
[----:B-1----:R-:W-:Y:S02]  /*c0c0*/  IMAD R18, R110, 0x18c, RZ ;  /* 0x0000018c6e127824 */ /* 0x002fe400078e02ff */
[----:B------:R-:W-:Y:S01]  /*c0d0*/  IMAD R110, R106, 0x5f, RZ ;  /* 0x0000005f6a6e7824 */ /* 0x000fe200078e02ff */
[----:B0-----:R-:W-:Y:S02]  /*c0e0*/  LEA.HI.X.SX32 R3, R108, R0, 0x1, P3 ;  /* 0x000000006c037211 */ /* 0x001fe400018f0eff */
[----:B------:R-:W0:Y:S01]  /*c0f0*/  LDC R108, c[0x0][0x3a8] ;  /* 0x0000ea00ff6c7b82 */ /* 0x000e220000000800 */
[----:B------:R-:W-:Y:S02]  /*c100*/  IADD3 R9, P3, PT, R16, R2, RZ ;  /* 0x0000000210097210 */ /* 0x000fe40007f7e0ff */
[----:B------:R-:W-:-:S05]  /*c110*/  LEA.HI.X.SX32 R16, R110, R0, 0x1, P2 ;  /* 0x000000006e107211 */ /* 0x000fca00010f0eff */
[----:B------:R-:W1:Y:S01]  /*c120*/  LDC R110, c[0x0][0x3a8] ;  /* 0x0000ea00ff6e7b82 */ /* 0x000e620000000800 */
[----:B------:R3:W-:Y:S04]  /*c130*/  STL [R1+0xf94], R3 ;  /* 0x000f940301007387 */ /* 0x0007e80000100800 */
[----:B------:R0:W-:Y:S01]  /*c140*/  STL [R1+0xfa0], R9 ;  /* 0x000fa00901007387 */ /* 0x0001e20000100800 */
[----:B---3--:R-:W-:-:S03]  /*c150*/  IADD3 R3, P2, PT, R14, R2, RZ ;  /* 0x000000020e037210 */ /* 0x008fc60007f5e0ff */
[----:B------:R-:W-:Y:S04]  /*c160*/  STL [R1+0xca4], R16 ;  /* 0x000ca41001007387 */ /* 0x000fe80000100800 */
[----:B------:R3:W-:Y:S01]  /*c170*/  STL [R1+0xfa8], R3 ;  /* 0x000fa80301007387 */ /* 0x0007e20000100800 */
[----:B0-----:R-:W-:Y:S02]  /*c180*/  IMAD R9, R108, 0x18e, RZ ;  /* 0x0000018e6c097824 */ /* 0x001fe400078e02ff */
[----:B------:R-:W-:Y:S01]  /*c190*/  IMAD R108, R106, 0xbf, RZ ;  /* 0x000000bf6a6c7824 */ /* 0x000fe200078e02ff */
[----:B---3--:R-:W-:Y:S01]  /*c1a0*/  LEA.HI.X.SX32 R3, R8, R0, 0x1, P3 ;  /* 0x0000000008037211 */ /* 0x008fe200018f0eff */
[----:B------:R-:W-:Y:S01]  /*c1b0*/  IMAD R57, R106, 0xc0, RZ ;  /* 0x000000c06a397824 */ /* 0x000fe200078e02ff */
[----:B------:R-:W-:-:S03]  /*c1c0*/  IADD3 R29, P3, PT, R55, R2, RZ ;  /* 0x00000002371d7210 */ /* 0x000fc60007f7e0ff */
[----:B------:R0:W-:Y:S01]  /*c1d0*/  STL [R1+0xf9c], R3 ;  /* 0x000f9c0301007387 */ /* 0x0001e20000100800 */
[----:B-1----:R-:W-:Y:S02]  /*c1e0*/  IMAD R14, R110, 0x190, RZ ;  /* 0x000001906e0e7824 */ /* 0x002fe400078e02ff */
[----:B------:R-:W1:Y:S01]  /*c1f0*/  LDC R110, c[0x0][0x3a8] ;  /* 0x0000ea00ff6e7b82 */ /* 0x000e620000000800 */
[----:B0-----:R-:W-:Y:S01]  /*c200*/  LEA.HI.X.SX32 R3, R108, R0, 0x1, P2 ;  /* 0x000000006c037211 */ /* 0x001fe200010f0eff */
[----:B------:R-:W-:Y:S01]  /*c210*/  IMAD R108, R106, 0x30, RZ ;  /* 0x000000306a6c7824 */ /* 0x000fe200078e02ff */
[----:B------:R-:W-:-:S03]  /*c220*/  IADD3 R53, P2, PT, R57, R2, RZ ;  /* 0x0000000239357210 */ /* 0x000fc60007f5e0ff */
[----:B------:R0:W-:Y:S01]  /*c230*/  STL [R1+0xfa4], R3 ;  /* 0x000fa40301007387 */ /* 0x0001e20000100800 */
[----:B------:R-:W-:Y:S02]  /*c240*/  LEA.HI.X.SX32 R8, R108, R0, 0x1, P3 ;  /* 0x000000006c087211 */ /* 0x000fe400018f0eff */
[----:B------:R-:W3:Y:S01]  /*c250*/  LDC R108, c[0x0][0x3a8] ;  /* 0x0000ea00ff6c7b82 */ /* 0x000ee20000000800 */
[----:B------:R-:W-:Y:S04]  /*c260*/  STL [R1+0xb30], R29 ;  /* 0x000b301d01007387 */ /* 0x000fe80000100800 */
[----:B------:R-:W-:Y:S01]  /*c270*/  STL [R1+0xcb0], R53 ;  /* 0x000cb03501007387 */ /* 0x000fe20000100800 */
[----:B0-----:R-:W-:-:S03]  /*c280*/  IADD3 R3, P3, PT, R10, R2, RZ ;  /* 0x000000020a037210 */ /* 0x001fc60007f7e0ff */
[----:B------:R-:W-:Y:S04]  /*c290*/  STL [R1+0xb2c], R8 ;  /* 0x000b2c0801007387 */ /* 0x000fe80000100800 */
[----:B------:R-:W-:Y:S04]  /*c2a0*/  STL [R1+0x1a88], R53 ;  /* 0x001a883501007387 */ /* 0x000fe80000100800 */
[----:B------:R0:W-:Y:S04]  /*c2b0*/  STL [R1+0xfb0], R3 ;  /* 0x000fb00301007387 */ /* 0x0001e80000100800 */
[----:B------:R-:W-:Y:S01]  /*c2c0*/  STL [R1+0x1a24], R55 ;  /* 0x001a243701007387 */ /* 0x000fe20000100800 */
[----:B0-----:R-:W-:-:S05]  /*c2d0*/  LEA.HI.X.SX32 R3, R55, R0, 0x1, P2 ;  /* 0x0000000037037211 */ /* 0x001fca00010f0eff */
[----:B------:R0:W-:Y:S01]  /*c2e0*/  STL [R1+0xcac], R3 ;  /* 0x000cac0301007387 */ /* 0x0001e20000100800 */
[----:B------:R-:W-:-:S03]  /*c2f0*/  IMAD R58, R106, 0xc2, RZ ;  /* 0x000000c26a3a7824 */ /* 0x000fc600078e02ff */
[----:B------:R-:W-:Y:S01]  /*c300*/  STL [R1+0x1914], R17 ;  /* 0x0019141101007387 */ /* 0x000fe20000100800 */
[----:B0-----:R-:W-:-:S05]  /*c310*/  IADD3 R3, P2, PT, R17, R2, RZ ;  /* 0x0000000211037210 */ /* 0x001fca0007f5e0ff */
[----:B------:R0:W-:Y:S01]  /*c320*/  STL [R1+0xfb8], R3 ;  /* 0x000fb80301007387 */ /* 0x0001e20000100800 */
[----:B-1----:R-:W-:Y:S02]  /*c330*/  IMAD R10, R110, 0x194, RZ ;  /* 0x000001946e0a7824 */ /* 0x002fe400078e02ff */
[----:B------:R-:W1:Y:S01]  /*c340*/  LDC R110, c[0x0][0x3a8] ;  /* 0x0000ea00ff6e7b82 */ /* 0x000e620000000800 */
[----:B------:R-:W-:Y:S01]  /*c350*/  STL [R1+0x1a20], R57 ;  /* 0x001a203901007387 */ /* 0x000fe20000100800 */
[----:B0-----:R-:W-:Y:S01]  /*c360*/  LEA.HI.X.SX32 R3, R57, R0, 0x1, P3 ;  /* 0x0000000039037211 */ /* 0x001fe200018f0eff */
[----:B------:R-:W-:-:S04]  /*c370*/  IMAD R109, R106, 0xc1, RZ ;  /* 0x000000c16a6d7824 */ /* 0x000fc800078e02ff */
[----:B------:R0:W-:Y:S01]  /*c380*/  STL [R1+0xfac], R3 ;  /* 0x000fac0301007387 */ /* 0x0001e20000100800 */
[----:B---3--:R-:W-:Y:S01]  /*c390*/  IMAD R8, R108, 0x192, RZ ;  /* 0x000001926c087824 */ /* 0x008fe200078e02ff */
[----:B------:R-:W-:Y:S01]  /*c3a0*/  LEA.HI.X.SX32 R16, R109, R0, 0x1, P2 ;  /* 0x000000006d107211 */ /* 0x000fe200010f0eff */
[----:B------:R-:W-:Y:S01]  /*c3b0*/  IMAD R108, R106, 0x61, RZ ;  /* 0x000000616a6c7824 */ /* 0x000fe200078e02ff */
[----:B0-----:R-:W-:-:S05]  /*c3c0*/  IADD3 R3, P3, PT, R58, R2, RZ ;  /* 0x000000023a037210 */ /* 0x001fca0007f7e0ff */
[----:B------:R0:W-:Y:S04]  /*c3d0*/  STL [R1+0xcb8], R3 ;  /* 0x000cb80301007387 */ /* 0x0001e80000100800 */
[----:B------:R-:W-:Y:S01]  /*c3e0*/  STL [R1+0xfb4], R16 ;  /* 0x000fb41001007387 */ /* 0x000fe20000100800 */
[----:B0-----:R-:W-:Y:S02]  /*c3f0*/  IADD3 R3, P2, PT, R13, R2, RZ ;  /* 0x000000020d037210 */ /* 0x001fe40007f5e0ff */
[----:B------:R-:W-:Y:S02]  /*c400*/  LEA.HI.X.SX32 R13, R108, R0, 0x1, P3 ;  /* 0x000000006c0d7211 */ /* 0x000fe400018f0eff */
[----:B------:R-:W-:Y:S01]  /*c410*/  IADD3 R4, P3, PT, R4, R2, RZ ;  /* 0x0000000204047210 */ /* 0x000fe20007f7e0ff */
[----:B------:R0:W-:Y:S04]  /*c420*/  STL [R1+0xfc0], R3 ;  /* 0x000fc00301007387 */ /* 0x0001e80000100800 */
[----:B------:R-:W-:Y:S01]  /*c430*/  STL [R1+0xcb4], R13 ;  /* 0x000cb40d01007387 */ /* 0x000fe20000100800 */
[----:B0-----:R-:W-:-:S03]  /*c440*/  LEA.HI.X.SX32 R3, R58, R0, 0x1, P2 ;  /* 0x000000003a037211 */ /* 0x001fc600010f0eff */
[----:B------:R1:W-:Y:S01]  /*c450*/  STL [R1+0xfc8], R4 ;  /* 0x000fc80401007387 */ /* 0x0003e20000100800 */
[----:B------:R-:W-:-:S03]  /*c460*/  IMAD R108, R106, 0xc3, RZ ;  /* 0x000000c36a6c7824 */ /* 0x000fc600078e02ff */
[----:B------:R-:W-:Y:S04]  /*c470*/  STL [R1+0x1a1c], R58 ;  /* 0x001a1c3a01007387 */ /* 0x000fe80000100800 */
[----:B------:R0:W-:Y:S01]  /*c480*/  STL [R1+0xfbc], R3 ;  /* 0x000fbc0301007387 */ /* 0x0001e20000100800 */
[----:B-1----:R-:W-:Y:S02]  /*c490*/  IMAD R4, R110, 0x196, RZ ;  /* 0x000001966e047824 */ /* 0x002fe400078e02ff */
        /* <DEDUP_REMOVED lines=26> */
[----:B-1----:R-:W-:Y:S01]  /*c640*/  IMAD R11, R110, 0x19a, RZ ;  /* 0x0000019a6e0b7824 */ /* 0x002fe200078e02ff */
[----:B0-----:R-:W-:Y:S02]  /*c650*/  LEA.HI.X.SX32 R3, R108, R0, 0x1, P3 ;  /* 0x000000006c037211 */ /* 0x001fe400018f0eff */
[----:B------:R-:W0:Y:S01]  /*c660*/  LDC R108, c[0x0][0x3a8] ;  /* 0x0000ea00ff6c7b82 */ /* 0x000e220000000800 */
[----:B------:R-:W-:Y:S02]  /*c670*/  IMAD R110, R106, 0x63, RZ ;  /* 0x000000636a6e7824 */ /* 0x000fe400078e02ff */
[----:B------:R1:W-:Y:S01]  /*c680*/  STL [R1+0xfd4], R3 ;  /* 0x000fd40301007387 */ /* 0x0003e20000100800 */
[----:B------:R-:W-:Y:S02]  /*c690*/  IADD3 R16, P3, PT, R18, R2, RZ ;  /* 0x0000000212107210 */ /* 0x000fe40007f7e0ff */
[----:B-1----:R-:W-:-:S02]  /*c6a0*/  LEA.HI.X.SX32 R3, R110, R0, 0x1, P2 ;  /* 0x000000006e037211 */ /* 0x002fc400010f0eff */
[----:B------:R-:W1:Y:S01]  /*c6b0*/  LDC R110, c[0x0][0x3a8] ;  /* 0x0000ea00ff6e7b82 */ /* 0x000e620000000800 */
[----:B------:R-:W-:Y:S01]  /*c6c0*/  IADD3 R12, P2, PT, R9, R2, RZ ;  /* 0x00000002090c7210 */ /* 0x000fe20007f5e0ff */
[----:B------:R-:W-:Y:S04]  /*c6d0*/  STL [R1+0xfe0], R16 ;  /* 0x000fe01001007387 */ /* 0x000fe80000100800 */
[----:B------:R3:W-:Y:S01]  /*c6e0*/  STL [R1+0xcc4], R3 ;  /* 0x000cc40301007387 */ /* 0x0007e20000100800 */
[----:B0-----:R-:W-:Y:S02]  /*c6f0*/  IMAD R9, R108, 0x19c, RZ ;  /* 0x0000019c6c097824 */ /* 0x001fe400078e02ff */
[----:B------:R-:W-:Y:S01]  /*c700*/  IMAD R108, R106, 0xc7, RZ ;  /* 0x000000c76a6c7824 */ /* 0x000fe200078e02ff */
[----:B------:R1:W-:Y:S01]  /*c710*/  STL [R1+0xfe8], R12 ;  /* 0x000fe80c01007387 */ /* 0x0003e20000100800 */
[----:B---3--:R-:W-:-:S03]  /*c720*/  LEA.HI.X.SX32 R3, R67, R0, 0x1, P3 ;  /* 0x0000000043037211 */ /* 0x008fc600018f0eff */
[----:B------:R-:W-:Y:S01]  /*c730*/  STL [R1+0x19a4], R67 ;  /* 0x0019a44301007387 */ /* 0x000fe20000100800 */
        /* <DEDUP_REMOVED lines=15> */
[----:B------:R0:W-:Y:S01]  /*c830*/  STL [R1+0xff0], R3 ;  /* 0x000ff00301007387 */ /* 0x0001e20000100800 */
[----:B------:R-:W-:-:S03]  /*c840*/  IMAD R7, R106, 0xca, RZ ;  /* 0x000000ca6a077824 */ /* 0x000fc600078e02ff */
[----:B------:R-:W-:Y:S01]  /*c850*/  STL [R1+0x19a0], R72 ;  /* 0x0019a04801007387 */ /* 0x000fe20000100800 */
[----:B0-----:R-:W-:Y:S02]  /*c860*/  LEA.HI.X.SX32 R3, R72, R0, 0x1, P2 ;  /* 0x0000000048037211 */ /* 0x001fe400010f0eff */
[----:B------:R-:W-:-:S03]  /*c870*/  IADD3 R8, P2, PT, R8, R2, RZ ;  /* 0x0000000208087210 */ /* 0x000fc60007f5e0ff */
[----:B------:R0:W-:Y:S01]  /*c880*/  STL [R1+0xccc], R3 ;  /* 0x000ccc0301007387 */ /* 0x0001e20000100800 */
[----:B------:R-:W-:-:S03]  /*c890*/  IMAD R109, R106, 0xc9, RZ ;  /* 0x000000c96a6d7824 */ /* 0x000fc600078e02ff */
[----:B------:R-:W-:Y:S01]  /*c8a0*/  STL [R1+0xff8], R8 ;  /* 0x000ff80801007387 */ /* 0x000fe20000100800 */
[----:B0-----:R-:W-:-:S03]  /*c8b0*/  LEA.HI.X.SX32 R3, R73, R0, 0x1, P3 ;  /* 0x0000000049037211 */ /* 0x001fc600018f0eff */
[----:B------:R-:W-:Y:S04]  /*c8c0*/  STL [R1+0x19a8], R73 ;  /* 0x0019a84901007387 */ /* 0x000fe80000100800 */
[----:B------:R0:W-:Y:S01]  /*c8d0*/  STL [R1+0xfec], R3 ;  /* 0x000fec0301007387 */ /* 0x0001e20000100800 */
[----:B---3--:R-:W-:Y:S01]  /*c8e0*/  IMAD R14, R108, 0x1a0, RZ ;  /* 0x000001a06c0e7824 */ /* 0x008fe200078e02ff */
[----:B------:R-:W-:Y:S01]  /*c8f0*/  LEA.HI.X.SX32 R16, R109, R0, 0x1, P2 ;  /* 0x000000006d107211 */ /* 0x000fe200010f0eff */
[----:B------:R-:W-:Y:S01]  /*c900*/  IMAD R108, R106, 0x65, RZ ;  /* 0x000000656a6c7824 */ /* 0x000fe200078e02ff */
[-C--:B0-----:R-:W-:Y:S01]  /*c910*/  IADD3 R3, P3, PT, R7, R2.reuse, RZ ;  /* 0x0000000207037210 */ /* 0x081fe20007f7e0ff */
[----:B-1----:R-:W-:Y:S02]  /*c920*/  IMAD R8, R110, 0x1a2, RZ ;  /* 0x000001a26e087824 */ /* 0x002fe400078e02ff */
[----:B------:R-:W0:Y:S02]  /*c930*/  LDC R110, c[0x0][0x3a8] ;  /* 0x0000ea00ff6e7b82 */ /* 0x000e240000000800 */
[----:B------:R1:W-:Y:S04]  /*c940*/  STL [R1+0xcd8], R3 ;  /* 0x000cd80301007387 */ /* 0x0003e80000100800 */
[----:B------:R-:W-:Y:S01]  /*c950*/  STL [R1+0xff4], R16 ;  /* 0x000ff41001007387 */ /* 0x000fe20000100800 */
[----:B-1----:R-:W-:-:S02]  /*c960*/  IADD3 R3, P2, PT, R10, R2, RZ ;  /* 0x000000020a037210 */ /* 0x002fc40007f5e0ff */
[----:B------:R-:W-:-:S03]  /*c970*/  LEA.HI.X.SX32 R10, R108, R0, 0x1, P3 ;  /* 0x000000006c0a7211 */ /* 0x000fc600018f0eff */
[----:B------:R1:W-:Y:S01]  /*c980*/  STL [R1+0x1000], R3 ;  /* 0x0010000301007387 */ /* 0x0003e20000100800 */
[----:B------:R-:W-:-:S03]  /*c990*/  IMAD R108, R106, 0xcb, RZ ;  /* 0x000000cb6a6c7824 */ /* 0x000fc600078e02ff */
[----:B------:R-:W-:Y:S01]  /*c9a0*/  STL [R1+0xcd4], R10 ;  /* 0x000cd40a01007387 */ /* 0x000fe20000100800 */
[----:B-1----:R-:W-:-:S05]  /*c9b0*/  IADD3 R3, P3, PT, R4, R2, RZ ;  /* 0x0000000204037210 */ /* 0x002fca0007f7e0ff */
[----:B------:R1:W-:Y:S02]  /*c9c0*/  STL [R1+0x1008], R3 ;  /* 0x0010080301007387 */ /* 0x0003e40000100800 */
[-C--:B-1----:R-:W-:Y:S02]  /*c9d0*/  LEA.HI.X.SX32 R3, R7, R0.reuse, 0x1, P2 ;  /* 0x0000000007037211 */ /* 0x082fe400010f0eff */
[----:B------:R-:W-:Y:S02]  /*c9e0*/  LEA.HI.X.SX32 R7, R108, R0, 0x1, P3 ;  /* 0x000000006c077211 */ /* 0x000fe400018f0eff */
[----:B------:R-:W1:Y:S01]  /*c9f0*/  LDC R108, c[0x0][0x3a8] ;  /* 0x0000ea00ff6c7b82 */ /* 0x000e620000000800 */
[-C--:B------:R-:W-:Y:S01]  /*ca00*/  IADD3 R55, P2, PT, R77, R2.reuse, RZ ;  /* 0x000000024d377210 */ /* 0x080fe20007f5e0ff */
[----:B------:R3:W-:Y:S01]  /*ca10*/  STL [R1+0xffc], R3 ;  /* 0x000ffc0301007387 */ /* 0x0007e20000100800 */
[----:B0-----:R-:W-:Y:S02]  /*ca20*/  IMAD R4, R110, 0x1a4, RZ ;  /* 0x000001a46e047824 */ /* 0x001fe400078e02ff */
[----:B------:R-:W-:Y:S01]  /*ca30*/  IMAD R110, R106, 0x33, RZ ;  /* 0x000000336a6e7824 */ /* 0x000fe200078e02ff */
[----:B------:R-:W-:Y:S01]  /*ca40*/  STL [R1+0x1004], R7 ;  /* 0x0010040701007387 */ /* 0x000fe20000100800 */
[----:B---3--:R-:W-:-:S03]  /*ca50*/  IADD3 R3, P3, PT, R82, R2, RZ ;  /* 0x0000000252037210 */ /* 0x008fc60007f7e0ff */
[----:B------:R-:W-:Y:S04]  /*ca60*/  STL [R1+0xb48], R55 ;  /* 0x000b483701007387 */ /* 0x000fe80000100800 */
[----:B------:R0:W-:Y:S02]  /*ca70*/  STL [R1+0xce0], R3 ;  /* 0x000ce00301007387 */ /* 0x0001e40000100800 */
[----:B0-----:R-:W-:Y:S02]  /*ca80*/  LEA.HI.X.SX32 R3, R110, R0, 0x1, P2 ;  /* 0x000000006e037211 */ /* 0x001fe400010f0eff */
[----:B------:R-:W0:Y:S01]  /*ca90*/  LDC R110, c[0x0][0x3a8] ;  /* 0x0000ea00ff6e7b82 */ /* 0x000e220000000800 */
[----:B------:R-:W-:Y:S01]  /*caa0*/  IADD3 R10, P2, PT, R13, R2, RZ ;  /* 0x000000020d0a7210 */ /* 0x000fe20007f5e0ff */
[----:B-1----:R-:W-:Y:S01]  /*cab0*/  IMAD R7, R108, 0x1a6, RZ ;  /* 0x000001a66c077824 */ /* 0x002fe200078e02ff */
[----:B------:R1:W-:Y:S01]  /*cac0*/  STL [R1+0xb44], R3 ;  /* 0x000b440301007387 */ /* 0x0003e20000100800 */
[----:B------:R-:W-:-:S03]  /*cad0*/  IMAD R108, R106, 0xcd, RZ ;  /* 0x000000cd6a6c7824 */ /* 0x000fc600078e02ff */
[----:B------:R3:W-:Y:S01]  /*cae0*/  STL [R1+0x1010], R10 ;  /* 0x0010100a01007387 */ /* 0x0007e20000100800 */
[----:B-1----:R-:W-:-:S03]  /*caf0*/  LEA.HI.X.SX32 R3, R77, R0, 0x1, P3 ;  /* 0x000000004d037211 */ /* 0x002fc600018f0eff */
[----:B------:R-:W-:Y:S01]  /*cb00*/  STL [R1+0x19ac], R77 ;  /* 0x0019ac4d01007387 */ /* 0x000fe20000100800 */
[----:B---3--:R-:W-:-:S03]  /*cb10*/  IADD3 R10, P3, PT, R11, R2, RZ ;  /* 0x000000020b0a7210 */ /* 0x008fc60007f7e0ff */
[----:B------:R1:W-:Y:S01]  /*cb20*/  STL [R1+0xcdc], R3 ;  /* 0x000cdc0301007387 */ /* 0x0003e20000100800 */
[----:B------:R-:W-:Y:S01]  /*cb30*/  IMAD R100, R106, 0xce, RZ ;  /* 0x000000ce6a647824 */ /* 0x000fe200078e02ff */
[-C--:B------:R-:W-:Y:S02]  /*cb40*/  LEA.HI.X.SX32 R11, R108, R0.reuse, 0x1, P3 ;  /* 0x000000006c0b7211 */ /* 0x080fe400018f0eff */
[----:B------:R-:W3:Y:S01]  /*cb50*/  LDC R108, c[0x0][0x3a8] ;  /* 0x0000ea00ff6c7b82 */ /* 0x000ee20000000800 */
[----:B------:R0:W-:Y:S01]  /*cb60*/  STL [R1+0x1018], R10 ;  /* 0x0010180a01007387 */ /* 0x0001e20000100800 */
[----:B-1----:R-:W-:-:S03]  /*cb70*/  LEA.HI.X.SX32 R3, R82, R0, 0x1, P2 ;  /* 0x0000000052037211 */ /* 0x002fc600010f0eff */
[----:B------:R-:W-:Y:S04]  /*cb80*/  STL [R1+0x19b0], R82 ;  /* 0x0019b05201007387 */ /* 0x000fe80000100800 */
[----:B------:R1:W-:Y:S01]  /*cb90*/  STL [R1+0x100c], R3 ;  /* 0x00100c0301007387 */ /* 0x0003e20000100800 */
[----:B0-----:R-:W-:Y:S02]  /*cba0*/  IMAD R10, R110, 0x1a8, RZ ;  /* 0x000001a86e0a7824 */ /* 0x001fe400078e02ff */
[----:B------:R-:W-:Y:S01]  /*cbb0*/  IMAD R110, R106, 0x67, RZ ;  /* 0x000000676a6e7824 */ /* 0x000fe200078e02ff */
[----:B-1----:R-:W-:-:S05]  /*cbc0*/  IADD3 R3, P2, PT, R100, R2, RZ ;  /* 0x0000000264037210 */ /* 0x002fca0007f5e0ff */
[----:B------:R0:W-:Y:S04]  /*cbd0*/  STL [R1+0xce8], R3 ;  /* 0x000ce80301007387 */ /* 0x0001e80000100800 */
[----:B------:R-:W-:Y:S01]  /*cbe0*/  STL [R1+0x1014], R11 ;  /* 0x0010140b01007387 */ /* 0x000fe20000100800 */
[----:B0-----:R-:W-:Y:S02]  /*cbf0*/  IADD3 R3, P3, PT, R9, R2, RZ ;  /* 0x0000000209037210 */ /* 0x001fe40007f7e0ff */
[----:B------:R-:W-:Y:S01]  /*cc00*/  LEA.HI.X.SX32 R9, R110, R0, 0x1, P2 ;  /* 0x000000006e097211 */ /* 0x000fe200010f0eff */
[----:B------:R-:W-:Y:S01]  /*cc10*/  IMAD R6, R106, 0x68, RZ ;  /* 0x000000686a067824 */ /* 0x000fe200078e02ff */
[----:B------:R-:W0:Y:S01]  /*cc20*/  LDC R110, c[0x0][0x3a8] ;  /* 0x0000ea00ff6e7b82 */ /* 0x000e220000000800 */
[----:B------:R1:W-:Y:S04]  /*cc30*/  STL [R1+0x1020], R3 ;  /* 0x0010200301007387 */ /* 0x0003e80000100800 */
[----:B------:R-:W-:Y:S01]  /*cc40*/  STL [R1+0x1918], R12 ;  /* 0x0019180c01007387 */ /* 0x000fe20000100800 */
[----:B-1----:R-:W-:-:S03]  /*cc50*/  IADD3 R3, P2, PT, R12, R2, RZ ;  /* 0x000000020c037210 */ /* 0x002fc60007f5e0ff */
[----:B------:R3:W-:Y:S04]  /*cc60*/  STL [R1+0xce4], R9 ;  /* 0x000ce40901007387 */ /* 0x0007e80000100800 */
[----:B------:R1:W-:Y:S01]  /*cc70*/  STL [R1+0x1028], R3 ;  /* 0x0010280301007387 */ /* 0x0003e20000100800 */
[----:B---3--:R-:W-:Y:S02]  /*cc80*/  IMAD R9, R108, 0x1aa, RZ ;  /* 0x000001aa6c097824 */ /* 0x008fe400078e02ff */
[----:B------:R-:W-:Y:S01]  /*cc90*/  IMAD R108, R106, 0xcf, RZ ;  /* 0x000000cf6a6c7824 */ /* 0x000fe200078e02ff */
[----:B-1----:R-:W-:Y:S01]  /*cca0*/  LEA.HI.X.SX32 R3, R100, R0, 0x1, P3 ;  /* 0x0000000064037211 */ /* 0x002fe200018f0eff */
[----:B------:R-:W-:Y:S01]  /*ccb0*/  STL [R1+0x19b8], R100 ;  /* 0x0019b86401007387 */ /* 0x000fe20000100800 */
[----:B------:R-:W-:-:S03]  /*ccc0*/  IADD3 R31, P3, PT, R6, R2, RZ ;  /* 0x00000002061f7210 */ /* 0x000fc60007f7e0ff */
[----:B------:R1:W-:Y:S02]  /*ccd0*/  STL [R1+0x101c], R3 ;  /* 0x00101c0301007387 */ /* 0x0003e40000100800 */
[----:B-1----:R-:W-:Y:S01]  /*cce0*/  LEA.HI.X.SX32 R3, R108, R0, 0x1, P2 ;  /* 0x000000006c037211 */ /* 0x002fe200010f0eff */
[----:B------:R-:W-:Y:S01]  /*ccf0*/  IMAD R108, R106, 0x34, RZ ;  /* 0x000000346a6c7824 */ /* 0x000fe200078e02ff */
[----:B------:R-:W-:-:S03]  /*cd00*/  IADD3 R57, P2, PT, R101, R2, RZ ;  /* 0x0000000265397210 */ /* 0x000fc60007f5e0ff */
[----:B------:R1:W-:Y:S01]  /*cd10*/  STL [R1+0x1024], R3 ;  /* 0x0010240301007387 */ /* 0x0003e20000100800 */
[----:B------:R-:W-:Y:S02]  /*cd20*/  LEA.HI.X.SX32 R54, R108, R0, 0x1, P3 ;  /* 0x000000006c367211 */ /* 0x000fe400018f0eff */
[----:B------:R-:W3:Y:S01]  /*cd30*/  LDC R108, c[0x0][0x3a8] ;  /* 0x0000ea00ff6c7b82 */ /* 0x000ee20000000800 */
[----:B------:R-:W-:Y:S01]  /*cd40*/  STL [R1+0xb50], R31 ;  /* 0x000b501f01007387 */ /* 0x000fe20000100800 */
[----:B-1----:R-:W-:-:S03]  /*cd50*/  IADD3 R3, P3, PT, R14, R2, RZ ;  /* 0x000000020e037210 */ /* 0x002fc60007f7e0ff */
[----:B------:R-:W-:Y:S04]  /*cd60*/  STL [R1+0xcf0], R57 ;  /* 0x000cf03901007387 */ /* 0x000fe80000100800 */
[----:B------:R1:W-:Y:S04]  /*cd70*/  STL [R1+0x1030], R3 ;  /* 0x0010300301007387 */ /* 0x0003e80000100800 */
[----:B------:R-:W-:Y:S01]  /*cd80*/  STL [R1+0xb4c], R54 ;  /* 0x000b4c3601007387 */ /* 0x000fe20000100800 */
[----:B-1----:R-:W-:Y:S02]  /*cd90*/  LEA.HI.X.SX32 R3, R6, R0, 0x1, P2 ;  /* 0x0000000006037211 */ /* 0x002fe400010f0eff */
[----:B------:R-:W-:-:S03]  /*cda0*/  IADD3 R8, P2, PT, R8, R2, RZ ;  /* 0x0000000208087210 */ /* 0x000fc60007f5e0ff */
[----:B------:R1:W-:Y:S04]  /*cdb0*/  STL [R1+0xcec], R3 ;  /* 0x000cec0301007387 */ /* 0x0003e80000100800 */
[----:B------:R-:W-:Y:S01]  /*cdc0*/  STL [R1+0x1038], R8 ;  /* 0x0010380801007387 */ /* 0x000fe20000100800 */
[----:B-1----:R-:W-:-:S03]  /*cdd0*/  LEA.HI.X.SX32 R3, R101, R0, 0x1, P3 ;  /* 0x0000000065037211 */ /* 0x002fc600018f0eff */
[----:B------:R-:W-:Y:S01]  /*cde0*/  STL [R1+0x19bc], R101 ;  /* 0x0019bc6501007387 */ /* 0x000fe20000100800 */
[----:B------:R-:W-:-:S03]  /*cdf0*/  IMAD R109, R106, 0xd1, RZ ;  /* 0x000000d16a6d7824 */ /* 0x000fc600078e02ff */
[----:B------:R1:W-:Y:S01]  /*ce00*/  STL [R1+0x102c], R3 ;  /* 0x00102c0301007387 */ /* 0x0003e20000100800 */
[----:B---3--:R-:W-:Y:S02]  /*ce10*/  IMAD R6, R108, 0x1ae, RZ ;  /* 0x000001ae6c067824 */ /* 0x008fe400078e02ff */
[----:B------:R-:W-:Y:S01]  /*ce20*/  IMAD R108, R106, 0x69, RZ ;  /* 0x000000696a6c7824 */ /* 0x000fe200078e02ff */
[----:B-1----:R-:W-:-:S05]  /*ce30*/  IADD3 R3, P3, PT, R102, R2, RZ ;  /* 0x0000000266037210 */ /* 0x002fca0007f7e0ff */
[----:B------:R1:W-:Y:S02]  /*ce40*/  STL [R1+0xcf8], R3 ;  /* 0x000cf80301007387 */ /* 0x0003e40000100800 */
[----:B-1----:R-:W-:-:S05]  /*ce50*/  LEA.HI.X.SX32 R3, R109, R0, 0x1, P2 ;  /* 0x000000006d037211 */ /* 0x002fca00010f0eff */
[----:B------:R1:W-:Y:S01]  /*ce60*/  STL [R1+0x1034], R3 ;  /* 0x0010340301007387 */ /* 0x0003e20000100800 */
[----:B------:R-:W-:Y:S02]  /*ce70*/  IADD3 R12, P2, PT, R4, R2, RZ ;  /* 0x00000002040c7210 */ /* 0x000fe40007f5e0ff */
[----:B-1----:R-:W-:Y:S02]  /*ce80*/  LEA.HI.X.SX32 R3, R108, R0, 0x1, P3 ;  /* 0x000000006c037211 */ /* 0x002fe400018f0eff */
[----:B------:R-:W1:Y:S01]  /*ce90*/  LDC R108, c[0x0][0x3a8] ;  /* 0x0000ea00ff6c7b82 */ /* 0x000e620000000800 */
[----:B------:R-:W-:Y:S04]  /*cea0*/  STL [R1+0x1040], R12 ;  /* 0x0010400c01007387 */ /* 0x000fe80000100800 */
[----:B------:R3:W-:Y:S04]  /*ceb0*/  STL [R1+0xcf4], R3 ;  /* 0x000cf40301007387 */ /* 0x0007e80000100800 */
[----:B------:R-:W-:Y:S04]  /*cec0*/  STL [R1+0x191c], R12 ;  /* 0x00191c0c01007387 */ /* 0x000fe80000100800 */
[----:B------:R-:W-:Y:S04]  /*ced0*/  STL [R1+0x1920], R12 ;  /* 0x0019200c01007387 */ /* 0x000fe80000100800 */
[----:B------:R-:W-:Y:S04]  /*cee0*/  STL [R1+0x1924], R12 ;  /* 0x0019240c01007387 */ /* 0x000fe80000100800 */
[----:B------:R-:W-:Y:S04]  /*cef0*/  STL [R1+0x1928], R12 ;  /* 0x0019280c01007387 */ /* 0x000fe80000100800 */
[----:B------:R-:W-:Y:S04]  /*cf00*/  STL [R1+0x192c], R12 ;  /* 0x00192c0c01007387 */ /* 0x000fe80000100800 */
[----:B------:R-:W-:Y:S04]  /*cf10*/  STL [R1+0x1930], R12 ;  /* 0x0019300c01007387 */ /* 0x000fe80000100800 */
[----:B------:R-:W-:Y:S01]  /*cf20*/  STL [R1+0x1934], R12 ;  /* 0x0019340c01007387 */ /* 0x000fe20000100800 */
[----:B-1----:R-:W-:-:S03]  /*cf30*/  IMAD R4, R108, 0x1b2, RZ ;  /* 0x000001b26c047824 */ /* 0x002fc600078e02ff */
[----:B------:R-:W-:Y:S01]  /*cf40*/  STL [R1+0x1938], R12 ;  /* 0x0019380c01007387 */ /* 0x000fe20000100800 */
[----:B------:R-:W-:-:S03]  /*cf50*/  IMAD R108, R106, 0xd3, RZ ;  /* 0x000000d36a6c7824 */ /* 0x000fc600078e02ff */
[----:B------:R-:W-:Y:S01]  /*cf60*/  STL [R1+0x193c], R12 ;  /* 0x00193c0c01007387 */ /* 0x000fe20000100800 */
[----:B0-----:R-:W-:Y:S01]  /*cf70*/  IMAD R11, R110, 0x1ac, RZ ;  /* 0x000001ac6e0b7824 */ /* 0x001fe200078e02ff */
[----:B------:R-:W-:Y:S01]  /*cf80*/  IADD3 R158, P3, PT, R7, R2, RZ ;  /* 0x00000002079e7210 */ /* 0x000fe20007f7e0ff */
[----:B------:R-:W0:Y:S01]  /*cf90*/  LDC R110, c[0x0][0x3a8] ;  /* 0x0000ea00ff6e7b82 */ /* 0x000e220000000800 */
[----:B------:R-:W-:Y:S01]  /*cfa0*/  STL [R1+0x1940], R12 ;  /* 0x0019400c01007387 */ /* 0x000fe20000100800 */
[----:B---3--:R-:W-:-:S03]  /*cfb0*/  LEA.HI.X.SX32 R3, R102, R0, 0x1, P2 ;  /* 0x0000000066037211 */ /* 0x008fc600010f0eff */
[----:B------:R-:W-:Y:S01]  /*cfc0*/  STL [R1+0x1944], R12 ;  /* 0x0019440c01007387 */ /* 0x000fe20000100800 */
[----:B------:R-:W-:-:S03]  /*cfd0*/  IADD3 R52, P2, PT, R105, R2, RZ ;  /* 0x0000000269347210 */ /* 0x000fc60007f5e0ff */
[----:B------:R-:W-:Y:S04]  /*cfe0*/  STL [R1+0x1948], R12 ;  /* 0x0019480c01007387 */ /* 0x000fe80000100800 */
[----:B------:R-:W-:Y:S01]  /*cff0*/  STL [R1+0x194c], R12 ;  /* 0x00194c0c01007387 */ /* 0x000fe20000100800 */
[----:B------:R-:W-:-:S03]  /*d000*/  LEA.HI.X.SX32 R17, R108, R0, 0x1, P3 ;  /* 0x000000006c117211 */ /* 0x000fc600018f0eff */
[----:B------:R-:W-:Y:S01]  /*d010*/  STL [R1+0x1950], R12 ;  /* 0x0019500c01007387 */ /* 0x000fe20000100800 */
[----:B------:R-:W-:-:S03]  /*d020*/  IADD3 R58, P3, PT, R112, R2, RZ ;  /* 0x00000002703a7210 */ /* 0x000fc60007f7e0ff */
[----:B------:R-:W-:Y:S01]  /*d030*/  STL [R1+0x1954], R12 ;  /* 0x0019540c01007387 */ /* 0x000fe20000100800 */
[----:B------:R-:W-:-:S03]  /*d040*/  LEA.HI.X.SX32 R53, R165, R0, 0x1, P2 ;  /* 0x00000000a5357211 */ /* 0x000fc600010f0eff */
[----:B------:R-:W-:Y:S04]  /*d050*/  STL [R1+0x19c0], R12 ;  /* 0x0019c00c01007387 */ /* 0x000fe80000100800 */
[----:B------:R-:W-:Y:S04]  /*d060*/  STL [R1+0x19c4], R102 ;  /* 0x0019c46601007387 */ /* 0x000fe80000100800 */
[----:B------:R1:W-:Y:S04]  /*d070*/  STL [R1+0x103c], R3 ;  /* 0x00103c0301007387 */ /* 0x0003e80000100800 */
[----:B------:R-:W-:Y:S04]  /*d080*/  STL [R1+0x1048], R158 ;  /* 0x0010489e01007387 */ /* 0x000fe80000100800 */
[----:B------:R-:W-:Y:S01]  /*d090*/  STL [R1+0x19c8], R158 ;  /* 0x0019c89e01007387 */ /* 0x000fe20000100800 */
[----:B-1----:R-:W-:-:S03]  /*d0a0*/  LEA.HI.X.SX32 R3, R105, R0, 0x1, P3 ;  /* 0x0000000069037211 */ /* 0x002fc600018f0eff */
[----:B------:R-:W-:Y:S01]  /*d0b0*/  STL [R1+0xb58], R52 ;  /* 0x000b583401007387 */ /* 0x000fe20000100800 */
[----:B------:R-:W-:Y:S01]  /*d0c0*/  IMAD R5, R106, 0xd6, RZ ;  /* 0x000000d66a057824 */ /* 0x000fe200078e02ff */
[-C--:B------:R-:W-:Y:S02]  /*d0d0*/  IADD3 R159, P2, PT, R10, R2.reuse, RZ ;  /* 0x000000020a9f7210 */ /* 0x080fe40007f5e0ff */
[----:B------:R-:W-:Y:S04]  /*d0e0*/  STL [R1+0x1044], R17 ;  /* 0x0010441101007387 */ /* 0x000fe80000100800 */
[----:B------:R-:W-:Y:S04]  /*d0f0*/  STL [R1+0xd00], R58 ;  /* 0x000d003a01007387 */ /* 0x000fe80000100800 */
[----:B------:R-:W-:Y:S01]  /*d100*/  STL [R1+0xb54], R53 ;  /* 0x000b543501007387 */ /* 0x000fe20000100800 */
[----:B------:R-:W-:-:S03]  /*d110*/  IADD3 R111, P3, PT, R9, R2, RZ ;  /* 0x00000002096f7210 */ /* 0x000fc60007f7e0ff */
[----:B------:R-:W-:Y:S04]  /*d120*/  STL [R1+0x19cc], R17 ;  /* 0x0019cc1101007387 */ /* 0x000fe80000100800 */
[----:B------:R-:W-:Y:S04]  /*d130*/  STL [R1+0x19d0], R105 ;  /* 0x0019d06901007387 */ /* 0x000fe80000100800 */
[----:B------:R1:W-:Y:S04]  /*d140*/  STL [R1+0xcfc], R3 ;  /* 0x000cfc0301007387 */ /* 0x0003e80000100800 */
[----:B------:R-:W-:Y:S01]  /*d150*/  STL [R1+0x1050], R159 ;  /* 0x0010509f01007387 */ /* 0x000fe20000100800 */
[----:B-1----:R-:W-:-:S02]  /*d160*/  LEA.HI.X.SX32 R3, R112, R0, 0x1, P2 ;  /* 0x0000000070037211 */ /* 0x002fc400010f0eff */
[----:B------:R-:W-:Y:S01]  /*d170*/  IADD3 R9, P2, PT, R5, R2, RZ ;  /* 0x0000000205097210 */ /* 0x000fe20007f5e0ff */
[----:B------:R-:W-:Y:S04]  /*d180*/  STL [R1+0x19d8], R159 ;  /* 0x0019d89f01007387 */ /* 0x000fe80000100800 */
[----:B------:R-:W-:Y:S04]  /*d190*/  STL [R1+0x19dc], R112 ;  /* 0x0019dc7001007387 */ /* 0x000fe80000100800 */
[----:B------:R-:W-:Y:S01]  /*d1a0*/  STL [R1+0x1058], R111 ;  /* 0x0010586f01007387 */ /* 0x000fe20000100800 */
[----:B------:R-:W-:-:S03]  /*d1b0*/  LEA.HI.X.SX32 R160, R144, R0, 0x1, P3 ;  /* 0x0000000090a07211 */ /* 0x000fc600018f0eff */
[----:B------:R-:W-:Y:S01]  /*d1c0*/  STL [R1+0xd08], R9 ;  /* 0x000d080901007387 */ /* 0x000fe20000100800 */
[----:B0-----:R-:W-:-:S03]  /*d1d0*/  IMAD R8, R110, 0x1b0, RZ ;  /* 0x000001b06e087824 */ /* 0x001fc600078e02ff */
[----:B------:R-:W-:Y:S01]  /*d1e0*/  STL [R1+0x19e0], R111 ;  /* 0x0019e06f01007387 */ /* 0x000fe20000100800 */
[----:B------:R-:W-:-:S03]  /*d1f0*/  IADD3 R110, P3, PT, R11, R2, RZ ;  /* 0x000000020b6e7210 */ /* 0x000fc60007f7e0ff */
[----:B------:R-:W-:Y:S04]  /*d200*/  STL [R1+0x104c], R3 ;  /* 0x00104c0301007387 */ /* 0x000fe80000100800 */
[----:B------:R0:W-:Y:S01]  /*d210*/  STL [R1+0x19e4], R3 ;  /* 0x0019e40301007387 */ /* 0x0001e20000100800 */
[----:B------:R-:W-:Y:S02]  /*d220*/  IMAD R138, R106, 0xd7, RZ ;  /* 0x000000d76a8a7824 */ /* 0x000fe400078e02ff */
[----:B------:R-:W-:Y:S01]  /*d230*/  IMAD R7, R163, 0x1b6, RZ ;  /* 0x000001b6a3077824 */ /* 0x000fe200078e02ff */
[----:B------:R-:W-:Y:S01]  /*d240*/  STL [R1+0x1054], R160 ;  /* 0x001054a001007387 */ /* 0x000fe20000100800 */
[-C--:B------:R-:W-:Y:S02]  /*d250*/  LEA.HI.X.SX32 R109, R5, R0.reuse, 0x1, P3 ;  /* 0x00000000056d7211 */ /* 0x080fe400018f0eff */
[----:B0-----:R-:W-:-:S02]  /*d260*/  LEA.HI.X.SX32 R3, R143, R0, 0x1, P2 ;  /* 0x000000008f037211 */ /* 0x001fc400010f0eff */
[-C--:B------:R-:W-:Y:S02]  /*d270*/  IADD3 R163, P2, PT, R6, R2.reuse, RZ ;  /* 0x0000000206a37210 */ /* 0x080fe40007f5e0ff */
[----:B------:R-:W-:Y:S01]  /*d280*/  IADD3 R32, P3, PT, R113, R2, RZ ;  /* 0x0000000271207210 */ /* 0x000fe20007f7e0ff */
[----:B------:R0:W-:Y:S01]  /*d290*/  STL [R1+0xd04], R3 ;  /* 0x000d040301007387 */ /* 0x0001e20000100800 */
[----:B------:R-:W-:Y:S01]  /*d2a0*/  LEA.HI.X.SX32 R108, R138, R0, 0x1, P2 ;  /* 0x000000008a6c7211 */ /* 0x000fe200010f0eff */
[----:B------:R-:W-:Y:S02]  /*d2b0*/  IMAD R144, R106, 0x36, RZ ;  /* 0x000000366a907824 */ /* 0x000fe400078e02ff */
[----:B------:R-:W-:Y:S04]  /*d2c0*/  STL [R1+0x19e8], R160 ;  /* 0x0019e8a001007387 */ /* 0x000fe80000100800 */
[----:B------:R-:W-:Y:S01]  /*d2d0*/  STL [R1+0x1060], R110 ;  /* 0x0010606e01007387 */ /* 0x000fe20000100800 */
[----:B0-----:R-:W-:-:S03]  /*d2e0*/  IADD3 R3, P2, PT, R114, R2, RZ ;  /* 0x0000000272037210 */ /* 0x001fc60007f5e0ff */
[----:B------:R-:W-:Y:S04]  /*d2f0*/  STL [R1+0x19ec], R110 ;  /* 0x0019ec6e01007387 */ /* 0x000fe80000100800 */
[----:B------:R-:W-:Y:S01]  /*d300*/  STL [R1+0x1068], R163 ;  /* 0x001068a301007387 */ /* 0x000fe20000100800 */
[----:B------:R-:W-:-:S03]  /*d310*/  LEA.HI.X.SX32 R51, R144, R0, 0x1, P3 ;  /* 0x0000000090337211 */ /* 0x000fc600018f0eff */
[----:B------:R-:W-:Y:S04]  /*d320*/  STL [R1+0x19f0], R163 ;  /* 0x0019f0a301007387 */ /* 0x000fe80000100800 */
[----:B------:R-:W-:Y:S01]  /*d330*/  STL [R1+0xb60], R32 ;  /* 0x000b602001007387 */ /* 0x000fe20000100800 */
[----:B------:R-:W-:-:S03]  /*d340*/  IMAD R9, R137, 0x1ba, RZ ;  /* 0x000001ba89097824 */ /* 0x000fc600078e02ff */
[----:B------:R-:W-:Y:S01]  /*d350*/  STL [R1+0x105c], R109 ;  /* 0x00105c6d01007387 */ /* 0x000fe20000100800 */
[----:B------:R-:W-:-:S03]  /*d360*/  IADD3 R137, P3, PT, R8, R2, RZ ;  /* 0x0000000208897210 */ /* 0x000fc60007f7e0ff */
[----:B------:R-:W-:Y:S04]  /*d370*/  STL [R1+0x19f4], R109 ;  /* 0x0019f46d01007387 */ /* 0x000fe80000100800 */
[----:B------:R0:W-:Y:S01]  /*d380*/  STL [R1+0xd10], R3 ;  /* 0x000d100301007387 */ /* 0x0001e20000100800 */
[----:B------:R-:W-:-:S03]  /*d390*/  IMAD R6, R139, 0x1b8, RZ ;  /* 0x000001b88b067824 */ /* 0x000fc600078e02ff */
[----:B------:R-:W-:Y:S01]  /*d3a0*/  STL [R1+0x1064], R108 ;  /* 0x0010646c01007387 */ /* 0x000fe20000100800 */
[----:B------:R-:W-:-:S03]  /*d3b0*/  IMAD R5, R136, 0x1bc, RZ ;  /* 0x000001bc88057824 */ /* 0x000fc600078e02ff */
[----:B------:R-:W-:Y:S01]  /*d3c0*/  STL [R1+0x19f8], R108 ;  /* 0x0019f86c01007387 */ /* 0x000fe20000100800 */
[----:B0-----:R-:W-:-:S03]  /*d3d0*/  LEA.HI.X.SX32 R3, R113, R0, 0x1, P2 ;  /* 0x0000000071037211 */ /* 0x001fc600010f0eff */
[----:B------:R-:W-:Y:S01]  /*d3e0*/  STL [R1+0xb5c], R51 ;  /* 0x000b5c3301007387 */ /* 0x000fe20000100800 */
[----:B------:R-:W-:Y:S01]  /*d3f0*/  IADD3 R139, P2, PT, R4, R2, RZ ;  /* 0x00000002048b7210 */ /* 0x000fe20007f5e0ff */
[----:B------:R-:W-:Y:S01]  /*d400*/  IMAD R56, R106, 0xd9, RZ ;  /* 0x000000d96a387824 */ /* 0x000fe200078e02ff */
[----:B------:R-:W-:Y:S01]  /*d410*/  LEA.HI.X.SX32 R136, R114, R0, 0x1, P3 ;  /* 0x0000000072887211 */ /* 0x000fe200018f0eff */
[----:B------:R-:W-:Y:S01]  /*d420*/  STL [R1+0x19fc], R113 ;  /* 0x0019fc7101007387 */ /* 0x000fe20000100800 */
[----:B------:R-:W-:-:S03]  /*d430*/  IMAD R59, R106, 0x6d, RZ ;  /* 0x0000006d6a3b7824 */ /* 0x000fc600078e02ff */
[----:B------:R0:W-:Y:S01]  /*d440*/  STL [R1+0xd0c], R3 ;  /* 0x000d0c0301007387 */ /* 0x0001e20000100800 */
[----:B------:R-:W-:-:S03]  /*d450*/  IMAD R10, R164, 0x1b4, RZ ;  /* 0x000001b4a40a7824 */ /* 0x000fc600078e02ff */
[----:B------:R-:W-:Y:S01]  /*d460*/  STL [R1+0x1070], R137 ;  /* 0x0010708901007387 */ /* 0x000fe20000100800 */
[----:B------:R-:W-:-:S03]  /*d470*/  LEA.HI.X.SX32 R138, R56, R0, 0x1, P2 ;  /* 0x00000000388a7211 */ /* 0x000fc600010f0eff */
[----:B------:R-:W-:Y:S01]  /*d480*/  STL [R1+0x1a00], R137 ;  /* 0x001a008901007387 */ /* 0x000fe20000100800 */
[----:B0-----:R-:W-:-:S03]  /*d490*/  IADD3 R3, P3, PT, R115, R2, RZ ;  /* 0x0000000273037210 */ /* 0x001fc60007f7e0ff */
[----:B------:R-:W-:Y:S01]  /*d4a0*/  STL [R1+0x1a04], R114 ;  /* 0x001a047201007387 */ /* 0x000fe20000100800 */
[----:B------:R-:W-:-:S03]  /*d4b0*/  IMAD R119, R106, 0x6e, RZ ;  /* 0x0000006e6a777824 */ /* 0x000fc600078e02ff */
[----:B------:R-:W-:Y:S01]  /*d4c0*/  STL [R1+0x1078], R139 ;  /* 0x0010788b01007387 */ /* 0x000fe20000100800 */
[----:B------:R-:W-:-:S03]  /*d4d0*/  IADD3 R56, P2, PT, R10, R2, RZ ;  /* 0x000000020a387210 */ /* 0x000fc60007f5e0ff */
[----:B------:R-:W-:Y:S01]  /*d4e0*/  STL [R1+0x1a08], R139 ;  /* 0x001a088b01007387 */ /* 0x000fe20000100800 */
[----:B------:R-:W-:-:S03]  /*d4f0*/  IMAD R74, R106, 0xdb, RZ ;  /* 0x000000db6a4a7824 */ /* 0x000fc600078e02ff */
[----:B------:R0:W-:Y:S01]  /*d500*/  STL [R1+0xd18], R3 ;  /* 0x000d180301007387 */ /* 0x0001e20000100800 */
[----:B------:R-:W-:-:S03]  /*d510*/  IMAD R120, R106, 0xdc, RZ ;  /* 0x000000dc6a787824 */ /* 0x000fc600078e02ff */
[----:B------:R-:W-:Y:S01]  /*d520*/  STL [R1+0x106c], R136 ;  /* 0x00106c8801007387 */ /* 0x000fe20000100800 */
[----:B------:R-:W-:Y:S01]  /*d530*/  IMAD R4, R140, 0x1be, RZ ;  /* 0x000001be8c047824 */ /* 0x000fe200078e02ff */
[-C--:B------:R-:W-:Y:S02]  /*d540*/  LEA.HI.X.SX32 R140, R115, R0.reuse, 0x1, P2 ;  /* 0x00000000738c7211 */ /* 0x080fe400010f0eff */
[----:B------:R-:W-:Y:S01]  /*d550*/  STL [R1+0x1a0c], R136 ;  /* 0x001a0c8801007387 */ /* 0x000fe20000100800 */
[----:B0-----:R-:W-:Y:S01]  /*d560*/  LEA.HI.X.SX32 R3, R59, R0, 0x1, P3 ;  /* 0x000000003b037211 */ /* 0x001fe200018f0eff */
[----:B------:R-:W-:Y:S02]  /*d570*/  IMAD R61, R106, 0x37, RZ ;  /* 0x000000376a3d7824 */ /* 0x000fe400078e02ff */
[----:B------:R-:W-:Y:S01]  /*d580*/  STL [R1+0x1074], R138 ;  /* 0x0010748a01007387 */ /* 0x000fe20000100800 */
[-C--:B------:R-:W-:Y:S01]  /*d590*/  IADD3 R59, P3, PT, R7, R2.reuse, RZ ;  /* 0x00000002073b7210 */ /* 0x080fe20007f7e0ff */
[----:B------:R-:W-:Y:S01]  /*d5a0*/  IMAD R7, R141, 0x1c0, RZ ;  /* 0x000001c08d077824 */ /* 0x000fe200078e02ff */
[----:B------:R-:W-:Y:S01]  /*d5b0*/  IADD3 R49, P2, PT, R119, R2, RZ ;  /* 0x0000000277317210 */ /* 0x000fe20007f5e0ff */
[----:B------:R-:W-:Y:S01]  /*d5c0*/  STL [R1+0x1a10], R138 ;  /* 0x001a108a01007387 */ /* 0x000fe20000100800 */
[----:B------:R-:W-:-:S03]  /*d5d0*/  LEA.HI.X.SX32 R141, R74, R0, 0x1, P3 ;  /* 0x000000004a8d7211 */ /* 0x000fc600018f0eff */
[----:B------:R-:W-:Y:S01]  /*d5e0*/  STL [R1+0xd14], R3 ;  /* 0x000d140301007387 */ /* 0x000fe20000100800 */
[----:B------:R-:W-:-:S03]  /*d5f0*/  LEA.HI.X.SX32 R50, R61, R0, 0x1, P2 ;  /* 0x000000003d327211 */ /* 0x000fc600010f0eff */
[----:B------:R-:W-:Y:S01]  /*d600*/  STL [R1+0x1080], R56 ;  /* 0x0010803801007387 */ /* 0x000fe20000100800 */
[----:B------:R-:W-:-:S03]  /*d610*/  IMAD R122, R106, 0xde, RZ ;  /* 0x000000de6a7a7824 */ /* 0x000fc600078e02ff */
[----:B------:R0:W-:Y:S01]  /*d620*/  STL [R1+0x1a14], R56 ;  /* 0x001a143801007387 */ /* 0x0001e20000100800 */
[-C--:B------:R-:W-:Y:S01]  /*d630*/  IADD3 R61, P2, PT, R6, R2.reuse, RZ ;  /* 0x00000002063d7210 */ /* 0x080fe20007f5e0ff */
[----:B------:R-:W-:Y:S02]  /*d640*/  IMAD R62, R106, 0xdd, RZ ;  /* 0x000000dd6a3e7824 */ /* 0x000fe400078e02ff */
[----:B------:R1:W-:Y:S01]  /*d650*/  STL [R1+0x1a18], R115 ;  /* 0x001a187301007387 */ /* 0x0003e20000100800 */
[----:B------:R-:W-:Y:S01]  /*d660*/  IMAD R6, R60, 0x1c2, RZ ;  /* 0x000001c23c067824 */ /* 0x000fe200078e02ff */
[----:B0-----:R-:W-:Y:S01]  /*d670*/  IADD3 R56, P3, PT, R120, R2, RZ ;  /* 0x0000000278387210 */ /* 0x001fe20007f7e0ff */
[----:B------:R-:W-:Y:S01]  /*d680*/  IMAD R69, R106, 0x6f, RZ ;  /* 0x0000006f6a457824 */ /* 0x000fe200078e02ff */
[-C--:B------:R-:W-:Y:S02]  /*d690*/  LEA.HI.X.SX32 R60, R120, R0.reuse, 0x1, P2 ;  /* 0x00000000783c7211 */ /* 0x080fe400010f0eff */
[----:B-1----:R-:W-:-:S02]  /*d6a0*/  LEA.HI.X.SX32 R115, R119, R0, 0x1, P3 ;  /* 0x0000000077737211 */ /* 0x002fc400018f0eff */
[-C--:B------:R-:W-:Y:S02]  /*d6b0*/  IADD3 R164, P3, PT, R9, R2.reuse, RZ ;  /* 0x0000000209a47210 */ /* 0x080fe40007f7e0ff */
[----:B------:R-:W-:Y:S01]  /*d6c0*/  IADD3 R136, P2, PT, R122, R2, RZ ;  /* 0x000000027a887210 */ /* 0x000fe20007f5e0ff */
[----:B------:R-:W-:Y:S01]  /*d6d0*/  IMAD R8, R65, 0x1c4, RZ ;  /* 0x000001c441087824 */ /* 0x000fe200078e02ff */
[----:B------:R-:W-:Y:S01]  /*d6e0*/  LEA.HI.X.SX32 R62, R62, R0, 0x1, P3 ;  /* 0x000000003e3e7211 */ /* 0x000fe200018f0eff */
[C---:B------:R-:W-:Y:S01]  /*d6f0*/  IMAD R123, R106.reuse, 0x70, RZ ;  /* 0x000000706a7b7824 */ /* 0x040fe200078e02ff */
[----:B------:R-:W-:Y:S01]  /*d700*/  IADD3 R65, P3, PT, R5, R2, RZ ;  /* 0x0000000205417210 */ /* 0x000fe20007f7e0ff */
[C---:B------:R-:W-:Y:S01]  /*d710*/  IMAD R68, R106.reuse, 0xdf, RZ ;  /* 0x000000df6a447824 */ /* 0x040fe200078e02ff */
[----:B------:R-:W-:Y:S01]  /*d720*/  LEA.HI.X.SX32 R138, R69, R0, 0x1, P2 ;  /* 0x00000000458a7211 */ /* 0x000fe200010f0eff */
[----:B------:R-:W-:Y:S01]  /*d730*/  IMAD R124, R106, 0xe0, RZ ;  /* 0x000000e06a7c7824 */ /* 0x000fe200078e02ff */
[----:B------:R-:W-:Y:S01]  /*d740*/  IADD3 R69, P2, PT, R4, R2, RZ ;  /* 0x0000000204457210 */ /* 0x000fe20007f5e0ff */
[----:B------:R-:W-:Y:S01]  /*d750*/  IMAD R4, R63, 0x1c6, RZ ;  /* 0x000001c63f047824 */ /* 0x000fe200078e02ff */
[----:B------:R-:W-:Y:S01]  /*d760*/  LEA.HI.X.SX32 R63, R122, R0, 0x1, P3 ;  /* 0x000000007a3f7211 */ /* 0x000fe200018f0eff */
[----:B------:R-:W-:Y:S01]  /*d770*/  IMAD R144, R106, 0x38, RZ ;  /* 0x000000386a907824 */ /* 0x000fe200078e02ff */
[----:B------:R-:W-:-:S02]  /*d780*/  IADD3 R33, P3, PT, R123, R2, RZ ;  /* 0x000000027b217210 */ /* 0x000fc40007f7e0ff */
[----:B------:R-:W-:Y:S02]  /*d790*/  LEA.HI.X.SX32 R68, R68, R0, 0x1, P2 ;  /* 0x0000000044447211 */ /* 0x000fe400010f0eff */
[----:B------:R-:W-:Y:S01]  /*d7a0*/  IADD3 R114, P2, PT, R124, R2, RZ ;  /* 0x000000027c727210 */ /* 0x000fe20007f5e0ff */
[----:B------:R-:W-:Y:S01]  /*d7b0*/  IMAD R9, R70, 0x1c8, RZ ;  /* 0x000001c846097824 */ /* 0x000fe200078e02ff */
[----:B------:R-:W-:Y:S01]  /*d7c0*/  LEA.HI.X.SX32 R48, R144, R0, 0x1, P3 ;  /* 0x0000000090307211 */ /* 0x000fe200018f0eff */
[C---:B------:R-:W-:Y:S01]  /*d7d0*/  IMAD R125, R106.reuse, 0xe2, RZ ;  /* 0x000000e26a7d7824 */ /* 0x040fe200078e02ff */
[----:B------:R-:W-:Y:S01]  /*d7e0*/  IADD3 R70, P3, PT, R7, R2, RZ ;  /* 0x0000000207467210 */ /* 0x000fe20007f7e0ff */
[----:B------:R-:W-:Y:S01]  /*d7f0*/  IMAD R71, R106, 0xe1, RZ ;  /* 0x000000e16a477824 */ /* 0x000fe200078e02ff */
[----:B------:R-:W-:Y:S02]  /*d800*/  LEA.HI.X.SX32 R139, R123, R0, 0x1, P2 ;  /* 0x000000007b8b7211 */ /* 0x000fe400010f0eff */
[----:B------:R-:W-:Y:S01]  /*d810*/  IADD3 R74, P2, PT, R6, R2, RZ ;  /* 0x00000002064a7210 */ /* 0x000fe20007f5e0ff */
[----:B------:R-:W-:Y:S01]  /*d820*/  IMAD R75, R106, 0x71, RZ ;  /* 0x000000716a4b7824 */ /* 0x000fe200078e02ff */
[----:B------:R-:W-:Y:S01]  /*d830*/  LEA.HI.X.SX32 R165, R124, R0, 0x1, P3 ;  /* 0x000000007ca57211 */ /* 0x000fe200018f0eff */
[----:B------:R-:W-:Y:S01]  /*d840*/  IMAD R5, R76, 0x1ca, RZ ;  /* 0x000001ca4c057824 */ /* 0x000fe200078e02ff */
[----:B------:R-:W-:Y:S01]  /*d850*/  IADD3 R113, P3, PT, R125, R2, RZ ;  /* 0x000000027d717210 */ /* 0x000fe20007f7e0ff */
[----:B------:R-:W-:Y:S01]  /*d860*/  IMAD R127, R106, 0x72, RZ ;  /* 0x000000726a7f7824 */ /* 0x000fe200078e02ff */
[----:B------:R-:W-:-:S02]  /*d870*/  LEA.HI.X.SX32 R71, R71, R0, 0x1, P2 ;  /* 0x0000000047477211 */ /* 0x000fc400010f0eff */
[----:B------:R-:W-:Y:S01]  /*d880*/  IADD3 R76, P2, PT, R8, R2, RZ ;  /* 0x00000002084c7210 */ /* 0x000fe20007f5e0ff */
[----:B------:R-:W-:Y:S01]  /*d890*/  IMAD R6, R78, 0x1cc, RZ ;  /* 0x000001cc4e067824 */ /* 0x000fe200078e02ff */
[----:B------:R-:W-:Y:S01]  /*d8a0*/  LEA.HI.X.SX32 R137, R75, R0, 0x1, P3 ;  /* 0x000000004b897211 */ /* 0x000fe200018f0eff */
[----:B------:R-:W-:Y:S01]  /*d8b0*/  IMAD R128, R106, 0xe4, RZ ;  /* 0x000000e46a807824 */ /* 0x000fe200078e02ff */
[----:B------:R-:W-:Y:S01]  /*d8c0*/  IADD3 R78, P3, PT, R4, R2, RZ ;  /* 0x00000002044e7210 */ /* 0x000fe20007f7e0ff */
[----:B------:R-:W-:Y:S01]  /*d8d0*/  IMAD R80, R106, 0x39, RZ ;  /* 0x000000396a507824 */ /* 0x000fe200078e02ff */
[----:B------:R-:W-:Y:S01]  /*d8e0*/  LEA.HI.X.SX32 R75, R125, R0, 0x1, P2 ;  /* 0x000000007d4b7211 */ /* 0x000fe200010f0eff */
[----:B------:R-:W-:Y:S01]  /*d8f0*/  IMAD R4, R142, 0x1ce, RZ ;  /* 0x000001ce8e047824 */ /* 0x000fe200078e02ff */
[----:B------:R-:W-:Y:S02]  /*d900*/  IADD3 R46, P2, PT, R127, R2, RZ ;  /* 0x000000027f2e7210 */ /* 0x000fe40007f5e0ff */
[----:B------:R-:W-:-:S02]  /*d910*/  LEA.HI.X.SX32 R142, R89, R0, 0x1, P3 ;  /* 0x00000000598e7211 */ /* 0x000fc400018f0eff */
[----:B------:R-:W-:Y:S01]  /*d920*/  IADD3 R109, P3, PT, R128, R2, RZ ;  /* 0x00000002806d7210 */ /* 0x000fe20007f7e0ff */
[----:B------:R-:W-:Y:S01]  /*d930*/  IMAD R129, R106, 0xe6, RZ ;  /* 0x000000e66a817824 */ /* 0x000fe200078e02ff */
[----:B------:R-:W-:Y:S02]  /*d940*/  LEA.HI.X.SX32 R47, R80, R0, 0x1, P2 ;  /* 0x00000000502f7211 */ /* 0x000fe400010f0eff */
[----:B------:R-:W-:Y:S01]  /*d950*/  IADD3 R80, P2, PT, R9, R2, RZ ;  /* 0x0000000209507210 */ /* 0x000fe20007f5e0ff */
[C---:B------:R-:W-:Y:S01]  /*d960*/  IMAD R81, R106.reuse, 0xe5, RZ ;  /* 0x000000e56a517824 */ /* 0x040fe200078e02ff */
        /* <DEDUP_REMOVED lines=17> */
[----:B------:R-:W-:-:S02]  /*da80*/  IADD3 R34, P3, PT, R130, R2, RZ ;  /* 0x0000000282227210 */ /* 0x000fc40007f7e0ff */
[----:B------:R-:W-:Y:S01]  /*da90*/  LEA.HI.X.SX32 R85, R85, R0, 0x1, P2 ;  /* 0x0000000055557211 */ /* 0x000fe200010f0eff */
[----:B------:R-:W-:Y:S01]  /*daa0*/  IMAD R6, R87, 0x1d6, RZ ;  /* 0x000001d657067824 */ /* 0x000fe200078e02ff */
[----:B------:R-:W-:Y:S01]  /*dab0*/  IADD3 R3, P2, PT, R131, R2, RZ ;  /* 0x0000000283037210 */ /* 0x000fe20007f5e0ff */
[C---:B------:R-:W-:Y:S01]  /*dac0*/  IMAD R161, R106.reuse, 0xea, RZ ;  /* 0x000000ea6aa17824 */ /* 0x040fe200078e02ff */
[----:B------:R-:W-:Y:S02]  /*dad0*/  LEA.HI.X.SX32 R45, R89, R0, 0x1, P3 ;  /* 0x00000000592d7211 */ /* 0x000fe400018f0eff */
        /* <DEDUP_REMOVED lines=8> */
[----:B------:R-:W-:Y:S02]  /*db60*/  LEA.HI.X.SX32 R88, R88, R0, 0x1, P2 ;  /* 0x0000000058587211 */ /* 0x000fe400010f0eff */
[----:B------:R-:W-:Y:S01]  /*db70*/  IADD3 R91, P2, PT, R4, R2, RZ ;  /* 0x00000002045b7210 */ /* 0x000fe20007f5e0ff */
[----:B------:R-:W-:Y:S01]  /*db80*/  IMAD R4, R92, 0x1da, RZ ;  /* 0x000001da5c047824 */ /* 0x000fe200078e02ff */
[----:B------:R-:W-:Y:S02]  /*db90*/  LEA.HI.X.SX32 R111, R90, R0, 0x1, P3 ;  /* 0x000000005a6f7211 */ /* 0x000fe400018f0eff */
[----:B------:R-:W-:Y:S01]  /*dba0*/  IADD3 R92, P3, PT, R6, R2, RZ ;  /* 0x00000002065c7210 */ /* 0x000fe20007f7e0ff */
[----:B--2---:R-:W-:-:S02]  /*dbb0*/  IMAD R6, R116, 0x1dc, RZ ;  /* 0x000001dc74067824 */ /* 0x004fc400078e02ff */
[----:B------:R-:W0:Y:S01]  /*dbc0*/  LDC R116, c[0x0][0x3a8] ;  /* 0x0000ea00ff747b82 */ /* 0x000e220000000800 */
[C---:B------:R-:W-:Y:S01]  /*dbd0*/  IMAD R146, R106.reuse, 0x76, RZ ;  /* 0x000000766a927824 */ /* 0x040fe200078e02ff */
[----:B------:R-:W-:Y:S01]  /*dbe0*/  LEA.HI.X.SX32 R90, R161, R0, 0x1, P2 ;  /* 0x00000000a15a7211 */ /* 0x000fe200010f0eff */
[----:B------:R-:W-:-:S03]  /*dbf0*/  IMAD R94, R106, 0x3b, RZ ;  /* 0x0000003b6a5e7824 */ /* 0x000fc600078e02ff */
[----:B------:R-:W-:-:S04]  /*dc00*/  IADD3 R43, P2, PT, R146, R2, RZ ;  /* 0x00000002922b7210 */ /* 0x000fc80007f5e0ff */
[----:B------:R-:W-:Y:S02]  /*dc10*/  LEA.HI.X.SX32 R44, R94, R0, 0x1, P2 ;  /* 0x000000005e2c7211 */ /* 0x000fe400010f0eff */
[----:B------:R-:W-:Y:S01]  /*dc20*/  IADD3 R94, P2, PT, R5, R2, RZ ;  /* 0x00000002055e7210 */ /* 0x000fe20007f5e0ff */
[----:B------:R-:W-:Y:S02]  /*dc30*/  IMAD R145, R106, 0xeb, RZ ;  /* 0x000000eb6a917824 */ /* 0x000fe400078e02ff */
[----:B0-----:R-:W-:Y:S02]  /*dc40*/  IMAD R5, R116, 0x1de, RZ ;  /* 0x000001de74057824 */ /* 0x001fe400078e02ff */
[----:B------:R-:W0:Y:S01]  /*dc50*/  LDC R116, c[0x0][0x3a8] ;  /* 0x0000ea00ff747b82 */ /* 0x000e220000000800 */
[C---:B------:R-:W-:Y:S02]  /*dc60*/  IMAD R93, R106.reuse, 0xec, RZ ;  /* 0x000000ec6a5d7824 */ /* 0x040fe400078e02ff */
[C---:B------:R-:W-:Y:S01]  /*dc70*/  IMAD R96, R106.reuse, 0xee, RZ ;  /* 0x000000ee6a607824 */ /* 0x040fe200078e02ff */
[----:B------:R-:W-:Y:S01]  /*dc80*/  LEA.HI.X.SX32 R145, R145, R0, 0x1, P3 ;  /* 0x0000000091917211 */ /* 0x000fe200018f0eff */
[----:B------:R-:W-:Y:S01]  /*dc90*/  IMAD R99, R106, 0x77, RZ ;  /* 0x000000776a637824 */ /* 0x000fe200078e02ff */
[----:B------:R-:W-:-:S02]  /*dca0*/  IADD3 R64, P3, PT, R93, R2, RZ ;  /* 0x000000025d407210 */ /* 0x000fc40007f7e0ff */
[----:B------:R-:W-:Y:S02]  /*dcb0*/  LEA.HI.X.SX32 R93, R93, R0, 0x1, P2 ;  /* 0x000000005d5d7211 */ /* 0x000fe400010f0eff */
[----:B------:R-:W-:-:S04]  /*dcc0*/  IADD3 R17, P2, PT, R96, R2, RZ ;  /* 0x0000000260117210 */ /* 0x000fc80007f5e0ff */
[----:B------:R-:W-:Y:S02]  /*dcd0*/  LEA.HI.X.SX32 R105, R99, R0, 0x1, P2 ;  /* 0x0000000063697211 */ /* 0x000fe400010f0eff */
[----:B------:R-:W-:Y:S01]  /*dce0*/  IADD3 R99, P2, PT, R5, R2, RZ ;  /* 0x0000000205637210 */ /* 0x000fe20007f5e0ff */
[----:B------:R-:W-:Y:S01]  /*dcf0*/  IMAD R95, R106, 0xed, RZ ;  /* 0x000000ed6a5f7824 */ /* 0x000fe200078e02ff */
[----:B------:R-:W-:Y:S01]  /*dd00*/  LEA.HI.X.SX32 R159, R146, R0, 0x1, P3 ;  /* 0x00000000929f7211 */ /* 0x000fe200018f0eff */
[----:B0-----:R-:W-:Y:S02]  /*dd10*/  IMAD R5, R116, 0x1e4, RZ ;  /* 0x000001e474057824 */ /* 0x001fe400078e02ff */
[----:B------:R-:W0:Y:S01]  /*dd20*/  LDC R116, c[0x0][0x3a8] ;  /* 0x0000ea00ff747b82 */ /* 0x000e220000000800 */
[----:B------:R-:W-:Y:S01]  /*dd30*/  IADD3 R146, P3, PT, R4, R2, RZ ;  /* 0x0000000204927210 */ /* 0x000fe20007f7e0ff */
[C---:B------:R-:W-:Y:S02]  /*dd40*/  IMAD R98, R106.reuse, 0xef, RZ ;  /* 0x000000ef6a627824 */ /* 0x040fe400078e02ff */
        /* <DEDUP_REMOVED lines=10> */
[C---:B------:R-:W-:Y:S02]  /*ddf0*/  IADD3 R35, P3, PT, R134.reuse, R2, RZ ;  /* 0x0000000286237210 */ /* 0x040fe40007f7e0ff */
[----:B------:R-:W-:Y:S02]  /*de00*/  LEA.HI.X.SX32 R158, R134, R0, 0x1, P2 ;  /* 0x00000000869e7211 */ /* 0x000fe400010f0eff */
[----:B------:R-:W-:Y:S01]  /*de10*/  IADD3 R134, P2, PT, R4, R2, RZ ;  /* 0x0000000204867210 */ /* 0x000fe20007f5e0ff */
[----:B------:R-:W-:Y:S01]  /*de20*/  IMAD R4, R147, 0x1e6, RZ ;  /* 0x000001e693047824 */ /* 0x000fe200078e02ff */
[----:B------:R-:W-:Y:S01]  /*de30*/  LEA.HI.X.SX32 R42, R133, R0, 0x1, P3 ;  /* 0x00000000852a7211 */ /* 0x000fe200018f0eff */
[----:B------:R-:W-:Y:S01]  /*de40*/  STL [R1+0x1088], R59 ;  /* 0x0010883b01007387 */ /* 0x000fe20000100800 */
[----:B------:R-:W-:Y:S01]  /*de50*/  IADD3 R133, P3, PT, R7, R2, RZ ;  /* 0x0000000207857210 */ /* 0x000fe20007f7e0ff */
[----:B------:R-:W-:Y:S01]  /*de60*/  IMAD R153, R106, 0x7a, RZ ;  /* 0x0000007a6a997824 */ /* 0x000fe200078e02ff */
[----:B------:R-:W-:Y:S01]  /*de70*/  LEA.HI.X.SX32 R147, R103, R0, 0x1, P2 ;  /* 0x0000000067937211 */ /* 0x000fe200010f0eff */
[----:B------:R-:W-:Y:S01]  /*de80*/  STL [R1+0x107c], R140 ;  /* 0x00107c8c01007387 */ /* 0x000fe20000100800 */
[----:B------:R-:W-:Y:S01]  /*de90*/  IADD3 R103, P2, PT, R5, R2, RZ ;  /* 0x0000000205677210 */ /* 0x000fe20007f5e0ff */
[----:B0-----:R-:W-:Y:S01]  /*dea0*/  IMAD R6, R116, 0x1ec, RZ ;  /* 0x000001ec74067824 */ /* 0x001fe200078e02ff */
[----:B------:R-:W-:Y:S01]  /*deb0*/  LEA.HI.X.SX32 R132, R132, R0, 0x1, P3 ;  /* 0x0000000084847211 */ /* 0x000fe200018f0eff */
[----:B------:R-:W-:Y:S01]  /*dec0*/  STL [R1+0xb68], R49 ;  /* 0x000b683101007387 */ /* 0x000fe20000100800 */
[----:B------:R-:W-:Y:S01]  /*ded0*/  IADD3 R101, P3, PT, R135, R2, RZ ;  /* 0x0000000287657210 */ /* 0x000fe20007f7e0ff */
[----:B------:R-:W-:-:S02]  /*dee0*/  IMAD R116, R106, 0x3d, RZ ;  /* 0x0000003d6a747824 */ /* 0x000fc400078e02ff */
[----:B------:R-:W-:Y:S01]  /*def0*/  STL [R1+0x1084], R141 ;  /* 0x0010848d01007387 */ /* 0x000fe20000100800 */
[----:B------:R-:W-:-:S03]  /*df00*/  LEA.HI.X.SX32 R135, R135, R0, 0x1, P2 ;  /* 0x0000000087877211 */ /* 0x000fc600010f0eff */
[----:B------:R-:W-:Y:S01]  /*df10*/  STL [R1+0xd20], R56 ;  /* 0x000d203801007387 */ /* 0x000fe20000100800 */
[----:B------:R-:W-:-:S03]  /*df20*/  IADD3 R40, P2, PT, R153, R2, RZ ;  /* 0x0000000299287210 */ /* 0x000fc60007f5e0ff */
[----:B------:R-:W-:Y:S04]  /*df30*/  STL [R1+0xb64], R50 ;  /* 0x000b643201007387 */ /* 0x000fe80000100800 */
[----:B------:R-:W-:Y:S01]  /*df40*/  STL [R1+0x1090], R61 ;  /* 0x0010903d01007387 */ /* 0x000fe20000100800 */
[----:B------:R-:W-:Y:S02]  /*df50*/  LEA.HI.X.SX32 R41, R116, R0, 0x1, P2 ;  /* 0x0000000074297211 */ /* 0x000fe400010f0eff */
[----:B------:R-:W0:Y:S01]  /*df60*/  LDC R116, c[0x0][0x3a8] ;  /* 0x0000ea00ff747b82 */ /* 0x000e220000000800 */
[----:B------:R-:W-:Y:S04]  /*df70*/  STL [R1+0xd1c], R115 ;  /* 0x000d1c7301007387 */ /* 0x000fe80000100800 */
        /* <DEDUP_REMOVED lines=23> */
[----:B------:R-:W-:Y:S01]  /*e0f0*/  STL [R1+0x10c4], R142 ;  /* 0x0010c48e01007387 */ /* 0x000fe20000100800 */
[----:B0-----:R-:W-:-:S02]  /*e100*/  IMAD R5, R116, 0x1ee, RZ ;  /* 0x000001ee74057824 */ /* 0x001fc400078e02ff */
[C---:B------:R-:W-:Y:S01]  /*e110*/  IMAD R156, R106.reuse, 0x79, RZ ;  /* 0x000000796a9c7824 */ /* 0x040fe200078e02ff */
[----:B------:R-:W-:Y:S01]  /*e120*/  STL [R1+0xd40], R109 ;  /* 0x000d406d01007387 */ /* 0x000fe20000100800 */
[----:B------:R-:W0:Y:S03]  /*e130*/  LDC R116, c[0x0][0x3a8] ;  /* 0x0000ea00ff747b82 */ /* 0x000e260000000800 */
[----:B------:R-:W-:Y:S04]  /*e140*/  STL [R1+0xb74], R47 ;  /* 0x000b742f01007387 */ /* 0x000fe80000100800 */
[----:B------:R-:W-:Y:S04]  /*e150*/  STL [R1+0x10d0], R80 ;  /* 0x0010d05001007387 */ /* 0x000fe80000100800 */
[----:B------:R-:W-:Y:S04]  /*e160*/  STL [R1+0xd3c], R108 ;  /* 0x000d3c6c01007387 */ /* 0x000fe80000100800 */
[----:B------:R-:W-:Y:S04]  /*e170*/  STL [R1+0x10d8], R143 ;  /* 0x0010d88f01007387 */ /* 0x000fe80000100800 */
[----:B------:R-:W-:Y:S01]  /*e180*/  STL [R1+0x10cc], R79 ;  /* 0x0010cc4f01007387 */ /* 0x000fe20000100800 */
[----:B------:R-:W-:-:S03]  /*e190*/  IMAD R157, R106, 0xf3, RZ ;  /* 0x000000f36a9d7824 */ /* 0x000fc600078e02ff */
[----:B------:R-:W-:Y:S01]  /*e1a0*/  STL [R1+0xd48], R110 ;  /* 0x000d486e01007387 */ /* 0x000fe20000100800 */
[----:B------:R-:W-:-:S03]  /*e1b0*/  LEA.HI.X.SX32 R12, R156, R0, 0x1, P3 ;  /* 0x000000009c0c7211 */ /* 0x000fc600018f0eff */
[----:B------:R-:W-:Y:S01]  /*e1c0*/  STL [R1+0x10d4], R81 ;  /* 0x0010d45101007387 */ /* 0x000fe20000100800 */
[----:B------:R-:W-:Y:S01]  /*e1d0*/  IMAD R155, R106, 0xf4, RZ ;  /* 0x000000f46a9b7824 */ /* 0x000fe200078e02ff */
[----:B------:R-:W-:Y:S02]  /*e1e0*/  IADD3 R156, P3, PT, R4, R2, RZ ;  /* 0x00000002049c7210 */ /* 0x000fe40007f7e0ff */
[----:B------:R-:W-:Y:S01]  /*e1f0*/  STL [R1+0xd44], R163 ;  /* 0x000d44a301007387 */ /* 0x000fe20000100800 */
[----:B------:R-:W-:Y:S01]  /*e200*/  IMAD.U32 R15, RZ, RZ, UR12 ;  /* 0x0000000cff0f7e24 */ /* 0x000fe2000f8e00ff */
[----:B------:R-:W-:Y:S01]  /*e210*/  LEA.HI.X.SX32 R157, R157, R0, 0x1, P3 ;  /* 0x000000009d9d7211 */ /* 0x000fe200018f0eff */
[----:B------:R-:W-:Y:S01]  /*e220*/  IMAD R152, R106, 0xf6, RZ ;  /* 0x000000f66a987824 */ /* 0x000fe200078e02ff */
[----:B------:R-:W-:Y:S01]  /*e230*/  STL [R1+0x10e0], R84 ;  /* 0x0010e05401007387 */ /* 0x000fe20000100800 */
[----:B------:R-:W-:Y:S01]  /*e240*/  IADD3 R162, P2, PT, R104, R2, RZ ;  /* 0x0000000268a27210 */ /* 0x000fe20007f5e0ff */
[----:B------:R-:W-:-:S02]  /*e250*/  IMAD R7, R154, 0x1f0, RZ ;  /* 0x000001f09a077824 */ /* 0x000fc400078e02ff */
[C---:B------:R-:W-:Y:S01]  /*e260*/  IMAD R118, R106.reuse, 0x7c, RZ ;  /* 0x0000007c6a767824 */ /* 0x040fe200078e02ff */
[----:B------:R-:W-:Y:S01]  /*e270*/  STL [R1+0x10e8], R86 ;  /* 0x0010e85601007387 */ /* 0x000fe20000100800 */
[----:B------:R-:W-:Y:S01]  /*e280*/  IMAD R11, R106, 0xfc, RZ ;  /* 0x000000fc6a0b7824 */ /* 0x000fe200078e02ff */
[----:B------:R-:W-:Y:S01]  /*e290*/  PRMT R117, RZ, 0x7610, R117 ;  /* 0x00007610ff757816 */ /* 0x000fe20000000075 */
[----:B------:R-:W1:Y:S01]  /*e2a0*/  LDCU UR12, c[0x0][0x3b0] ;  /* 0x00007600ff0c77ac */ /* 0x000e620008000800 */
[----:B------:R-:W-:Y:S01]  /*e2b0*/  STL [R1+0x10dc], R83 ;  /* 0x0010dc5301007387 */ /* 0x000fe20000100800 */
[----:B------:R-:W-:-:S03]  /*e2c0*/  IMAD R4, R15, 0x1ea, RZ ;  /* 0x000001ea0f047824 */ /* 0x000fc600078e02ff */
[----:B------:R-:W-:Y:S01]  /*e2d0*/  STL [R1+0xb80], R34 ;  /* 0x000b802201007387 */ /* 0x000fe20000100800 */
[----:B------:R-:W-:-:S03]  /*e2e0*/  IADD3 R66, P3, PT, R155, R2, RZ ;  /* 0x000000029b427210 */ /* 0x000fc60007f7e0ff */
[----:B------:R-:W-:Y:S04]  /*e2f0*/  STL [R1+0x10e4], R85 ;  /* 0x0010e45501007387 */ /* 0x000fe80000100800 */
[----:B------:R-:W-:Y:S04]  /*e300*/  STL [R1+0xd50], R3 ;  /* 0x000d500301007387 */ /* 0x000fe80000100800 */
[----:B------:R-:W-:Y:S01]  /*e310*/  STL [R1+0xb7c], R45 ;  /* 0x000b7c2d01007387 */ /* 0x000fe20000100800 */
[----:B------:R-:W-:-:S03]  /*e320*/  LEA.HI.X.SX32 R100, R153, R0, 0x1, P3 ;  /* 0x0000000099647211 */ /* 0x000fc600018f0eff */
[----:B------:R-:W-:Y:S01]  /*e330*/  STL [R1+0x10f0], R87 ;  /* 0x0010f05701007387 */ /* 0x000fe20000100800 */
[----:B------:R-:W-:-:S03]  /*e340*/  IADD3 R153, P3, PT, R4, R2, RZ ;  /* 0x0000000204997210 */ /* 0x000fc60007f7e0ff */
[----:B------:R-:W-:Y:S04]  /*e350*/  STL [R1+0xd4c], R160 ;  /* 0x000d4ca001007387 */ /* 0x000fe80000100800 */
[----:B------:R-:W-:Y:S04]  /*e360*/  STL [R1+0x10f8], R89 ;  /* 0x0010f85901007387 */ /* 0x000fe80000100800 */
[----:B------:R-:W-:Y:S04]  /*e370*/  STL [R1+0x10ec], R144 ;  /* 0x0010ec9001007387 */ /* 0x000fe80000100800 */
[----:B------:R-:W-:Y:S01]  /*e380*/  STL [R1+0xd58], R112 ;  /* 0x000d587001007387 */ /* 0x000fe20000100800 */
[----:B------:R-:W-:-:S03]  /*e390*/  LEA.HI.X.SX32 R154, R151, R0, 0x1, P3 ;  /* 0x00000000979a7211 */ /* 0x000fc600018f0eff */
        /* <DEDUP_REMOVED lines=8> */
[----:B0-----:R-:W-:-:S03]  /*e420*/  IMAD R4, R116, 0x1f2, RZ ;  /* 0x000001f274047824 */ /* 0x001fc600078e02ff */
[----:B------:R-:W-:Y:S01]  /*e430*/  STL [R1+0xb88], R43 ;  /* 0x000b882b01007387 */ /* 0x000fe20000100800 */
[----:B------:R-:W-:Y:S01]  /*e440*/  LEA.HI.X.SX32 R152, R152, R0, 0x1, P3 ;  /* 0x0000000098987211 */ /* 0x000fe200018f0eff */
[----:B------:R-:W-:Y:S02]  /*e450*/  IMAD R116, R106, 0x3e, RZ ;  /* 0x0000003e6a747824 */ /* 0x000fe400078e02ff */
[----:B------:R-:W-:Y:S01]  /*e460*/  STL [R1+0x1104], R145 ;  /* 0x0011049101007387 */ /* 0x000fe20000100800 */
[----:B------:R-:W-:-:S03]  /*e470*/  IADD3 R38, P3, PT, R118, R2, RZ ;  /* 0x0000000276267210 */ /* 0x000fc60007f7e0ff */
[----:B------:R-:W-:Y:S04]  /*e480*/  STL [R1+0xd60], R64 ;  /* 0x000d604001007387 */ /* 0x000fe80000100800 */
[----:B------:R-:W-:Y:S04]  /*e490*/  STL [R1+0xb84], R44 ;  /* 0x000b842c01007387 */ /* 0x000fe80000100800 */
[----:B------:R-:W-:Y:S01]  /*e4a0*/  STL [R1+0x1110], R94 ;  /* 0x0011105e01007387 */ /* 0x000fe20000100800 */
[-C--:B------:R-:W-:Y:S02]  /*e4b0*/  LEA.HI.X.SX32 R39, R116, R0.reuse, 0x1, P3 ;  /* 0x0000000074277211 */ /* 0x080fe400018f0eff */
        /* <DEDUP_REMOVED lines=19> */
[----:B------:R-:W-:Y:S01]  /*e5f0*/  IMAD R5, R36, 0x1f4, RZ ;  /* 0x000001f424057824 */ /* 0x000fe200078e02ff */
[----:B------:R-:W-:Y:S01]  /*e600*/  LEA.HI.X.SX32 R150, R150, R0, 0x1, P2 ;  /* 0x0000000096967211 */ /* 0x000fe200010f0eff */
[----:B------:R-:W2:Y:S01]  /*e610*/  LDC R36, c[0x0][0x3a8] ;  /* 0x0000ea00ff247b82 */ /* 0x000ea20000000800 */
[----:B------:R-:W-:Y:S04]  /*e620*/  STL [R1+0x112c], R132 ;  /* 0x00112c8401007387 */ /* 0x000fe80000100800 */
[----:B------:R-:W-:Y:S04]  /*e630*/  STL [R1+0xd78], R101 ;  /* 0x000d786501007387 */ /* 0x000fe80000100800 */
        /* <DEDUP_REMOVED lines=12> */
[----:B------:R-:W-:-:S03]  /*e700*/  IMAD R116, R106, 0xf9, RZ ;  /* 0x000000f96a747824 */ /* 0x000fc600078e02ff */
[----:B------:R-:W-:Y:S04]  /*e710*/  STL [R1+0xb94], R41 ;  /* 0x000b942901007387 */ /* 0x000fe80000100800 */
[----:B------:R-:W-:Y:S01]  /*e720*/  STL [R1+0x1150], R162 ;  /* 0x001150a201007387 */ /* 0x000fe20000100800 */
[----:B------:R-:W-:-:S03]  /*e730*/  IADD3 R161, P3, PT, R7, R2, RZ ;  /* 0x0000000207a17210 */ /* 0x000fc60007f7e0ff */
[----:B------:R-:W-:Y:S01]  /*e740*/  STL [R1+0xd7c], R100 ;  /* 0x000d7c6401007387 */ /* 0x000fe20000100800 */
[----:B------:R-:W-:-:S03]  /*e750*/  IMAD R118, R106, 0xfa, RZ ;  /* 0x000000fa6a767824 */ /* 0x000fc600078e02ff */
[----:B------:R-:W-:Y:S04]  /*e760*/  STL [R1+0x1158], R153 ;  /* 0x0011589901007387 */ /* 0x000fe80000100800 */
[----:B------:R-:W-:Y:S01]  /*e770*/  STL [R1+0x114c], R155 ;  /* 0x00114c9b01007387 */ /* 0x000fe20000100800 */
[----:B------:R-:W-:-:S03]  /*e780*/  LEA.HI.X.SX32 R19, R116, R0, 0x1, P2 ;  /* 0x0000000074137211 */ /* 0x000fc600010f0eff */
[----:B------:R-:W-:Y:S01]  /*e790*/  STL [R1+0xd88], R77 ;  /* 0x000d884d01007387 */ /* 0x000fe20000100800 */
[----:B------:R-:W-:-:S03]  /*e7a0*/  LEA.HI.X.SX32 R148, R148, R0, 0x1, P3 ;  /* 0x0000000094947211 */ /* 0x000fc600018f0eff */
[----:B------:R-:W-:Y:S01]  /*e7b0*/  STL [R1+0x1154], R154 ;  /* 0x0011549a01007387 */ /* 0x000fe20000100800 */
[----:B------:R-:W-:-:S03]  /*e7c0*/  IMAD R116, R106, 0x7d, RZ ;  /* 0x0000007d6a747824 */ /* 0x000fc600078e02ff */
[----:B------:R-:W-:Y:S01]  /*e7d0*/  STL [R1+0xd84], R82 ;  /* 0x000d845201007387 */ /* 0x000fe20000100800 */
[----:B------:R-:W-:-:S03]  /*e7e0*/  IADD3 R126, P3, PT, R118, R2, RZ ;  /* 0x00000002767e7210 */ /* 0x000fc60007f7e0ff */
[----:B------:R-:W-:Y:S01]  /*e7f0*/  STL [R1+0x1160], R151 ;  /* 0x0011609701007387 */ /* 0x000fe20000100800 */
[----:B------:R-:W-:-:S03]  /*e800*/  IADD3 R15, P2, PT, R5, R2, RZ ;  /* 0x00000002050f7210 */ /* 0x000fc60007f5e0ff */
[----:B------:R-:W-:Y:S04]  /*e810*/  STL [R1+0x1168], R149 ;  /* 0x0011689501007387 */ /* 0x000fe80000100800 */
[----:B------:R-:W-:Y:S01]  /*e820*/  STL [R1+0x115c], R152 ;  /* 0x00115c9801007387 */ /* 0x000fe20000100800 */
[----:B------:R-:W-:-:S03]  /*e830*/  LEA.HI.X.SX32 R72, R116, R0, 0x1, P3 ;  /* 0x0000000074487211 */ /* 0x000fc600018f0eff */
[----:B------:R-:W-:Y:S01]  /*e840*/  STL [R1+0xba0], R38 ;  /* 0x000ba02601007387 */ /* 0x000fe20000100800 */
[----:B------:R-:W-:-:S03]  /*e850*/  IMAD R116, R106, 0x7e, RZ ;  /* 0x0000007e6a747824 */ /* 0x000fc600078e02ff */
[----:B------:R-:W-:Y:S01]  /*e860*/  STL [R1+0x1164], R150 ;  /* 0x0011649601007387 */ /* 0x000fe20000100800 */
[----:B------:R-:W-:-:S03]  /*e870*/  LEA.HI.X.SX32 R16, R118, R0, 0x1, P2 ;  /* 0x0000000076107211 */ /* 0x000fc600010f0eff */
[----:B------:R-:W-:Y:S01]  /*e880*/  STL [R1+0xd90], R67 ;  /* 0x000d904301007387 */ /* 0x000fe20000100800 */
[----:B------:R-:W-:-:S03]  /*e890*/  IMAD R118, R106, 0xfb, RZ ;  /* 0x000000fb6a767824 */ /* 0x000fc600078e02ff */
[----:B------:R-:W-:Y:S01]  /*e8a0*/  STL [R1+0xb9c], R39 ;  /* 0x000b9c2701007387 */ /* 0x000fe20000100800 */
[----:B------:R-:W-:-:S03]  /*e8b0*/  IADD3 R13, P3, PT, R4, R2, RZ ;  /* 0x00000002040d7210 */ /* 0x000fc60007f7e0ff */
[----:B------:R-:W-:Y:S01]  /*e8c0*/  STL [R1+0x1170], R161 ;  /* 0x001170a101007387 */ /* 0x000fe20000100800 */
[----:B--2---:R-:W-:-:S03]  /*e8d0*/  IMAD R5, R36, 0x1f8, RZ ;  /* 0x000001f824057824 */ /* 0x004fc600078e02ff */
[----:B------:R-:W-:Y:S01]  /*e8e0*/  STL [R1+0xd8c], R73 ;  /* 0x000d8c4901007387 */ /* 0x000fe20000100800 */
[----:B------:R-:W-:-:S03]  /*e8f0*/  IMAD R36, R106, 0x3f, RZ ;  /* 0x0000003f6a247824 */ /* 0x000fc600078e02ff */
[----:B------:R-:W-:Y:S01]  /*e900*/  STL [R1+0x1178], R18 ;  /* 0x0011781201007387 */ /* 0x000fe20000100800 */
[----:B------:R-:W-:-:S03]  /*e910*/  IADD3 R37, P2, PT, R116, R2, RZ ;  /* 0x0000000274257210 */ /* 0x000fc60007f5e0ff */
[----:B------:R-:W-:Y:S01]  /*e920*/  STL [R1+0x116c], R148 ;  /* 0x00116c9401007387 */ /* 0x000fe20000100800 */
[----:B------:R-:W-:-:S03]  /*e930*/  LEA.HI.X.SX32 R14, R118, R0, 0x1, P3 ;  /* 0x00000000760e7211 */ /* 0x000fc600018f0eff */
[----:B------:R-:W-:Y:S01]  /*e940*/  STL [R1+0xd98], R126 ;  /* 0x000d987e01007387 */ /* 0x000fe20000100800 */
[----:B------:R-:W-:Y:S01]  /*e950*/  IMAD R7, R106, 0xfe, RZ ;  /* 0x000000fe6a077824 */ /* 0x000fe200078e02ff */
[----:B------:R-:W-:Y:S02]  /*e960*/  IADD3 R118, P3, PT, R11, R2, RZ ;  /* 0x000000020b767210 */ /* 0x000fe40007f7e0ff */
[----:B------:R-:W-:Y:S01]  /*e970*/  STL [R1+0x1174], R19 ;  /* 0x0011741301007387 */ /* 0x000fe20000100800 */
[----:B------:R-:W-:-:S03]  /*e980*/  LEA.HI.X.SX32 R36, R36, R0, 0x1, P2 ;  /* 0x0000000024247211 */ /* 0x000fc600010f0eff */
[----:B------:R-:W-:Y:S01]  /*e990*/  STL [R1+0x1180], R15 ;  /* 0x0011800f01007387 */ /* 0x000fe20000100800 */
[----:B------:R-:W-:-:S03]  /*e9a0*/  IADD3 R10, P2, PT, R5, R2, RZ ;  /* 0x00000002050a7210 */ /* 0x000fc60007f5e0ff */
[----:B------:R-:W-:Y:S01]  /*e9b0*/  STL [R1+0xd94], R72 ;  /* 0x000d944801007387 */ /* 0x000fe20000100800 */
[----:B------:R-:W-:-:S03]  /*e9c0*/  LEA.HI.X.SX32 R121, R116, R0, 0x1, P3 ;  /* 0x0000000074797211 */ /* 0x000fc600018f0eff */
[----:B------:R-:W-:Y:S01]  /*e9d0*/  STL [R1+0x1188], R13 ;  /* 0x0011880d01007387 */ /* 0x000fe20000100800 */
[----:B------:R-:W-:-:S03]  /*e9e0*/  IADD3 R116, P3, PT, R7, R2, RZ ;  /* 0x0000000207747210 */ /* 0x000fc60007f7e0ff */
[----:B------:R-:W-:Y:S04]  /*e9f0*/  STL [R1+0x117c], R16 ;  /* 0x00117c1001007387 */ /* 0x000fe80000100800 */
[----:B------:R-:W-:Y:S01]  /*ea00*/  STL [R1+0xba8], R37 ;  /* 0x000ba82501007387 */ /* 0x000fe20000100800 */
[----:B------:R-:W-:-:S03]  /*ea10*/  IMAD R4, R106, 0x7f, RZ ;  /* 0x0000007f6a047824 */ /* 0x000fc600078e02ff */
[----:B------:R-:W2:Y:S04]  /*ea20*/  LDL R5, [R1+0xab0] ;  /* 0x000ab00001057983 */ /* 0x000ea80000100800 */
[----:B------:R-:W-:Y:S04]  /*ea30*/  STL [R1+0x1184], R14 ;  /* 0x0011840e01007387 */ /* 0x000fe80000100800 */
[----:B------:R-:W-:Y:S04]  /*ea40*/  STL [R1+0xda0], R118 ;  /* 0x000da07601007387 */ /* 0x000fe80000100800 */
[----:B------:R-:W-:Y:S04]  /*ea50*/  STL [R1+0xba4], R36 ;  /* 0x000ba42401007387 */ /* 0x000fe80000100800 */
[----:B------:R-:W-:Y:S04]  /*ea60*/  STL [R1+0x1190], R10 ;  /* 0x0011900a01007387 */ /* 0x000fe80000100800 */
[----:B------:R-:W-:Y:S01]  /*ea70*/  STL [R1+0xd9c], R121 ;  /* 0x000d9c7901007387 */ /* 0x000fe20000100800 */
[----:B------:R-:W-:-:S03]  /*ea80*/  VIADD R6, R107, 0xffffffdb ;  /* 0xffffffdb6b067836 */ /* 0x000fc60000000000 */
[----:B------:R-:W-:Y:S04]  /*ea90*/  STL [R1+0xda8], R116 ;  /* 0x000da87401007387 */ /* 0x000fe80000100800 */
[----:B------:R0:W-:Y:S01]  /*eaa0*/  STL.S16 [R1+0x360], R117 ;  /* 0x0003607501007387 */ /* 0x0001e20000100600 */
[-C--:B------:R-:W-:Y:S02]  /*eab0*/  LEA.HI.X.SX32 R11, R11, R0.reuse, 0x1, P2 ;  /* 0x000000000b0b7211 */ /* 0x080fe400010f0eff */
[----:B------:R-:W-:Y:S02]  /*eac0*/  ISETP.GE.U32.AND P2, PT, R6, 0x7ffffedc, PT ;  /* 0x7ffffedc0600780c */ /* 0x000fe40003f46070 */
[----:B0-----:R-:W-:Y:S02]  /*ead0*/  LEA.HI.X.SX32 R117, R4, R0, 0x1, P3 ;  /* 0x0000000004757211 */ /* 0x001fe400018f0eff */
[----:B------:R-:W2:Y:S01]  /*eae0*/  LDL R4, [R1+0xaac] ;  /* 0x000aac0001047983 */ /* 0x000ea20000100800 */
[----:B------:R-:W-:-:S03]  /*eaf0*/  VIADD R6, R107, 0xffffffda ;  /* 0xffffffda6b067836 */ /* 0x000fc60000000000 */
[----:B------:R-:W-:Y:S02]  /*eb00*/  STL [R1+0x118c], R11 ;  /* 0x00118c0b01007387 */ /* 0x000fe40000100800 */
[----:B------:R-:W-:Y:S01]  /*eb10*/  ISETP.GE.U32.AND P3, PT, R6, 0x7ffffedb, PT ;  /* 0x7ffffedb0600780c */ /* 0x000fe20003f66070 */
[----:B------:R-:W-:Y:S02]  /*eb20*/  VIADD R6, R107, 0xffffffd9 ;  /* 0xffffffd96b067836 */ /* 0x000fe40000000000 */
[----:B------:R-:W3:Y:S01]  /*eb30*/  LDL R107, [R1+0x360] ;  /* 0x00036000016b7983 */ /* 0x000ee20000100800 */
[----:B--2---:R-:W-:-:S04]  /*eb40*/  @!P6 LOP3.LUT R5, R5, R4, RZ, 0x3c, !PT ;  /* 0x000000040505e212 */ /* 0x004fc800078e3cff */
[----:B------:R-:W-:-:S04]  /*eb50*/  @!P6 LOP3.LUT R4, R5, R4, RZ, 0x3c, !PT ;  /* 0x000000040504e212 */ /* 0x000fc800078e3cff */
[----:B------:R-:W-:-:S05]  /*eb60*/  @!P6 LOP3.LUT R5, R5, R4, RZ, 0x3c, !PT ;  /* 0x000000040505e212 */ /* 0x000fca00078e3cff */
[----:B---3--:R-:W2:Y:S04]  /*eb70*/  @!P6 LDG.E.U16 R107, desc[UR20][R4.64] ;  /* 0x00000014046be981 */ /* 0x008ea8000c1e1500 */
[----:B------:R-:W-:Y:S04]  /*eb80*/  STL [R1+0xda4], R117 ;  /* 0x000da47501007387 */ /* 0x000fe80000100800 */
[----:B--2---:R0:W-:Y:S04]  /*eb90*/  @!P6 STL [R1+0x360], R107 ;  /* 0x0003606b0100e387 */ /* 0x0041e80000100800 */
[----:B------:R-:W2:Y:S04]  /*eba0*/  LDL R4, [R1+0xab4] ;  /* 0x000ab40001047983 */ /* 0x000ea80000100800 */
[----:B------:R-:W2:Y:S01]  /*ebb0*/  LDL R5, [R1+0xab8] ;  /* 0x000ab80001057983 */ /* 0x000ea20000100800 */
[----:B0-----:R-:W0:Y:S01]  /*ebc0*/  LDC R107, c[0x0][0x3a0] ;  /* 0x0000e800ff6b7b82 */ /* 0x001e220000000800 */
[----:B------:R-:W-:-:S02]  /*ebd0*/  PRMT R20, RZ, 0x7610, R20 ;  /* 0x00007610ff147816 */ /* 0x000fc40000000014 */
[----:B------:R-:W-:Y:S01]  /*ebe0*/  ISETP.GE.U32.AND P6, PT, R6, 0x7ffffeda, PT ;  /* 0x7ffffeda0600780c */ /* 0x000fe20003fc6070 */
[----:B0-----:R-:W-:Y:S01]  /*ebf0*/  VIADD R6, R107, 0xffffffd8 ;  /* 0xffffffd86b067836 */ /* 0x001fe20000000000 */
[----:B------:R-:W-:Y:S02]  /*ec00*/  PRMT R107, RZ, 0x7610, R107 ;  /* 0x00007610ff6b7816 */ /* 0x000fe4000000006b */
[----:B--2---:R-:W-:-:S04]  /*ec10*/  @!P4 LOP3.LUT R5, R5, R4, RZ, 0x3c, !PT ;  /* 0x000000040505c212 */ /* 0x004fc800078e3cff */
[----:B------:R-:W-:-:S04]  /*ec20*/  @!P4 LOP3.LUT R4, R5, R4, RZ, 0x3c, !PT ;  /* 0x000000040504c212 */ /* 0x000fc800078e3cff */
[----:B------:R-:W-:-:S05]  /*ec30*/  @!P4 LOP3.LUT R5, R5, R4, RZ, 0x3c, !PT ;  /* 0x000000040505c212 */ /* 0x000fca00078e3cff */
[----:B------:R0:W5:Y:S04]  /*ec40*/  @!P4 LDG.E.U16 R20, desc[UR20][R4.64] ;  /* 0x000000140414c981 */ /* 0x000168000c1e1500 */
[----:B------:R-:W0:Y:S04]  /*ec50*/  LDL R4, [R1+0xabc] ;  /* 0x000abc0001047983 */ /* 0x000e280000100800 */
[----:B------:R-:W0:Y:S04]  /*ec60*/  LDL R5, [R1+0xac0] ;  /* 0x000ac00001057983 */ /* 0x000e280000100800 */
[----:B------:R2:W-:Y:S02]  /*ec70*/  STL.S16 [R1+0x354], R107 ;  /* 0x0003546b01007387 */ /* 0x0005e40000100600 */
[----:B--2---:R-:W2:Y:S01]  /*ec80*/  LDC R107, c[0x0][0x3a0] ;  /* 0x0000e800ff6b7b82 */ /* 0x004ea20000000800 */
[----:B------:R-:W-:Y:S01]  /*ec90*/  ISETP.GE.U32.AND P4, PT, R6, 0x7ffffed9, PT ;  /* 0x7ffffed90600780c */ /* 0x000fe20003f86070 */
[----:B--2---:R-:W-:-:S02]  /*eca0*/  VIADD R6, R107, 0xffffffd7 ;  /* 0xffffffd76b067836 */ /* 0x004fc40000000000 */
[----:B------:R-:W2:Y:S01]  /*ecb0*/  LDL R107, [R1+0x354] ;  /* 0x00035400016b7983 */ /* 0x000ea20000100800 */
[----:B0-----:R-:W-:-:S04]  /*ecc0*/  @!P1 LOP3.LUT R5, R5, R4, RZ, 0x3c, !PT ;  /* 0x0000000405059212 */ /* 0x001fc800078e3cff */
[----:B------:R-:W-:-:S04]  /*ecd0*/  @!P1 LOP3.LUT R4, R5, R4, RZ, 0x3c, !PT ;  /* 0x0000000405049212 */ /* 0x000fc800078e3cff */
[----:B------:R-:W-:-:S05]  /*ece0*/  @!P1 LOP3.LUT R5, R5, R4, RZ, 0x3c, !PT ;  /* 0x0000000405059212 */ /* 0x000fca00078e3cff */
[----:B--2---:R-:W2:Y:S04]  /*ecf0*/  @!P1 LDG.E.U16 R107, desc[UR20][R4.64] ;  /* 0x00000014046b9981 */ /* 0x004ea8000c1e1500 */
        /* <DEDUP_REMOVED lines=76> */
[----:B--2---:R-:W-:-:S04]  /*f1c0*/  @!P5 LOP3.LUT R5, R5, R4, RZ, 0x3c, !PT ;  /* 0x000000040505d212 */ /* 0x004fc800078e3cff */
[----:B------:R-:W-:-:S04]  /*f1d0*/  @!P5 LOP3.LUT R4, R5, R4, RZ, 0x3c, !PT ;  /* 0x000000040504d212 */ /* 0x000fc800078e3cff */
[----:B------:R-:W-:-:S05]  /*f1e0*/  @!P5 LOP3.LUT R5, R5, R4, RZ, 0x3c, !PT ;  /* 0x000000040505d212 */ /* 0x000fca00078e3cff */
[----:B------:R0:W5:Y:S01]  /*f1f0*/  @!P5 LDG.E.U16 R24, desc[UR20][R4.64] ;  /* 0x000000140418d981 */ /* 0x000162000c1e1500 */
[----:B------:R-:W-:Y:S01]  /*f200*/  ISETP.GE.U32.AND P5, PT, R6, 0x7ffffed1, PT ;  /* 0x7ffffed10600780c */ /* 0x000fe20003fa6070 */
[----:B------:R-:W-:Y:S01]  /*f210*/  VIADD R6, R107, 0xffffffcf ;  /* 0xffffffcf6b067836 */ /* 0x000fe20000000000 */
[----:B0-----:R-:W-:Y:S01]  /*f220*/  PRMT R4, RZ, 0x7610, R4 ;  /* 0x00007610ff047816 */ /* 0x001fe20000000004 */
[----:B------:R-:W2:Y:S04]  /*f230*/  LDL R5, [R1+0xafc] ;  /* 0x000afc0001057983 */ /* 0x000ea80000100800 */
[----:B------:R0:W-:Y:S04]  /*f240*/  STL.S16 [R1+0x324], R4 ;  /* 0x0003240401007387 */ /* 0x0001e80000100600 */
[----:B------:R-:W2:Y:S01]  /*f250*/  LDL R107, [R1+0x324] ;  /* 0x00032400016b7983 */ /* 0x000ea20000100800 */
[----:B0-----:R-:W-:-:S03]  /*f260*/  @!P2 IMAD.MOV.U32 R4, RZ, RZ, R26 ;  /* 0x000000ffff04a224 */ /* 0x001fc600078e001a */
[----:B------:R-:W3:Y:S04]  /*f270*/  LDL.LU R26, [R1+0x1aa8] ;  /* 0x001aa800011a7983 */ /* 0x000ee80000300800 */
        /* <DEDUP_REMOVED lines=19> */
[----:B------:R-:W4:Y:S04]  /*f3b0*/  LDL.LU R27, [R1+0x1aa4] ;  /* 0x001aa400011b7983 */ /* 0x000f280000300800 */
[----:B--2---:R-:W2:Y:S04]  /*f3c0*/  @!P6 LDG.E.U16 R107, desc[UR20][R4.64] ;  /* 0x00000014046be981 */ /* 0x004ea8000c1e1500 */
[----:B--2---:R0:W-:Y:S04]  /*f3d0*/  @!P6 STL [R1+0x314], R107 ;  /* 0x0003146b0100e387 */ /* 0x0041e80000100800 */
[----:B------:R-:W2:Y:S04]  /*f3e0*/  LDL R4, [R1+0xb14] ;  /* 0x000b140001047983 */ /* 0x000ea80000100800 */
[----:B------:R-:W2:Y:S01]  /*f3f0*/  LDL R5, [R1+0xb18] ;  /* 0x000b180001057983 */ /* 0x000ea20000100800 */
[----:B0-----:R-:W0:Y:S01]  /*f400*/  LDC R107, c[0x0][0x3a0] ;  /* 0x0000e800ff6b7b82 */ /* 0x001e220000000800 */
[----:B---3--:R-:W-:-:S02]  /*f410*/  PRMT R26, RZ, 0x7610, R26 ;  /* 0x00007610ff1a7816 */ /* 0x008fc4000000001a */
        /* <DEDUP_REMOVED lines=19> */
[----:B----4-:R-:W-:-:S02]  /*f550*/  PRMT R27, RZ, 0x7610, R27 ;  /* 0x00007610ff1b7816 */ /* 0x010fc4000000001b */
        /* <DEDUP_REMOVED lines=34> */
[----:B--2---:R-:W2:Y:S01]  /*f780*/  @!P6 LDG.E.U16 R107, desc[UR20][R4.64] ;  /* 0x00000014046be981 */ /* 0x004ea2000c1e1500 */
[----:B----4-:R-:W-:-:S03]  /*f790*/  PRMT R29, RZ, 0x7610, R29 ;  /* 0x00007610ff1d7816 */ /* 0x010fc6000000001d */
[----:B--2---:R0:W-:Y:S04]  /*f7a0*/  @!P6 STL [R1+0x2e0], R107 ;  /* 0x0002e06b0100e387 */ /* 0x0041e80000100800 */
[----:B------:R-:W2:Y:S01]  /*f7b0*/  LDL R5, [R1+0xb44] ;  /* 0x000b440001057983 */ /* 0x000ea20000100800 */
[----:B0-----:R-:W0:Y:S01]  /*f7c0*/  LDC R107, c[0x0][0x3a0] ;  /* 0x0000e800ff6b7b82 */ /* 0x001e220000000800 */
[----:B------:R-:W-:Y:S01]  /*f7d0*/  @!P4 IMAD.MOV.U32 R4, RZ, RZ, R55 ;  /* 0x000000ffff04c224 */ /* 0x000fe200078e0037 */
[----:B------:R-:W-:Y:S01]  /*f7e0*/  ISETP.GE.U32.AND P6, PT, R6, 0x7ffffec8, PT ;  /* 0x7ffffec80600780c */ /* 0x000fe20003fc6070 */
[----:B------:R-:W4:Y:S01]  /*f7f0*/  LDL.LU R55, [R1+0x1a94] ;  /* 0x001a940001377983 */ /* 0x000f220000300800 */
[----:B0-----:R-:W-:-:S03]  /*f800*/  VIADD R6, R107, 0xffffffc6 ;  /* 0xffffffc66b067836 */ /* 0x001fc60000000000 */
[----:B--2---:R0:W5:Y:S02]  /*f810*/  @!P4 LDG.E.U16 R29, desc[UR20][R4.64] ;  /* 0x00000014041dc981 */ /* 0x004164000c1e1500 */
[----:B------:R-:W-:Y:S01]  /*f820*/  ISETP.GE.U32.AND P4, PT, R6, 0x7ffffec7, PT ;  /* 0x7ffffec70600780c */ /* 0x000fe20003f86070 */
[----:B------:R-:W-:Y:S01]  /*f830*/  VIADD R6, R107, 0xffffffc5 ;  /* 0xffffffc56b067836 */ /* 0x000fe20000000000 */
[----:B0-----:R-:W-:-:S05]  /*f840*/  PRMT R4, RZ, 0x7610, R4 ;  /* 0x00007610ff047816 */ /* 0x001fca0000000004 */
[----:B------:R0:W-:Y:S04]  /*f850*/  STL.S16 [R1+0x2bc], R4 ;  /* 0x0002bc0401007387 */ /* 0x0001e80000100600 */
[----:B------:R-:W2:Y:S01]  /*f860*/  LDL R107, [R1+0x2bc] ;  /* 0x0002bc00016b7983 */ /* 0x000ea20000100800 */
[----:B------:R-:W-:-:S03]  /*f870*/  @!P1 IMAD.MOV.U32 R5, RZ, RZ, R54 ;  /* 0x000000ffff059224 */ /* 0x000fc600078e0036 */
[----:B------:R-:W4:Y:S01]  /*f880*/  LDL.LU R54, [R1+0x1a90] ;  /* 0x001a900001367983 */ /* 0x000f220000300800 */
[----:B0-----:R-:W-:-:S03]  /*f890*/  @!P1 IMAD.MOV.U32 R4, RZ, RZ, R31 ;  /* 0x000000ffff049224 */ /* 0x001fc600078e001f */
[----:B------:R-:W4:Y:S04]  /*f8a0*/  LDL.LU R31, [R1+0x1a8c] ;  /* 0x001a8c00011f7983 */ /* 0x000f280000300800 */
[----:B--2---:R0:W2:Y:S01]  /*f8b0*/  @!P1 LDG.E.U16 R107, desc[UR20][R4.64] ;  /* 0x00000014046b9981 */ /* 0x0040a2000c1e1500 */
[----:B---3--:R-:W-:Y:S01]  /*f8c0*/  PRMT R30, RZ, 0x7610, R30 ;  /* 0x00007610ff1e7816 */ /* 0x008fe2000000001e */
[----:B0-----:R-:W-:Y:S02]  /*f8d0*/  @!P5 IMAD.MOV.U32 R4, RZ, RZ, R52 ;  /* 0x000000ffff04d224 */ /* 0x001fe400078e0034 */
[----:B------:R-:W-:-:S05]  /*f8e0*/  @!P5 IMAD.MOV.U32 R5, RZ, RZ, R53 ;  /* 0x000000ffff05d224 */ /* 0x000fca00078e0035 */
[----:B------:R0:W5:Y:S02]  /*f8f0*/  @!P5 LDG.E.U16 R30, desc[UR20][R4.64] ;  /* 0x00000014041ed981 */ /* 0x000164000c1e1500 */
[----:B0-----:R-:W-:Y:S02]  /*f900*/  PRMT R4, RZ, 0x7610, R4 ;  /* 0x00007610ff047816 */ /* 0x001fe40000000004 */
[----:B--2---:R0:W-:Y:S02]  /*f910*/  @!P1 STL [R1+0x2bc], R107 ;  /* 0x0002bc6b01009387 */ /* 0x0041e40000100800 */
[----:B0-----:R-:W0:Y:S01]  /*f920*/  LDC R107, c[0x0][0x3a0] ;  /* 0x0000e800ff6b7b82 */ /* 0x001e220000000800 */
[----:B------:R-:W-:Y:S01]  /*f930*/  ISETP.GE.U32.AND P1, PT, R6, 0x7ffffec6, PT ;  /* 0x7ffffec60600780c */ /* 0x000fe20003f26070 */
[----:B------:R-:W2:Y:S04]  /*f940*/  LDL.LU R53, [R1+0x1a88] ;  /* 0x001a880001357983 */ /* 0x000ea80000300800 */
[----:B------:R-:W3:Y:S04]  /*f950*/  LDL.LU R52, [R1+0x1a84] ;  /* 0x001a840001347983 */ /* 0x000ee80000300800 */
[----:B------:R0:W-:Y:S02]  /*f960*/  STL.S16 [R1+0x2b8], R4 ;  /* 0x0002b80401007387 */ /* 0x0001e40000100600 */
[----:B0-----:R-:W-:-:S05]  /*f970*/  VIADD R6, R107, 0xffffffc4 ;  /* 0xffffffc46b067836 */ /* 0x001fca0000000000 */
[----:B------:R-:W-:Y:S01]  /*f980*/  ISETP.GE.U32.AND P5, PT, R6, 0x7ffffec5, PT ;  /* 0x7ffffec50600780c */ /* 0x000fe20003fa6070 */
[----:B------:R-:W-:Y:S02]  /*f990*/  VIADD R6, R107, 0xffffffc3 ;  /* 0xffffffc36b067836 */ /* 0x000fe40000000000 */
[----:B------:R-:W2:Y:S01]  /*f9a0*/  LDL R107, [R1+0x2b8] ;  /* 0x0002b800016b7983 */ /* 0x000ea20000100800 */
[----:B------:R-:W-:Y:S02]  /*f9b0*/  @!P2 IMAD.MOV.U32 R4, RZ, RZ, R32 ;  /* 0x000000ffff04a224 */ /* 0x000fe400078e0020 */
[----:B------:R-:W-:Y:S02]  /*f9c0*/  @!P2 IMAD.MOV.U32 R5, RZ, RZ, R51 ;  /* 0x000000ffff05a224 */ /* 0x000fe400078e0033 */
[----:B------:R-:W3:Y:S04]  /*f9d0*/  LDL.LU R51, [R1+0x1a80] ;  /* 0x001a800001337983 */ /* 0x000ee80000300800 */
[----:B------:R-:W3:Y:S04]  /*f9e0*/  LDL.LU R32, [R1+0x1a7c] ;  /* 0x001a7c0001207983 */ /* 0x000ee80000300800 */
[----:B--2---:R0:W2:Y:S01]  /*f9f0*/  @!P2 LDG.E.U16 R107, desc[UR20][R4.64] ;  /* 0x00000014046ba981 */ /* 0x0040a2000c1e1500 */
[----:B----4-:R-:W-:Y:S01]  /*fa00*/  PRMT R31, RZ, 0x7610, R31 ;  /* 0x00007610ff1f7816 */ /* 0x010fe2000000001f */
[----:B0-----:R-:W-:-:S02]  /*fa10*/  @!P3 IMAD.MOV.U32 R4, RZ, RZ, R49 ;  /* 0x000000ffff04b224 */ /* 0x001fc400078e0031 */
[----:B------:R-:W-:-:S05]  /*fa20*/  @!P3 IMAD.MOV.U32 R5, RZ, RZ, R50 ;  /* 0x000000ffff05b224 */ /* 0x000fca00078e0032 */
[----:B------:R0:W5:Y:S02]  /*fa30*/  @!P3 LDG.E.U16 R31, desc[UR20][R4.64] ;  /* 0x00000014041fb981 */ /* 0x000164000c1e1500 */
[----:B0-----:R-:W-:Y:S02]  /*fa40*/  PRMT R4, RZ, 0x7610, R4 ;  /* 0x00007610ff047816 */ /* 0x001fe40000000004 */
[----:B--2---:R0:W-:Y:S02]  /*fa50*/  @!P2 STL [R1+0x2b8], R107 ;  /* 0x0002b86b0100a387 */ /* 0x0041e40000100800 */
[----:B0-----:R-:W0:Y:S01]  /*fa60*/  LDC R107, c[0x0][0x3a0] ;  /* 0x0000e800ff6b7b82 */ /* 0x001e220000000800 */
[----:B------:R-:W-:Y:S01]  /*fa70*/  ISETP.GE.U32.AND P2, PT, R6, 0x7ffffec4, PT ;  /* 0x7ffffec40600780c */ /* 0x000fe20003f46070 */
[----:B------:R-:W2:Y:S04]  /*fa80*/  LDL.LU R50, [R1+0x1a78] ;  /* 0x001a780001327983 */ /* 0x000ea80000300800 */
[----:B------:R-:W4:Y:S04]  /*fa90*/  LDL.LU R49, [R1+0x1a74] ;  /* 0x001a740001317983 */ /* 0x000f280000300800 */
[----:B------:R0:W-:Y:S02]  /*faa0*/  STL.S16 [R1+0x298], R4 ;  /* 0x0002980401007387 */ /* 0x0001e40000100600 */
[----:B0-----:R-:W-:-:S05]  /*fab0*/  VIADD R6, R107, 0xffffffc2 ;  /* 0xffffffc26b067836 */ /* 0x001fca0000000000 */
[----:B------:R-:W-:Y:S01]  /*fac0*/  ISETP.GE.U32.AND P3, PT, R6, 0x7ffffec3, PT ;  /* 0x7ffffec30600780c */ /* 0x000fe20003f66070 */
[----:B------:R-:W-:Y:S02]  /*fad0*/  VIADD R6, R107, 0xffffffc1 ;  /* 0xffffffc16b067836 */ /* 0x000fe40000000000 */
[----:B------:R-:W2:Y:S01]  /*fae0*/  LDL R107, [R1+0x298] ;  /* 0x00029800016b7983 */ /* 0x000ea20000100800 */
[----:B------:R-:W-:Y:S02]  /*faf0*/  @!P6 IMAD.MOV.U32 R4, RZ, RZ, R33 ;  /* 0x000000ffff04e224 */ /* 0x000fe400078e0021 */
[----:B------:R-:W-:Y:S02]  /*fb00*/  @!P6 IMAD.MOV.U32 R5, RZ, RZ, R48 ;  /* 0x000000ffff05e224 */ /* 0x000fe400078e0030 */
[----:B------:R-:W4:Y:S04]  /*fb10*/  LDL.LU R48, [R1+0x1a70] ;  /* 0x001a700001307983 */ /* 0x000f280000300800 */
[----:B------:R-:W4:Y:S04]  /*fb20*/  LDL.LU R33, [R1+0x1a6c] ;  /* 0x001a6c0001217983 */ /* 0x000f280000300800 */
[----:B--2---:R0:W2:Y:S01]  /*fb30*/  @!P6 LDG.E.U16 R107, desc[UR20][R4.64] ;  /* 0x00000014046be981 */ /* 0x0040a2000c1e1500 */
[----:B---3--:R-:W-:Y:S01]  /*fb40*/  PRMT R32, RZ, 0x7610, R32 ;  /* 0x00007610ff207816 */ /* 0x008fe20000000020 */
        /* <DEDUP_REMOVED lines=62> */
[----:B------:R0:W5:Y:S04]  /*ff30*/  @!P4 LDG.E.U16 R35, desc[UR20][R4.64] ;  /* 0x000000140423c981 */ /* 0x000168000c1e1500 */
[----:B--2---:R2:W-:Y:S02]  /*ff40*/  @!P6 STL [R1+0x234], R107 ;  /* 0x0002346b0100e387 */ /* 0x0045e40000100800 */
[----:B--2---:R-:W2:Y:S01]  /*ff50*/  LDC R107, c[0x0][0x3a0] ;  /* 0x0000e800ff6b7b82 */ /* 0x004ea20000000800 */
[----:B------:R-:W-:Y:S01]  /*ff60*/  ISETP.GE.U32.AND P6, PT, R6, 0x7ffffebc, PT ;  /* 0x7ffffebc0600780c */ /* 0x000fe20003fc6070 */
[----:B------:R-:W4:Y:S04]  /*ff70*/  LDL.LU R36, [R1+0x1a38] ;  /* 0x001a380001247983 */ /* 0x000f280000300800 */
[----:B------:R-:W3:Y:S04]  /*ff80*/  LDL.LU R37, [R1+0x1a34] ;  /* 0x001a340001257983 */ /* 0x000ee80000300800 */
[----:B------:R-:W0:Y:S04]  /*ff90*/  LDL R4, [R1+0xbac] ;  /* 0x000bac0001047983 */ /* 0x000e280000100800 */
[----:B------:R-:W0:Y:S01]  /*ffa0*/  LDL R5, [R1+0xbb0] ;  /* 0x000bb00001057983 */ /* 0x000e220000100800 */
[----:B--2---:R-:W-:Y:S01]  /*ffb0*/  VIADD R6, R107, 0xffffffba ;  /* 0xffffffba6b067836 */ /* 0x004fe20000000000 */
[----:B------:R-:W-:-:S05]  /*ffc0*/  PRMT R107, RZ, 0x7610, R107 ;  /* 0x00007610ff6b7816 */ /* 0x000fca000000006b */
[----:B------:R2:W-:Y:S02]  /*ffd0*/  STL.S16 [R1+0x230], R107 ;  /* 0x0002306b01007387 */ /* 0x0005e40000100600 */
[----:B--2---:R-:W2:Y:S01]  /*ffe0*/  LDC R107, c[0x0][0x3a0] ;  /* 0x0000e800ff6b7b82 */ /* 0x004ea20000000800 */
[----:B------:R-:W-:Y:S01]  /*fff0*/  ISETP.GE.U32.AND P4, PT, R6, 0x7ffffebb, PT ;  /* 0x7ffffebb0600780c */ /* 0x000fe20003f86070 */
[----:B--2---:R-:W-:Y:S02]  /*10000*/  VIADD R6, R107, 0xffffffb9 ;  /* 0xffffffb96b067836 */ /* 0x004fe40000000000 */
        /* <DEDUP_REMOVED lines=442> */
[----:B------:R-:W2:Y:S04]  /*11bb0*/  LDL R5, [R1+0xcec] ;  /* 0x000cec0001057983 */ /* 0x000ea80000100800 */
[----:B------:R3:W-:Y:S02]  /*11bc0*/  STL.S16 [R1+0x1e0], R107 ;  /* 0x0001e06b01007387 */ /* 0x0007e40000100600 */
[----:B---3--:R-:W3:Y:S01]  /*11bd0*/  LDC R107, c[0x0][0x3a0] ;  /* 0x0000e800ff6b7b82 */ /* 0x008ee20000000800 */
[----:B------:R-:W-:Y:S01]  /*11be0*/  ISETP.GE.U32.AND P3, PT, R6, 0x7ffffe93, PT ;  /* 0x7ffffe930600780c */ /* 0x000fe20003f66070 */
[----:B---3--:R-:W-:-:S02]  /*11bf0*/  VIADD R6, R107, 0xffffff91 ;  /* 0xffffff916b067836 */ /* 0x008fc40000000000 */
[----:B------:R-:W2:Y:S01]  /*11c00*/  LDL R107, [R1+0x1e0] ;  /* 0x0001e000016b7983 */ /* 0x000ea20000100800 */
[----:B0-----:R-:W-:-:S05]  /*11c10*/  PRMT R4, RZ, 0x7610, R4 ;  /* 0x00007610ff047816 */ /* 0x001fca0000000004 */
[----:B------:R0:W-:Y:S02]  /*11c20*/  STL.S16 [R1+0x1dc], R4 ;  /* 0x0001dc0401007387 */ /* 0x0001e40000100600 */
[----:B0-----:R-:W-:Y:S02]  /*11c30*/  @!P6 IMAD.MOV.U32 R4, RZ, RZ, R57 ;  /* 0x000000ffff04e224 */ /* 0x001fe400078e0039 */
[----:B------:R-:W3:Y:S04]  /*11c40*/  LDL.LU R57, [R1+0x1a20] ;  /* 0x001a200001397983 */ /* 0x000ee80000300800 */
[----:B--2---:R-:W2:Y:S04]  /*11c50*/  @!P6 LDG.E.U16 R107, desc[UR20][R4.64] ;  /* 0x00000014046be981 */ /* 0x004ea8000c1e1500 */
[----:B--2---:R0:W-:Y:S04]  /*11c60*/  @!P6 STL [R1+0x1e0], R107 ;  /* 0x0001e06b0100e387 */ /* 0x0041e80000100800 */
[----:B------:R-:W2:Y:S04]  /*11c70*/  LDL R4, [R1+0xcf4] ;  /* 0x000cf40001047983 */ /* 0x000ea80000100800 */
[----:B------:R-:W2:Y:S01]  /*11c80*/  LDL R5, [R1+0xcf8] ;  /* 0x000cf80001057983 */ /* 0x000ea20000100800 */
[----:B0-----:R-:W0:Y:S01]  /*11c90*/  LDC R107, c[0x0][0x3a0] ;  /* 0x0000e800ff6b7b82 */ /* 0x001e220000000800 */
[----:B------:R-:W-:Y:S01]  /*11ca0*/  ISETP.GE.U32.AND P6, PT, R6, 0x7ffffe92, PT ;  /* 0x7ffffe920600780c */ /* 0x000fe20003fc6070 */
[----:B0-----:R-:W-:-:S02]  /*11cb0*/  VIADD R6, R107, 0xffffff90 ;  /* 0xffffff906b067836 */ /* 0x001fc40000000000 */
[----:B------:R-:W4:Y:S01]  /*11cc0*/  LDL R107, [R1+0x1dc] ;  /* 0x0001dc00016b7983 */ /* 0x000f220000100800 */
[----:B--2---:R-:W-:-:S04]  /*11cd0*/  @!P4 LOP3.LUT R5, R5, R4, RZ, 0x3c, !PT ;  /* 0x000000040505c212 */ /* 0x004fc800078e3cff */
[----:B------:R-:W-:-:S04]  /*11ce0*/  @!P4 LOP3.LUT R4, R5, R4, RZ, 0x3c, !PT ;  /* 0x000000040504c212 */ /* 0x000fc800078e3cff */
[----:B------:R-:W-:-:S05]  /*11cf0*/  @!P4 LOP3.LUT R5, R5, R4, RZ, 0x3c, !PT ;  /* 0x000000040505c212 */ /* 0x000fca00078e3cff */
[----:B----4-:R0:W2:Y:S02]  /*11d00*/  @!P4 LDG.E.U16 R107, desc[UR20][R4.64] ;  /* 0x00000014046bc981 */ /* 0x0100a4000c1e1500 */
[----:B0-----:R-:W-:Y:S02]  /*11d10*/  PRMT R4, RZ, 0x7610, R4 ;  /* 0x00007610ff047816 */ /* 0x001fe40000000004 */
[----:B--2---:R0:W-:Y:S02]  /*11d20*/  @!P4 STL [R1+0x1dc], R107 ;  /* 0x0001dc6b0100c387 */ /* 0x0041e40000100800 */
[----:B0-----:R-:W0:Y:S02]  /*11d30*/  LDC R107, c[0x0][0x3a0] ;  /* 0x0000e800ff6b7b82 */ /* 0x001e240000000800 */
[----:B------:R-:W2:Y:S01]  /*11d40*/  LDL R5, [R1+0xcfc] ;  /* 0x000cfc0001057983 */ /* 0x000ea20000100800 */
[----:B------:R-:W-:-:S03]  /*11d50*/  ISETP.GE.U32.AND P4, PT, R6, 0x7ffffe91, PT ;  /* 0x7ffffe910600780c */ /* 0x000fc60003f86070 */
[----:B------:R4:W-:Y:S01]  /*11d60*/  STL.S16 [R1+0x1d8], R4 ;  /* 0x0001d80401007387 */ /* 0x0009e20000100600 */
[----:B0-----:R-:W-:-:S03]  /*11d70*/  VIADD R6, R107, 0xffffff8f ;  /* 0xffffff8f6b067836 */ /* 0x001fc60000000000 */
[----:B------:R-:W2:Y:S01]  /*11d80*/  LDL R107, [R1+0x1d8] ;  /* 0x0001d800016b7983 */ /* 0x000ea20000100800 */
[----:B----4-:R-:W-:-:S03]  /*11d90*/  @!P1 IMAD.MOV.U32 R4, RZ, RZ, R58 ;  /* 0x000000ffff049224 */ /* 0x010fc600078e003a */
        /* <DEDUP_REMOVED lines=38> */
[----:B0-----:R-:W-:-:S05]  /*12000*/  PRMT R4, RZ, 0x7610, R4 ;  /* 0x00007610ff047816 */ /* 0x001fca0000000004 */
[----:B------:R0:W-:Y:S04]  /*12010*/  STL.S16 [R1+0x1d0], R4 ;  /* 0x0001d00401007387 */ /* 0x0001e80000100600 */
[----:B------:R-:W2:Y:S01]  /*12020*/  LDL R107, [R1+0x1d0] ;  /* 0x0001d000016b7983 */ /* 0x000ea20000100800 */
[----:B------:R-:W-:-:S05]  /*12030*/  PRMT R5, RZ, 0x7610, R5 ;  /* 0x00007610ff057816 */ /* 0x000fca0000000005 */
[----:B------:R3:W-:Y:S01]  /*12040*/  STL.S16 [R1+0x1cc], R5 ;  /* 0x0001cc0501007387 */ /* 0x0007e20000100600 */
[----:B0-----:R-:W-:Y:S02]  /*12050*/  @!P6 IMAD.MOV.U32 R4, RZ, RZ, R56 ;  /* 0x000000ffff04e224 */ /* 0x001fe400078e0038 */
[----:B---3--:R-:W-:Y:S02]  /*12060*/  @!P6 IMAD.MOV.U32 R5, RZ, RZ, R115 ;  /* 0x000000ffff05e224 */ /* 0x008fe400078e0073 */
[----:B------:R-:W3:Y:S04]  /*12070*/  LDL.LU R115, [R1+0x1a18] ;  /* 0x001a180001737983 */ /* 0x000ee80000300800 */
[----:B------:R-:W4:Y:S04]  /*12080*/  LDL.LU R56, [R1+0x1a14] ;  /* 0x001a140001387983 */ /* 0x000f280000300800 */
[----:B--2---:R-:W2:Y:S04]  /*12090*/  @!P6 LDG.E.U16 R107, desc[UR20][R4.64] ;  /* 0x00000014046be981 */ /* 0x004ea8000c1e1500 */
[----:B--2---:R0:W-:Y:S02]  /*120a0*/  @!P6 STL [R1+0x1d0], R107 ;  /* 0x0001d06b0100e387 */ /* 0x0041e40000100800 */
[----:B0-----:R-:W0:Y:S01]  /*120b0*/  LDC R107, c[0x0][0x3a0] ;  /* 0x0000e800ff6b7b82 */ /* 0x001e220000000800 */
[----:B------:R-:W-:Y:S01]  /*120c0*/  ISETP.GE.U32.AND P6, PT, R6, 0x7ffffe8c, PT ;  /* 0x7ffffe8c0600780c */ /* 0x000fe20003fc6070 */
[----:B0-----:R-:W-:-:S02]  /*120d0*/  VIADD R6, R107, 0xffffff8a ;  /* 0xffffff8a6b067836 */ /* 0x001fc40000000000 */
[----:B------:R-:W2:Y:S01]  /*120e0*/  LDL R107, [R1+0x1cc] ;  /* 0x0001cc00016b7983 */ /* 0x000ea20000100800 */
[----:B------:R-:W-:Y:S02]  /*120f0*/  @!P4 IMAD.MOV.U32 R4, RZ, RZ, R136 ;  /* 0x000000ffff04c224 */ /* 0x000fe400078e0088 */
[----:B------:R-:W-:Y:S02]  /*12100*/  @!P4 IMAD.MOV.U32 R5, RZ, RZ, R138 ;  /* 0x000000ffff05c224 */ /* 0x000fe400078e008a */
[----:B------:R-:W3:Y:S04]  /*12110*/  LDL.LU R138, [R1+0x1a10] ;  /* 0x001a1000018a7983 */ /* 0x000ee80000300800 */
[----:B------:R-:W3:Y:S04]  /*12120*/  LDL.LU R136, [R1+0x1a0c] ;  /* 0x001a0c0001887983 */ /* 0x000ee80000300800 */
[----:B--2---:R0:W2:Y:S02]  /*12130*/  @!P4 LDG.E.U16 R107, desc[UR20][R4.64] ;  /* 0x00000014046bc981 */ /* 0x0040a4000c1e1500 */
[----:B0-----:R-:W-:-:S02]  /*12140*/  PRMT R4, RZ, 0x7610, R4 ;  /* 0x00007610ff047816 */ /* 0x001fc40000000004 */
[----:B--2---:R0:W-:Y:S02]  /*12150*/  @!P4 STL [R1+0x1cc], R107 ;  /* 0x0001cc6b0100c387 */ /* 0x0041e40000100800 */
[----:B0-----:R-:W0:Y:S01]  /*12160*/  LDC R107, c[0x0][0x3a0] ;  /* 0x0000e800ff6b7b82 */ /* 0x001e220000000800 */
[----:B------:R-:W-:Y:S01]  /*12170*/  ISETP.GE.U32.AND P4, PT, R6, 0x7ffffe8b, PT ;  /* 0x7ffffe8b0600780c */ /* 0x000fe20003f86070 */
[----:B------:R2:W-:Y:S01]  /*12180*/  STL.S16 [R1+0x1c8], R4 ;  /* 0x0001c80401007387 */ /* 0x0005e20000100600 */
[----:B0-----:R-:W-:-:S03]  /*12190*/  VIADD R6, R107, 0xffffff89 ;  /* 0xffffff896b067836 */ /* 0x001fc60000000000 */
[----:B------:R-:W3:Y:S01]  /*121a0*/  LDL R107, [R1+0x1c8] ;  /* 0x0001c800016b7983 */ /* 0x000ee20000100800 */
[----:B------:R-:W-:Y:S01]  /*121b0*/  PRMT R5, RZ, 0x7610, R5 ;  /* 0x00007610ff057816 */ /* 0x000fe20000000005 */
[----:B--2---:R-:W-:-:S04]  /*121c0*/  @!P1 IMAD.MOV.U32 R4, RZ, RZ, R114 ;  /* 0x000000ffff049224 */ /* 0x004fc800078e0072 */
[----:B------:R0:W-:Y:S02]  /*121d0*/  STL.S16 [R1+0x1c4], R5 ;  /* 0x0001c40501007387 */ /* 0x0001e40000100600 */
[----:B0-----:R-:W-:Y:S02]  /*121e0*/  @!P1 IMAD.MOV.U32 R5, RZ, RZ, R139 ;  /* 0x000000ffff059224 */ /* 0x001fe400078e008b */
[----:B------:R-:W2:Y:S04]  /*121f0*/  LDL.LU R139, [R1+0x1a08] ;  /* 0x001a0800018b7983 */ /* 0x000ea80000300800 */
[----:B------:R-:W2:Y:S04]  /*12200*/  LDL.LU R114, [R1+0x1a04] ;  /* 0x001a040001727983 */ /* 0x000ea80000300800 */
[----:B---3--:R-:W3:Y:S04]  /*12210*/  @!P1 LDG.E.U16 R107, desc[UR20][R4.64] ;  /* 0x00000014046b9981 */ /* 0x008ee8000c1e1500 */
[----:B---3--:R0:W-:Y:S02]  /*12220*/  @!P1 STL [R1+0x1c8], R107 ;  /* 0x0001c86b01009387 */ /* 0x0081e40000100800 */
[----:B0-----:R-:W0:Y:S01]  /*12230*/  LDC R107, c[0x0][0x3a0] ;  /* 0x0000e800ff6b7b82 */ /* 0x001e220000000800 */
[----:B------:R-:W-:Y:S01]  /*12240*/  ISETP.GE.U32.AND P1, PT, R6, 0x7ffffe8a, PT ;  /* 0x7ffffe8a0600780c */ /* 0x000fe20003f26070 */
[----:B0-----:R-:W-:-:S02]  /*12250*/  VIADD R6, R107, 0xffffff88 ;  /* 0xffffff886b067836 */ /* 0x001fc40000000000 */
[----:B------:R-:W3:Y:S01]  /*12260*/  LDL R107, [R1+0x1c4] ;  /* 0x0001c400016b7983 */ /* 0x000ee20000100800 */
[----:B------:R-:W-:Y:S02]  /*12270*/  @!P5 IMAD.MOV.U32 R4, RZ, RZ, R113 ;  /* 0x000000ffff04d224 */ /* 0x000fe400078e0071 */
[----:B------:R-:W-:Y:S02]  /*12280*/  @!P5 IMAD.MOV.U32 R5, RZ, RZ, R137 ;  /* 0x000000ffff05d224 */ /* 0x000fe400078e0089 */
[----:B------:R-:W2:Y:S04]  /*12290*/  LDL.LU R137, [R1+0x1a00] ;  /* 0x001a000001897983 */ /* 0x000ea80000300800 */
[----:B------:R-:W2:Y:S04]  /*122a0*/  LDL.LU R113, [R1+0x19fc] ;  /* 0x0019fc0001717983 */ /* 0x000ea80000300800 */
[----:B---3--:R0:W3:Y:S02]  /*122b0*/  @!P5 LDG.E.U16 R107, desc[UR20][R4.64] ;  /* 0x00000014046bd981 */ /* 0x0080e4000c1e1500 */
[----:B0-----:R-:W-:-:S02]  /*122c0*/  PRMT R4, RZ, 0x7610, R4 ;  /* 0x00007610ff047816 */ /* 0x001fc40000000004 */
[----:B---3--:R0:W-:Y:S02]  /*122d0*/  @!P5 STL [R1+0x1c4], R107 ;  /* 0x0001c46b0100d387 */ /* 0x0081e40000100800 */
[----:B0-----:R-:W0:Y:S01]  /*122e0*/  LDC R107, c[0x0][0x3a0] ;  /* 0x0000e800ff6b7b82 */ /* 0x001e220000000800 */
[----:B------:R-:W-:Y:S01]  /*122f0*/  ISETP.GE.U32.AND P5, PT, R6, 0x7ffffe89, PT ;  /* 0x7ffffe890600780c */ /* 0x000fe20003fa6070 */
[----:B------:R3:W-:Y:S01]  /*12300*/  STL.S16 [R1+0x1c0], R4 ;  /* 0x0001c00401007387 */ /* 0x0007e20000100600 */
[----:B0-----:R-:W-:-:S03]  /*12310*/  VIADD R6, R107, 0xffffff87 ;  /* 0xffffff876b067836 */ /* 0x001fc60000000000 */
[----:B------:R-:W2:Y:S01]  /*12320*/  LDL R107, [R1+0x1c0] ;  /* 0x0001c000016b7983 */ /* 0x000ea20000100800 */
[----:B------:R-:W-:Y:S01]  /*12330*/  PRMT R5, RZ, 0x7610, R5 ;  /* 0x00007610ff057816 */ /* 0x000fe20000000005 */
[----:B---3--:R-:W-:-:S04]  /*12340*/  @!P2 IMAD.MOV.U32 R4, RZ, RZ, R109 ;  /* 0x000000ffff04a224 */ /* 0x008fc800078e006d */
[----:B------:R0:W-:Y:S02]  /*12350*/  STL.S16 [R1+0x1bc], R5 ;  /* 0x0001bc0501007387 */ /* 0x0001e40000100600 */
[----:B0-----:R-:W-:Y:S02]  /*12360*/  @!P2 IMAD.MOV.U32 R5, RZ, RZ, R108 ;  /* 0x000000ffff05a224 */ /* 0x001fe400078e006c */
[----:B------:R-:W3:Y:S04]  /*12370*/  LDL.LU R108, [R1+0x19f8] ;  /* 0x0019f800016c7983 */ /* 0x000ee80000300800 */
[----:B------:R-:W3:Y:S04]  /*12380*/  LDL.LU R109, [R1+0x19f4] ;  /* 0x0019f400016d7983 */ /* 0x000ee80000300800 */
        /* <DEDUP_REMOVED lines=66> */
[----:B--2---:R-:W-:Y:S02]  /*127b0*/  @!P2 IMAD.MOV.U32 R4, RZ, RZ, R102 ;  /* 0x000000ffff04a224 */ /* 0x004fe400078e0066 */
[----:B------:R-:W-:Y:S02]  /*127c0*/  @!P2 IMAD.MOV.U32 R5, RZ, RZ, R158 ;  /* 0x000000ffff05a224 */ /* 0x000fe400078e009e */
[----:B------:R-:W2:Y:S04]  /*127d0*/  LDL.LU R158, [R1+0x19c8] ;  /* 0x0019c800019e7983 */ /* 0x000ea80000300800 */
[----:B------:R-:W2:Y:S04]  /*127e0*/  LDL.LU R102, [R1+0x19c4] ;  /* 0x0019c40001667983 */ /* 0x000ea80000300800 */
[----:B---3--:R0:W3:Y:S01]  /*127f0*/  @!P2 LDG.E.U16 R107, desc[UR20][R4.64] ;  /* 0x00000014046ba981 */ /* 0x0080e2000c1e1500 */
[----:B------:R-:W-:Y:S01]  /*12800*/  PRMT R64, RZ, 0x7610, R64 ;  /* 0x00007610ff407816 */ /* 0x000fe20000000040 */
[----:B0-----:R-:W-:-:S02]  /*12810*/  @!P3 IMAD.MOV.U32 R4, RZ, RZ, R101 ;  /* 0x000000ffff04b224 */ /* 0x001fc400078e0065 */
[----:B------:R-:W-:-:S05]  /*12820*/  @!P3 IMAD.MOV.U32 R5, RZ, RZ, R12 ;  /* 0x000000ffff05b224 */ /* 0x000fca00078e000c */
[----:B------:R0:W5:Y:S02]  /*12830*/  @!P3 LDG.E.U16 R64, desc[UR20][R4.64] ;  /* 0x000000140440b981 */ /* 0x000164000c1e1500 */
[----:B0-----:R-:W-:Y:S02]  /*12840*/  PRMT R4, RZ, 0x7610, R4 ;  /* 0x00007610ff047816 */ /* 0x001fe40000000004 */
[----:B---3--:R0:W-:Y:S02]  /*12850*/  @!P2 STL [R1+0x1a8], R107 ;  /* 0x0001a86b0100a387 */ /* 0x0081e40000100800 */
[----:B0-----:R-:W0:Y:S01]  /*12860*/  LDC R107, c[0x0][0x3a0] ;  /* 0x0000e800ff6b7b82 */ /* 0x001e220000000800 */
[----:B------:R-:W-:Y:S01]  /*12870*/  ISETP.GE.U32.AND P2, PT, R6, 0x7ffffe82, PT ;  /* 0x7ffffe820600780c */ /* 0x000fe20003f46070 */
[----:B------:R-:W3:Y:S04]  /*12880*/  LDL.LU R12, [R1+0x19c0] ;  /* 0x0019c000010c7983 */ /* 0x000ee80000300800 */
[----:B------:R-:W2:Y:S04]  /*12890*/  LDL.LU R101, [R1+0x19bc] ;  /* 0x0019bc0001657983 */ /* 0x000ea80000300800 */
[----:B------:R0:W-:Y:S02]  /*128a0*/  STL.S16 [R1+0x1a4], R4 ;  /* 0x0001a40401007387 */ /* 0x0001e40000100600 */
[----:B0-----:R-:W-:-:S05]  /*128b0*/  VIADD R6, R107, 0xffffff80 ;  /* 0xffffff806b067836 */ /* 0x001fca0000000000 */
[----:B------:R-:W-:Y:S01]  /*128c0*/  ISETP.GE.U32.AND P3, PT, R6, 0x7ffffe81, PT ;  /* 0x7ffffe810600780c */ /* 0x000fe20003f66070 */
[----:B------:R-:W-:Y:S02]  /*128d0*/  VIADD R6, R107, 0xffffff7f ;  /* 0xffffff7f6b067836 */ /* 0x000fe40000000000 */
[----:B------:R-:W2:Y:S01]  /*128e0*/  LDL R107, [R1+0x1a4] ;  /* 0x0001a400016b7983 */ /* 0x000ea20000100800 */
[----:B------:R-:W-:Y:S01]  /*128f0*/  PRMT R5, RZ, 0x7610, R5 ;  /* 0x00007610ff057816 */ /* 0x000fe20000000005 */
[----:B------:R-:W-:-:S04]  /*12900*/  @!P6 IMAD.MOV.U32 R4, RZ, RZ, R66 ;  /* 0x000000ffff04e224 */ /* 0x000fc800078e0042 */
        /* <DEDUP_REMOVED lines=39> */
[----:B------:R-:W-:Y:S02]  /*12b80*/  ISETP.GE.U32.AND P5, PT, R6, 0x7ffffe7d, PT ;  /* 0x7ffffe7d0600780c */ /* 0x000fe40003fa6070 */
[----:B------:R-:W2:Y:S01]  /*12b90*/  LDL R6, [R1+0x198] ;  /* 0x0001980001067983 */ /* 0x000ea20000100800 */
[----:B------:R-:W-:Y:S02]  /*12ba0*/  @!P2 IMAD.MOV.U32 R4, RZ, RZ, R118 ;  /* 0x000000ffff04a224 */ /* 0x000fe400078e0076 */
[----:B------:R-:W-:Y:S02]  /*12bb0*/  @!P2 IMAD.MOV.U32 R5, RZ, RZ, R121 ;  /* 0x000000ffff05a224 */ /* 0x000fe400078e0079 */
[----:B------:R-:W3:Y:S04]  /*12bc0*/  LDL.LU R121, [R1+0x1998] ;  /* 0x0019980001797983 */ /* 0x000ee80000300800 */
[----:B------:R-:W3:Y:S04]  /*12bd0*/  LDL.LU R118, [R1+0x1994] ;  /* 0x0019940001767983 */ /* 0x000ee80000300800 */
[----:B--2---:R0:W2:Y:S01]  /*12be0*/  @!P2 LDG.E.U16 R6, desc[UR20][R4.64] ;  /* 0x000000140406a981 */ /* 0x0040a2000c1e1500 */
[----:B------:R-:W-:Y:S01]  /*12bf0*/  PRMT R67, RZ, 0x7610, R67 ;  /* 0x00007610ff437816 */ /* 0x000fe20000000043 */
[----:B0-----:R-:W-:-:S02]  /*12c00*/  @!P3 IMAD.MOV.U32 R4, RZ, RZ, R116 ;  /* 0x000000ffff04b224 */ /* 0x001fc400078e0074 */
[----:B------:R-:W-:-:S05]  /*12c10*/  @!P3 IMAD.MOV.U32 R5, RZ, RZ, R117 ;  /* 0x000000ffff05b224 */ /* 0x000fca00078e0075 */
[----:B------:R0:W5:Y:S04]  /*12c20*/  @!P3 LDG.E.U16 R67, desc[UR20][R4.64] ;  /* 0x000000140443b981 */ /* 0x000168000c1e1500 */
[----:B--2---:R2:W-:Y:S04]  /*12c30*/  @!P2 STL [R1+0x198], R6 ;  /* 0x000198060100a387 */ /* 0x0045e80000100800 */
[----:B------:R-:W3:Y:S04]  /*12c40*/  LDL.LU R117, [R1+0x1990] ;  /* 0x0019900001757983 */ /* 0x000ee80000300800 */
[----:B------:R-:W3:Y:S01]  /*12c50*/  LDL.LU R116, [R1+0x198c] ;  /* 0x00198c0001747983 */ /* 0x000ee20000300800 */
[----:B--2---:R-:W2:Y:S03]  /*12c60*/  LDC R6, c[0x0][0x3a0] ;  /* 0x0000e800ff067b82 */ /* 0x004ea60000000800 */
[----:B------:R-:W0:Y:S04]  /*12c70*/  LDL R4, [R1+0xdac] ;  /* 0x000dac0001047983 */ /* 0x000e280000100800 */
[----:B------:R-:W0:Y:S01]  /*12c80*/  LDL R5, [R1+0xdb0] ;  /* 0x000db00001057983 */ /* 0x000e220000100800 */
[----:B--2---:R-:W-:-:S05]  /*12c90*/  VIADD R6, R6, 0xffffff7b ;  /* 0xffffff7b06067836 */ /* 0x004fca0000000000 */
[----:B------:R-:W-:Y:S02]  /*12ca0*/  ISETP.GE.U32.AND P2, PT, R6, 0x7ffffe7c, PT ;  /* 0x7ffffe7c0600780c */ /* 0x000fe40003f46070 */
[----:B------:R-:W-:-:S05]  /*12cb0*/  PRMT R6, RZ, 0x7610, R6 ;  /* 0x00007610ff067816 */ /* 0x000fca0000000006 */
[----:B------:R2:W-:Y:S02]  /*12cc0*/  STL.S16 [R1+0x194], R6 ;  /* 0x0001940601007387 */ /* 0x0005e40000100600 */
[----:B--2---:R-:W2:Y:S02]  /*12cd0*/  LDC R6, c[0x0][0x3a0] ;  /* 0x0000e800ff067b82 */ /* 0x004ea40000000800 */
[----:B--2---:R-:W-:-:S05]  /*12ce0*/  VIADD R6, R6, 0xffffff7a ;  /* 0xffffff7a06067836 */ /* 0x004fca0000000000 */
[----:B------:R-:W-:Y:S02]  /*12cf0*/  ISETP.GE.U32.AND P3, PT, R6, 0x7ffffe7b, PT ;  /* 0x7ffffe7b0600780c */ /* 0x000fe40003f66070 */
        /* <DEDUP_REMOVED lines=8> */
[----:B---3--:R-:W-:Y:S01]  /*12d80*/  PRMT R117, RZ, 0x7610, R117 ;  /* 0x00007610ff757816 */ /* 0x008fe20000000075 */
[----:B0-----:R-:W0:Y:S01]  /*12d90*/  LDC R6, c[0x0][0x3a0] ;  /* 0x0000e800ff067b82 */ /* 0x001e220000000800 */
[----:B--2---:R-:W-:-:S04]  /*12da0*/  @!P4 LOP3.LUT R5, R5, R4, RZ, 0x3c, !PT ;  /* 0x000000040505c212 */ /* 0x004fc800078e3cff */
[----:B------:R-:W-:-:S04]  /*12db0*/  @!P4 LOP3.LUT R4, R5, R4, RZ, 0x3c, !PT ;  /* 0x000000040504c212 */ /* 0x000fc800078e3cff */
[----:B------:R-:W-:-:S05]  /*12dc0*/  @!P4 LOP3.LUT R5, R5, R4, RZ, 0x3c, !PT ;  /* 0x000000040505c212 */ /* 0x000fca00078e3cff */
[----:B------:R-:W2:Y:S01]  /*12dd0*/  @!P4 LDG.E.U16 R117, desc[UR20][R4.64] ;  /* 0x000000140475c981 */ /* 0x000ea2000c1e1500 */
[----:B0-----:R-:W-:-:S05]  /*12de0*/  VIADD R6, R6, 0xffffff79 ;  /* 0xffffff7906067836 */ /* 0x001fca0000000000 */
[----:B------:R-:W-:Y:S02]  /*12df0*/  ISETP.GE.U32.AND P6, PT, R6, 0x7ffffe7a, PT ;  /* 0x7ffffe7a0600780c */ /* 0x000fe40003fc6070 */
[----:B------:R-:W-:Y:S01]  /*12e00*/  PRMT R6, RZ, 0x7610, R6 ;  /* 0x00007610ff067816 */ /* 0x000fe20000000006 */
[----:B--2---:R0:W-:Y:S04]  /*12e10*/  STL [R1+0x190], R117 ;  /* 0x0001907501007387 */ /* 0x0041e80000100800 */
[----:B0-----:R-:W2:Y:S04]  /*12e20*/  LDL.LU R117, [R1+0x1988] ;  /* 0x0019880001757983 */ /* 0x001ea80000300800 */
[----:B------:R-:W3:Y:S04]  /*12e30*/  LDL R4, [R1+0xdbc] ;  /* 0x000dbc0001047983 */ /* 0x000ee80000100800 */
[----:B------:R-:W3:Y:S04]  /*12e40*/  LDL R5, [R1+0xdc0] ;  /* 0x000dc00001057983 */ /* 0x000ee80000100800 */
[----:B------:R0:W-:Y:S02]  /*12e50*/  STL.S16 [R1+0x18c], R6 ;  /* 0x00018c0601007387 */ /* 0x0001e40000100600 */
[----:B0-----:R-:W0:Y:S02]  /*12e60*/  LDC R6, c[0x0][0x3a0] ;  /* 0x0000e800ff067b82 */ /* 0x001e240000000800 */
[----:B0-----:R-:W-:-:S05]  /*12e70*/  VIADD R6, R6, 0xffffff78 ;  /* 0xffffff7806067836 */ /* 0x001fca0000000000 */
[----:B------:R-:W-:Y:S02]  /*12e80*/  ISETP.GE.U32.AND P4, PT, R6, 0x7ffffe79, PT ;  /* 0x7ffffe790600780c */ /* 0x000fe40003f86070 */
[----:B------:R-:W2:Y:S01]  /*12e90*/  LDL R6, [R1+0x18c] ;  /* 0x00018c0001067983 */ /* 0x000ea20000100800 */
[----:B---3--:R-:W-:-:S04]  /*12ea0*/  @!P1 LOP3.LUT R5, R5, R4, RZ, 0x3c, !PT ;  /* 0x0000000405059212 */ /* 0x008fc800078e3cff */
[----:B------:R-:W-:-:S04]  /*12eb0*/  @!P1 LOP3.LUT R4, R5, R4, RZ, 0x3c, !PT ;  /* 0x0000000405049212 */ /* 0x000fc800078e3cff */
[----:B------:R-:W-:-:S05]  /*12ec0*/  @!P1 LOP3.LUT R5, R5, R4, RZ, 0x3c, !PT ;  /* 0x0000000405059212 */ /* 0x000fca00078e3cff */
[----:B--2---:R-:W2:Y:S04]  /*12ed0*/  @!P1 LDG.E.U16 R6, desc[UR20][R4.64] ;  /* 0x0000001404069981 */ /* 0x004ea8000c1e1500 */
[----:B--2---:R0:W-:Y:S04]  /*12ee0*/  @!P1 STL [R1+0x18c], R6 ;  /* 0x00018c0601009387 */ /* 0x0041e80000100800 */
[----:B------:R-:W2:Y:S04]  /*12ef0*/  LDL R4, [R1+0xdc4] ;  /* 0x000dc40001047983 */ /* 0x000ea80000100800 */
[----:B------:R-:W2:Y:S01]  /*12f00*/  LDL R5, [R1+0xdc8] ;  /* 0x000dc80001057983 */ /* 0x000ea20000100800 */
[----:B------:R-:W-:Y:S01]  /*12f10*/  PRMT R117, RZ, 0x7610, R117 ;  /* 0x00007610ff757816 */ /* 0x000fe20000000075 */
        /* <DEDUP_REMOVED lines=74> */
[----:B0-----:R-:W0:Y:S01]  /*133c0*/  LDC R6, c[0x0][0x3a0] ;  /* 0x0000e800ff067b82 */ /* 0x001e220000000800 */
[----:B------:R-:W-:Y:S01]  /*133d0*/  PRMT R72, RZ, 0x7610, R72 ;  /* 0x00007610ff487816 */ /* 0x000fe20000000048 */
[----:B0-----:R-:W-:-:S05]  /*133e0*/  VIADD R6, R6, 0xffffff71 ;  /* 0xffffff7106067836 */ /* 0x001fca0000000000 */
[----:B------:R-:W-:Y:S02]  /*133f0*/  ISETP.GE.U32.AND P1, PT, R6, 0x7ffffe72, PT ;  /* 0x7ffffe720600780c */ /* 0x000fe40003f26070 */
        /* <DEDUP_REMOVED lines=136> */
[----:B--2---:R-:W2:Y:S01]  /*13c80*/  @!P1 LDG.E.U16 R6, desc[UR20][R4.64] ;  /* 0x0000001404069981 */ /* 0x004ea2000c1e1500 */
[----:B------:R-:W-:-:S05]  /*13c90*/  PRMT R117, RZ, 0x7610, R117 ;  /* 0x00007610ff757816 */ /* 0x000fca0000000075 */
[----:B------:R0:W-:Y:S04]  /*13ca0*/  STL.S16 [R1+0x14c], R117 ;  /* 0x00014c7501007387 */ /* 0x0001e80000100600 */
[----:B0-----:R-:W3:Y:S04]  /*13cb0*/  LDL.LU R117, [R1+0x196c] ;  /* 0x00196c0001757983 */ /* 0x001ee80000300800 */
[----:B--2---:R0:W-:Y:S04]  /*13cc0*/  @!P1 STL [R1+0x150], R6 ;  /* 0x0001500601009387 */ /* 0x0041e80000100800 */
[----:B------:R-:W2:Y:S04]  /*13cd0*/  LDL R4, [R1+0xe54] ;  /* 0x000e540001047983 */ /* 0x000ea80000100800 */
[----:B------:R-:W2:Y:S01]  /*13ce0*/  LDL R5, [R1+0xe58] ;  /* 0x000e580001057983 */ /* 0x000ea20000100800 */
[----:B0-----:R-:W0:Y:S02]  /*13cf0*/  LDC R6, c[0x0][0x3a0] ;  /* 0x0000e800ff067b82 */ /* 0x001e240000000800 */
[----:B0-----:R-:W-:-:S05]  /*13d00*/  VIADD R6, R6, 0xffffff65 ;  /* 0xffffff6506067836 */ /* 0x001fca0000000000 */
[----:B------:R-:W-:Y:S02]  /*13d10*/  ISETP.GE.U32.AND P1, PT, R6, 0x7ffffe66, PT ;  /* 0x7ffffe660600780c */ /* 0x000fe40003f26070 */
[----:B------:R-:W3:Y:S01]  /*13d20*/  LDL R6, [R1+0x14c] ;  /* 0x00014c0001067983 */ /* 0x000ee20000100800 */
[----:B--2---:R-:W-:-:S04]  /*13d30*/  @!P5 LOP3.LUT R5, R5, R4, RZ, 0x3c, !PT ;  /* 0x000000040505d212 */ /* 0x004fc800078e3cff */
[----:B------:R-:W-:-:S04]  /*13d40*/  @!P5 LOP3.LUT R4, R5, R4, RZ, 0x3c, !PT ;  /* 0x000000040504d212 */ /* 0x000fc800078e3cff */
[----:B------:R-:W-:-:S05]  /*13d50*/  @!P5 LOP3.LUT R5, R5, R4, RZ, 0x3c, !PT ;  /* 0x000000040505d212 */ /* 0x000fca00078e3cff */
[----:B---3--:R-:W2:Y:S01]  /*13d60*/  @!P5 LDG.E.U16 R6, desc[UR20][R4.64] ;  /* 0x000000140406d981 */ /* 0x008ea2000c1e1500 */
[----:B------:R-:W-:-:S03]  /*13d70*/  PRMT R107, RZ, 0x7610, R107 ;  /* 0x00007610ff6b7816 */ /* 0x000fc6000000006b */
[----:B--2---:R0:W-:Y:S04]  /*13d80*/  @!P5 STL [R1+0x14c], R6 ;  /* 0x00014c060100d387 */ /* 0x0041e80000100800 */
[----:B------:R-:W2:Y:S04]  /*13d90*/  LDL R4, [R1+0xe5c] ;  /* 0x000e5c0001047983 */ /* 0x000ea80000100800 */
[----:B------:R-:W2:Y:S01]  /*13da0*/  LDL R5, [R1+0xe60] ;  /* 0x000e600001057983 */ /* 0x000ea20000100800 */
[----:B0-----:R-:W0:Y:S03]  /*13db0*/  LDC R6, c[0x0][0x3a0] ;  /* 0x0000e800ff067b82 */ /* 0x001e260000000800 */
[----:B------:R3:W-:Y:S04]  /*13dc0*/  STL.S16 [R1+0x148], R107 ;  /* 0x0001486b01007387 */ /* 0x0007e80000100600 */
[----:B---3--:R-:W3:Y:S01]  /*13dd0*/  LDL R107, [R1+0x148] ;  /* 0x00014800016b7983 */ /* 0x008ee20000100800 */
[----:B--2---:R-:W-:-:S04]  /*13de0*/  @!P2 LOP3.LUT R5, R5, R4, RZ, 0x3c, !PT ;  /* 0x000000040505a212 */ /* 0x004fc800078e3cff */
[----:B------:R-:W-:-:S04]  /*13df0*/  @!P2 LOP3.LUT R4, R5, R4, RZ, 0x3c, !PT ;  /* 0x000000040504a212 */ /* 0x000fc800078e3cff */
[----:B------:R-:W-:-:S05]  /*13e00*/  @!P2 LOP3.LUT R5, R5, R4, RZ, 0x3c, !PT ;  /* 0x000000040505a212 */ /* 0x000fca00078e3cff */
[----:B---3--:R-:W2:Y:S01]  /*13e10*/  @!P2 LDG.E.U16 R107, desc[UR20][R4.64] ;  /* 0x00000014046ba981 */ /* 0x008ea2000c1e1500 */
[----:B0-----:R-:W-:-:S05]  /*13e20*/  VIADD R6, R6, 0xffffff64 ;  /* 0xffffff6406067836 */ /* 0x001fca0000000000 */
[----:B------:R-:W-:Y:S02]  /*13e30*/  ISETP.GE.U32.AND P5, PT, R6, 0x7ffffe65, PT ;  /* 0x7ffffe650600780c */ /* 0x000fe40003fa6070 */
[----:B------:R-:W-:-:S05]  /*13e40*/  PRMT R6, RZ, 0x7610, R6 ;  /* 0x00007610ff067816 */ /* 0x000fca0000000006 */
[----:B------:R0:W-:Y:S02]  /*13e50*/  STL.S16 [R1+0x144], R6 ;  /* 0x0001440601007387 */ /* 0x0001e40000100600 */
[----:B0-----:R-:W0:Y:S02]  /*13e60*/  LDC R6, c[0x0][0x3a0] ;  /* 0x0000e800ff067b82 */ /* 0x001e240000000800 */
[----:B0-----:R-:W-:Y:S01]  /*13e70*/  VIADD R6, R6, 0xffffff63 ;  /* 0xffffff6306067836 */ /* 0x001fe20000000000 */
[----:B--2---:R0:W-:Y:S04]  /*13e80*/  @!P2 STL [R1+0x148], R107 ;  /* 0x0001486b0100a387 */ /* 0x0041e80000100800 */
[----:B------:R-:W2:Y:S04]  /*13e90*/  LDL R4, [R1+0xe64] ;  /* 0x000e640001047983 */ /* 0x000ea80000100800 */
[----:B------:R-:W2:Y:S01]  /*13ea0*/  LDL R5, [R1+0xe68] ;  /* 0x000e680001057983 */ /* 0x000ea20000100800 */
[----:B0-----:R-:W0:Y:S01]  /*13eb0*/  LDC R107, c[0x0][0x3a0] ;  /* 0x0000e800ff6b7b82 */ /* 0x001e220000000800 */
[----:B------:R-:W-:Y:S01]  /*13ec0*/  ISETP.GE.U32.AND P2, PT, R6, 0x7ffffe64, PT ;  /* 0x7ffffe640600780c */ /* 0x000fe20003f46070 */
[----:B0-----:R-:W-:-:S02]  /*13ed0*/  VIADD R6, R107, 0xffffff62 ;  /* 0xffffff626b067836 */ /* 0x001fc40000000000 */
[----:B------:R-:W3:Y:S01]  /*13ee0*/  LDL R107, [R1+0x144] ;  /* 0x00014400016b7983 */ /* 0x000ee20000100800 */
[----:B--2---:R-:W-:-:S04]  /*13ef0*/  @!P3 LOP3.LUT R5, R5, R4, RZ, 0x3c, !PT ;  /* 0x000000040505b212 */ /* 0x004fc800078e3cff */
[----:B------:R-:W-:-:S04]  /*13f00*/  @!P3 LOP3.LUT R4, R5, R4, RZ, 0x3c, !PT ;  /* 0x000000040504b212 */ /* 0x000fc800078e3cff */
[----:B------:R-:W-:-:S05]  /*13f10*/  @!P3 LOP3.LUT R5, R5, R4, RZ, 0x3c, !PT ;  /* 0x000000040505b212 */ /* 0x000fca00078e3cff */
[----:B---3--:R-:W2:Y:S04]  /*13f20*/  @!P3 LDG.E.U16 R107, desc[UR20][R4.64] ;  /* 0x00000014046bb981 */ /* 0x008ea8000c1e1500 */
        /* <DEDUP_REMOVED lines=8> */
[----:B------:R2:W5:Y:S04]  /*13fb0*/  @!P6 LDG.E.U16 R100, desc[UR20][R4.64] ;  /* 0x000000140464e981 */ /* 0x000568000c1e1500 */
[----:B------:R-:W2:Y:S04]  /*13fc0*/  LDL R4, [R1+0xe74] ;  /* 0x000e740001047983 */ /* 0x000ea80000100800 */
[----:B------:R-:W2:Y:S01]  /*13fd0*/  LDL R5, [R1+0xe78] ;  /* 0x000e780001057983 */ /* 0x000ea20000100800 */
[----:B------:R-:W-:Y:S02]  /*13fe0*/  PRMT R82, RZ, 0x7610, R82 ;  /* 0x00007610ff527816 */ /* 0x000fe40000000052 */
        /* <DEDUP_REMOVED lines=27> */
[----:B------:R-:W-:Y:S02]  /*141a0*/  ISETP.GE.U32.AND P3, PT, R6, 0x7ffffe63, PT ;  /* 0x7ffffe630600780c */ /* 0x000fe40003f66070 */
[----:B------:R-:W-:Y:S01]  /*141b0*/  PRMT R104, RZ, 0x7610, R104 ;  /* 0x00007610ff687816 */ /* 0x000fe20000000068 */
[----:B0-----:R-:W-:-:S10]  /*141c0*/  VIADD R6, R107, 0xffffff61 ;  /* 0xffffff616b067836 */ /* 0x001fd40000000000 */
[----:B--2---:R-:W-:-:S04]  /*141d0*/  @!P3 LOP3.LUT R5, R5, R4, RZ, 0x3c, !PT ;  /* 0x000000040505b212 */ /* 0x004fc800078e3cff */
[----:B------:R-:W-:-:S04]  /*141e0*/  @!P3 LOP3.LUT R4, R5, R4, RZ, 0x3c, !PT ;  /* 0x000000040504b212 */ /* 0x000fc800078e3cff */
[----:B------:R-:W-:-:S05]  /*141f0*/  @!P3 LOP3.LUT R5, R5, R4, RZ, 0x3c, !PT ;  /* 0x000000040505b212 */ /* 0x000fca00078e3cff */
[----:B------:R0:W5:Y:S04]  /*14200*/  @!P3 LDG.E.U16 R104, desc[UR20][R4.64] ;  /* 0x000000140468b981 */ /* 0x000168000c1e1500 */
[----:B------:R-:W0:Y:S04]  /*14210*/  LDL R4, [R1+0xe9c] ;  /* 0x000e9c0001047983 */ /* 0x000e280000100800 */
[----:B------:R-:W0:Y:S01]  /*14220*/  LDL R5, [R1+0xea0] ;  /* 0x000ea00001057983 */ /* 0x000e220000100800 */
[----:B------:R-:W-:Y:S02]  /*14230*/  ISETP.GE.U32.AND P6, PT, R6, 0x7ffffe62, PT ;  /* 0x7ffffe620600780c */ /* 0x000fe40003fc6070 */
[----:B------:R-:W-:Y:S01]  /*14240*/  PRMT R113, RZ, 0x7610, R113 ;  /* 0x00007610ff717816 */ /* 0x000fe20000000071 */
[----:B------:R-:W-:-:S10]  /*14250*/  VIADD R6, R107, 0xffffff60 ;  /* 0xffffff606b067836 */ /* 0x000fd40000000000 */
[----:B0-----:R-:W-:-:S04]  /*14260*/  @!P6 LOP3.LUT R5, R5, R4, RZ, 0x3c, !PT ;  /* 0x000000040505e212 */ /* 0x001fc800078e3cff */
[----:B------:R-:W-:-:S04]  /*14270*/  @!P6 LOP3.LUT R4, R5, R4, RZ, 0x3c, !PT ;  /* 0x000000040504e212 */ /* 0x000fc800078e3cff */
[----:B------:R-:W-:-:S05]  /*14280*/  @!P6 LOP3.LUT R5, R5, R4, RZ, 0x3c, !PT ;  /* 0x000000040505e212 */ /* 0x000fca00078e3cff */
[----:B------:R0:W5:Y:S04]  /*14290*/  @!P6 LDG.E.U16 R113, desc[UR20][R4.64] ;  /* 0x000000140471e981 */ /* 0x000168000c1e1500 */
[----:B------:R-:W2:Y:S01]  /*142a0*/  LDL R5, [R1+0xea4] ;  /* 0x000ea40001057983 */ /* 0x000ea20000100800 */
[----:B------:R-:W-:Y:S02]  /*142b0*/  ISETP.GE.U32.AND P4, PT, R6, 0x7ffffe61, PT ;  /* 0x7ffffe610600780c */ /* 0x000fe40003f86070 */
[----:B------:R-:W-:-:S11]  /*142c0*/  PRMT R112, RZ, 0x7610, R112 ;  /* 0x00007610ff707816 */ /* 0x000fd60000000070 */
[----:B0-----:R-:W-:Y:S02]  /*142d0*/  @!P4 IMAD.MOV.U32 R4, RZ, RZ, R117 ;  /* 0x000000ffff04c224 */ /* 0x001fe400078e0075 */
[----:B------:R-:W3:Y:S01]  /*142e0*/  LDL.LU R117, [R1+0x1968] ;  /* 0x0019680001757983 */ /* 0x000ee20000300800 */
[----:B------:R-:W-:-:S03]  /*142f0*/  VIADD R6, R107, 0xffffff5f ;  /* 0xffffff5f6b067836 */ /* 0x000fc60000000000 */
[----:B--2---:R0:W5:Y:S04]  /*14300*/  @!P4 LDG.E.U16 R112, desc[UR20][R4.64] ;  /* 0x000000140470c981 */ /* 0x004168000c1e1500 */
[----:B------:R-:W2:Y:S01]  /*14310*/  LDL R5, [R1+0xeac] ;  /* 0x000eac0001057983 */ /* 0x000ea20000100800 */
[----:B------:R-:W-:Y:S02]  /*14320*/  ISETP.GE.U32.AND P1, PT, R6, 0x7ffffe60, PT ;  /* 0x7ffffe600600780c */ /* 0x000fe40003f26070 */
[----:B------:R-:W-:-:S11]  /*14330*/  PRMT R115, RZ, 0x7610, R115 ;  /* 0x00007610ff737816 */ /* 0x000fd60000000073 */
[----:B0-----:R-:W-:Y:S02]  /*14340*/  @!P1 IMAD.MOV.U32 R4, RZ, RZ, R116 ;  /* 0x000000ffff049224 */ /* 0x001fe400078e0074 */
[----:B------:R-:W3:Y:S01]  /*14350*/  LDL.LU R116, [R1+0x1964] ;  /* 0x0019640001747983 */ /* 0x000ee20000300800 */
[----:B------:R-:W-:-:S03]  /*14360*/  VIADD R6, R107, 0xffffff5e ;  /* 0xffffff5e6b067836 */ /* 0x000fc60000000000 */
[----:B--2---:R0:W5:Y:S04]  /*14370*/  @!P1 LDG.E.U16 R115, desc[UR20][R4.64] ;  /* 0x0000001404739981 */ /* 0x004168000c1e1500 */
        /* <DEDUP_REMOVED lines=11> */
[----:B---3--:R-:W-:-:S11]  /*14430*/  PRMT R117, RZ, 0x7610, R117 ;  /* 0x00007610ff757816 */ /* 0x008fd60000000075 */
        /* <DEDUP_REMOVED lines=20> */
[----:B------:R-:W0:Y:S04]  /*14580*/  LDL R4, [R1+0xed4] ;  /* 0x000ed40001047983 */ /* 0x000e280000100800 */
[----:B------:R-:W0:Y:S01]  /*14590*/  LDL R5, [R1+0xed8] ;  /* 0x000ed80001057983 */ /* 0x000e220000100800 */
[----:B------:R-:W-:Y:S02]  /*145a0*/  ISETP.GE.U32.AND P4, PT, R6, 0x7ffffe5b, PT ;  /* 0x7ffffe5b0600780c */ /* 0x000fe40003f86070 */
[----:B---3--:R-:W-:Y:S01]  /*145b0*/  PRMT R118, RZ, 0x7610, R118 ;  /* 0x00007610ff767816 */ /* 0x008fe20000000076 */
        /* <DEDUP_REMOVED lines=86> */
[----:B------:R-:W-:Y:S01]  /*14b20*/  ISETP.GE.U32.AND P3, PT, R6, 0x7ffffe51, PT ;  /* 0x7ffffe510600780c */ /* 0x000fe20003f66070 */
[----:B------:R-:W-:-:S05]  /*14b30*/  VIADD R6, R107, 0xffffff4f ;  /* 0xffffff4f6b067836 */ /* 0x000fca0000000000 */
[----:B------:R-:W-:Y:S01]  /*14b40*/  ISETP.GE.U32.AND P6, PT, R6, 0x7ffffe50, PT ;  /* 0x7ffffe500600780c */ /* 0x000fe20003fc6070 */
[----:B------:R-:W-:-:S05]  /*14b50*/  VIADD R6, R107, 0xffffff4e ;  /* 0xffffff4e6b067836 */ /* 0x000fca0000000000 */
[----:B------:R-:W-:Y:S01]  /*14b60*/  ISETP.GE.U32.AND P4, PT, R6, 0x7ffffe4f, PT ;  /* 0x7ffffe4f0600780c */ /* 0x000fe20003f86070 */
[----:B------:R-:W-:-:S05]  /*14b70*/  VIADD R6, R107, 0xffffff4d ;  /* 0xffffff4d6b067836 */ /* 0x000fca0000000000 */
[----:B------:R-:W-:Y:S01]  /*14b80*/  ISETP.GE.U32.AND P1, PT, R6, 0x7ffffe4e, PT ;  /* 0x7ffffe4e0600780c */ /* 0x000fe20003f26070 */
[----:B------:R-:W-:Y:S01]  /*14b90*/  VIADD R6, R107, 0xffffff4c ;  /* 0xffffff4c6b067836 */ /* 0x000fe20000000000 */
[----:B------:R-:W-:-:S04]  /*14ba0*/  PRMT R128, RZ, 0x7610, R128 ;  /* 0x00007610ff807816 */ /* 0x000fc80000000080 */
[----:B------:R-:W-:Y:S01]  /*14bb0*/  ISETP.GE.U32.AND P5, PT, R6, 0x7ffffe4d, PT ;  /* 0x7ffffe4d0600780c */ /* 0x000fe20003fa6070 */
[----:B------:R-:W-:-:S05]  /*14bc0*/  VIADD R6, R107, 0xffffff4b ;  /* 0xffffff4b6b067836 */ /* 0x000fca0000000000 */
[----:B------:R-:W-:Y:S02]  /*14bd0*/  ISETP.GE.U32.AND P2, PT, R6, 0x7ffffe4c, PT ;  /* 0x7ffffe4c0600780c */ /* 0x000fe40003f46070 */
[----:B------:R-:W-:Y:S02]  /*14be0*/  PRMT R6, RZ, 0x7610, R6 ;  /* 0x00007610ff067816 */ /* 0x000fe40000000006 */
[----:B0-----:R-:W-:-:S04]  /*14bf0*/  @!P3 LOP3.LUT R5, R5, R4, RZ, 0x3c, !PT ;  /* 0x000000040505b212 */ /* 0x001fc800078e3cff */
        /* <DEDUP_REMOVED lines=411> */
[----:B--2---:R-:W2:Y:S01]  /*165b0*/  @!P1 LDG.E.U16 R6, desc[UR20][R4.64] ;  /* 0x0000001404069981 */ /* 0x004ea2000c1e1500 */
[----:B------:R-:W-:-:S03]  /*165c0*/  PRMT R107, RZ, 0x7610, R107 ;  /* 0x00007610ff6b7816 */ /* 0x000fc6000000006b */
[----:B--2---:R0:W-:Y:S04]  /*165d0*/  @!P1 STL [R1+0x9c], R6 ;  /* 0x00009c0601009387 */ /* 0x0041e80000100800 */
[----:B------:R-:W2:Y:S04]  /*165e0*/  LDL R4, [R1+0x1034] ;  /* 0x0010340001047983 */ /* 0x000ea80000100800 */
[----:B------:R-:W2:Y:S04]  /*165f0*/  LDL R5, [R1+0x1038] ;  /* 0x0010380001057983 */ /* 0x000ea80000100800 */
[----:B------:R3:W-:Y:S01]  /*16600*/  STL.S16 [R1+0x98], R107 ;  /* 0x0000986b01007387 */ /* 0x0007e20000100600 */
[----:B0-----:R-:W0:Y:S08]  /*16610*/  LDC R6, c[0x0][0x3a0] ;  /* 0x0000e800ff067b82 */ /* 0x001e300000000800 */
[----:B---3--:R-:W3:Y:S01]  /*16620*/  LDC R107, c[0x0][0x3a0] ;  /* 0x0000e800ff6b7b82 */ /* 0x008ee20000000800 */
[----:B0-----:R-:W-:-:S05]  /*16630*/  VIADD R6, R6, 0xffffff29 ;  /* 0xffffff2906067836 */ /* 0x001fca0000000000 */
[----:B------:R-:W-:Y:S01]  /*16640*/  ISETP.GE.U32.AND P1, PT, R6, 0x7ffffe2a, PT ;  /* 0x7ffffe2a0600780c */ /* 0x000fe20003f26070 */
[----:B---3--:R-:W-:Y:S02]  /*16650*/  VIADD R6, R107, 0xffffff28 ;  /* 0xffffff286b067836 */ /* 0x008fe40000000000 */
[----:B------:R-:W3:Y:S01]  /*16660*/  LDL R107, [R1+0x98] ;  /* 0x00009800016b7983 */ /* 0x000ee20000100800 */
[----:B--2---:R-:W-:-:S04]  /*16670*/  @!P5 LOP3.LUT R5, R5, R4, RZ, 0x3c, !PT ;  /* 0x000000040505d212 */ /* 0x004fc800078e3cff */
[----:B------:R-:W-:-:S04]  /*16680*/  @!P5 LOP3.LUT R4, R5, R4, RZ, 0x3c, !PT ;  /* 0x000000040504d212 */ /* 0x000fc800078e3cff */
[----:B------:R-:W-:-:S05]  /*16690*/  @!P5 LOP3.LUT R5, R5, R4, RZ, 0x3c, !PT ;  /* 0x000000040505d212 */ /* 0x000fca00078e3cff */
[----:B---3--:R0:W2:Y:S02]  /*166a0*/  @!P5 LDG.E.U16 R107, desc[UR20][R4.64] ;  /* 0x00000014046bd981 */ /* 0x0080a4000c1e1500 */
[----:B0-----:R-:W-:Y:S02]  /*166b0*/  PRMT R4, RZ, 0x7610, R4 ;  /* 0x00007610ff047816 */ /* 0x001fe40000000004 */
[----:B--2---:R0:W-:Y:S04]  /*166c0*/  @!P5 STL [R1+0x98], R107 ;  /* 0x0000986b0100d387 */ /* 0x0041e80000100800 */
[----:B------:R-:W2:Y:S01]  /*166d0*/  LDL R5, [R1+0x103c] ;  /* 0x00103c0001057983 */ /* 0x000ea20000100800 */
[----:B0-----:R-:W0:Y:S01]  /*166e0*/  LDC R107, c[0x0][0x3a0] ;  /* 0x0000e800ff6b7b82 */ /* 0x001e220000000800 */
[----:B------:R-:W-:-:S02]  /*166f0*/  ISETP.GE.U32.AND P5, PT, R6, 0x7ffffe29, PT ;  /* 0x7ffffe290600780c */ /* 0x000fc40003fa6070 */
[----:B------:R3:W-:Y:S01]  /*16700*/  STL.S16 [R1+0xa4], R4 ;  /* 0x0000a40401007387 */ /* 0x0007e20000100600 */
[----:B0-----:R-:W-:-:S03]  /*16710*/  VIADD R6, R107, 0xffffff27 ;  /* 0xffffff276b067836 */ /* 0x001fc60000000000 */
[----:B------:R-:W2:Y:S01]  /*16720*/  LDL R107, [R1+0xa4] ;  /* 0x0000a400016b7983 */ /* 0x000ea20000100800 */
[----:B---3--:R-:W-:-:S03]  /*16730*/  @!P2 IMAD.MOV.U32 R4, RZ, RZ, R12 ;  /* 0x000000ffff04a224 */ /* 0x008fc600078e000c */
[----:B------:R-:W3:Y:S04]  /*16740*/  LDL.LU R12, [R1+0x1918] ;  /* 0x00191800010c7983 */ /* 0x000ee80000300800 */
[----:B--2---:R0:W2:Y:S02]  /*16750*/  @!P2 LDG.E.U16 R107, desc[UR20][R4.64] ;  /* 0x00000014046ba981 */ /* 0x0040a4000c1e1500 */
[----:B0-----:R-:W-:Y:S02]  /*16760*/  PRMT R4, RZ, 0x7610, R4 ;  /* 0x00007610ff047816 */ /* 0x001fe40000000004 */
        /* <DEDUP_REMOVED lines=18> */
[----:B---3--:R-:W-:Y:S02]  /*16890*/  @!P6 IMAD.MOV.U32 R4, RZ, RZ, R159 ;  /* 0x000000ffff04e224 */ /* 0x008fe400078e009f */
        /* <DEDUP_REMOVED lines=13> */
[----:B------:R-:W5:Y:S04]  /*16970*/  LDL.LU R160, [R1+0x1904] ;  /* 0x0019040001a07983 */ /* 0x000f680000300800 */
        /* <DEDUP_REMOVED lines=24> */
[----:B------:R-:W5:Y:S04]  /*16b00*/  LDL.LU R163, [R1+0x18f0] ;  /* 0x0018f00001a37983 */ /* 0x000f680000300800 */
        /* <DEDUP_REMOVED lines=10> */
[----:B------:R-:W5:Y:S04]  /*16bb0*/  LDL.LU R136, [R1+0x18ec] ;  /* 0x0018ec0001887983 */ /* 0x000f680000300800 */
[----:B------:R-:W5:Y:S04]  /*16bc0*/  LDL.LU R137, [R1+0x18e8] ;  /* 0x0018e80001897983 */ /* 0x000f680000300800 */
        /* <DEDUP_REMOVED lines=11> */
[----:B------:R-:W5:Y:S04]  /*16c80*/  LDL.LU R139, [R1+0x18e0] ;  /* 0x0018e000018b7983 */ /* 0x000f680000300800 */
[----:B---3--:R0:W2:Y:S02]  /*16c90*/  @!P3 LDG.E.U16 R107, desc[UR20][R4.64] ;  /* 0x00000014046bb981 */ /* 0x0080a4000c1e1500 */
[----:B0-----:R-:W-:-:S02]  /*16ca0*/  PRMT R4, RZ, 0x7610, R4 ;  /* 0x00007610ff047816 */ /* 0x001fc40000000004 */
[----:B--2---:R0:W-:Y:S02]  /*16cb0*/  @!P3 STL [R1+0xbc], R107 ;  /* 0x0000bc6b0100b387 */ /* 0x0041e40000100800 */
[----:B0-----:R-:W0:Y:S01]  /*16cc0*/  LDC R107, c[0x0][0x3a0] ;  /* 0x0000e800ff6b7b82 */ /* 0x001e220000000800 */
[----:B------:R-:W-:Y:S01]  /*16cd0*/  ISETP.GE.U32.AND P3, PT, R6, 0x7ffffe21, PT ;  /* 0x7ffffe210600780c */ /* 0x000fe20003f66070 */
[----:B------:R4:W-:Y:S01]  /*16ce0*/  STL.S16 [R1+0xc8], R4 ;  /* 0x0000c80401007387 */ /* 0x0009e20000100600 */
[----:B0-----:R-:W-:-:S03]  /*16cf0*/  VIADD R6, R107, 0xffffff1f ;  /* 0xffffff1f6b067836 */ /* 0x001fc60000000000 */
[----:B------:R-:W2:Y:S01]  /*16d00*/  LDL R107, [R1+0xc8] ;  /* 0x0000c800016b7983 */ /* 0x000ea20000100800 */
[----:B----4-:R-:W-:Y:S02]  /*16d10*/  @!P6 IMAD.MOV.U32 R4, RZ, RZ, R56 ;  /* 0x000000ffff04e224 */ /* 0x010fe400078e0038 */
[----:B------:R-:W-:Y:S02]  /*16d20*/  @!P6 IMAD.MOV.U32 R5, RZ, RZ, R140 ;  /* 0x000000ffff05e224 */ /* 0x000fe400078e008c */
[----:B------:R-:W5:Y:S04]  /*16d30*/  LDL.LU R140, [R1+0x18dc] ;  /* 0x0018dc00018c7983 */ /* 0x000f680000300800 */
        /* <DEDUP_REMOVED lines=8> */
[----:B------:R-:W4:Y:S01]  /*16dc0*/  LDL R107, [R1+0xc4] ;  /* 0x0000c400016b7983 */ /* 0x000f220000100800 */
[----:B--2---:R-:W-:Y:S02]  /*16dd0*/  @!P4 IMAD.MOV.U32 R4, RZ, RZ, R59 ;  /* 0x000000ffff04c224 */ /* 0x004fe400078e003b */
[----:B------:R-:W-:Y:S02]  /*16de0*/  @!P4 IMAD.MOV.U32 R5, RZ, RZ, R141 ;  /* 0x000000ffff05c224 */ /* 0x000fe400078e008d */
[----:B------:R-:W5:Y:S04]  /*16df0*/  LDL.LU R141, [R1+0x18d4] ;  /* 0x0018d400018d7983 */ /* 0x000f680000300800 */
[----:B------:R-:W2:Y:S04]  /*16e00*/  LDL.LU R59, [R1+0x18d0] ;  /* 0x0018d000013b7983 */ /* 0x000ea80000300800 */
[----:B----4-:R0:W4:Y:S02]  /*16e10*/  @!P4 LDG.E.U16 R107, desc[UR20][R4.64] ;  /* 0x00000014046bc981 */ /* 0x010124000c1e1500 */
[----:B0-----:R-:W-:-:S02]  /*16e20*/  PRMT R4, RZ, 0x7610, R4 ;  /* 0x00007610ff047816 */ /* 0x001fc40000000004 */
[----:B----4-:R0:W-:Y:S02]  /*16e30*/  @!P4 STL [R1+0xc4], R107 ;  /* 0x0000c46b0100c387 */ /* 0x0101e40000100800 */
[----:B0-----:R-:W0:Y:S01]  /*16e40*/  LDC R107, c[0x0][0x3a0] ;  /* 0x0000e800ff6b7b82 */ /* 0x001e220000000800 */
[----:B------:R-:W-:Y:S01]  /*16e50*/  ISETP.GE.U32.AND P4, PT, R6, 0x7ffffe1f, PT ;  /* 0x7ffffe1f0600780c */ /* 0x000fe20003f86070 */
[----:B------:R4:W-:Y:S01]  /*16e60*/  STL.S16 [R1+0xd4], R4 ;  /* 0x0000d40401007387 */ /* 0x0009e20000100600 */
[----:B0-----:R-:W-:-:S03]  /*16e70*/  VIADD R6, R107, 0xffffff1d ;  /* 0xffffff1d6b067836 */ /* 0x001fc60000000000 */
[----:B------:R-:W2:Y:S01]  /*16e80*/  LDL R107, [R1+0xd4] ;  /* 0x0000d400016b7983 */ /* 0x000ea20000100800 */
[----:B----4-:R-:W-:Y:S02]  /*16e90*/  @!P1 IMAD.MOV.U32 R4, RZ, RZ, R61 ;  /* 0x000000ffff049224 */ /* 0x010fe400078e003d */
[----:B------:R-:W-:Y:S02]  /*16ea0*/  @!P1 IMAD.MOV.U32 R5, RZ, RZ, R60 ;  /* 0x000000ffff059224 */ /* 0x000fe400078e003c */
[----:B------:R-:W4:Y:S04]  /*16eb0*/  LDL.LU R60, [R1+0x18cc] ;  /* 0x0018cc00013c7983 */ /* 0x000f280000300800 */
        /* <DEDUP_REMOVED lines=265> */
[----:B---3--:R0:W3:Y:S01]  /*17f50*/  @!P6 LDG.E.U16 R107, desc[UR20][R4.64] ;  /* 0x00000014046be981 */ /* 0x0080e2000c1e1500 */
[----:B------:R-:W-:Y:S01]  /*17f60*/  PRMT R7, RZ, 0x7610, R7 ;  /* 0x00007610ff077816 */ /* 0x000fe20000000007 */
[----:B0-----:R-:W-:-:S02]  /*17f70*/  @!P4 IMAD.MOV.U32 R4, RZ, RZ, R156 ;  /* 0x000000ffff04c224 */ /* 0x001fc400078e009c */
[----:B------:R-:W-:-:S05]  /*17f80*/  @!P4 IMAD.MOV.U32 R5, RZ, RZ, R157 ;  /* 0x000000ffff05c224 */ /* 0x000fca00078e009d */
[----:B------:R0:W2:Y:S01]  /*17f90*/  @!P4 LDG.E.U16 R7, desc[UR20][R4.64] ;  /* 0x000000140407c981 */ /* 0x0000a2000c1e1500 */
[----:B------:R-:W-:Y:S01]  /*17fa0*/  PRMT R106, RZ, 0x7610, R106 ;  /* 0x00007610ff6a7816 */ /* 0x000fe2000000006a */
[----:B0-----:R-:W-:Y:S02]  /*17fb0*/  @!P1 IMAD.MOV.U32 R5, RZ, RZ, R155 ;  /* 0x000000ffff059224 */ /* 0x001fe400078e009b */
[----:B---3--:R0:W-:Y:S02]  /*17fc0*/  @!P6 STL [R1+0x13c], R107 ;  /* 0x00013c6b0100e387 */ /* 0x0081e40000100800 */
[----:B0-----:R-:W0:Y:S01]  /*17fd0*/  LDC R107, c[0x0][0x3a0] ;  /* 0x0000e800ff6b7b82 */ /* 0x001e220000000800 */
[----:B------:R-:W-:Y:S02]  /*17fe0*/  ISETP.GE.U32.AND P6, PT, R6, 0x7ffffe08, PT ;  /* 0x7ffffe080600780c */ /* 0x000fe40003fc6070 */
[----:B------:R-:W-:Y:S01]  /*17ff0*/  PRMT R6, RZ, 0x7610, R6 ;  /* 0x00007610ff067816 */ /* 0x000fe20000000006 */
[----:B------:R-:W5:Y:S04]  /*18000*/  LDL.LU R157, [R1+0x1814] ;  /* 0x00181400019d7983 */ /* 0x000f680000300800 */
[----:B------:R-:W5:Y:S01]  /*18010*/  LDL.LU R156, [R1+0x1810] ;  /* 0x00181000019c7983 */ /* 0x000f620000300800 */
[----:B0-----:R-:W-:-:S05]  /*18020*/  VIADD R4, R107, 0xffffff06 ;  /* 0xffffff066b047836 */ /* 0x001fca0000000000 */
[----:B------:R-:W-:Y:S01]  /*18030*/  ISETP.GE.U32.AND P4, PT, R4, 0x7ffffe07, PT ;  /* 0x7ffffe070400780c */ /* 0x000fe20003f86070 */
[----:B------:R-:W-:-:S05]  /*18040*/  @!P1 IMAD.MOV.U32 R4, RZ, RZ, R162 ;  /* 0x000000ffff049224 */ /* 0x000fca00078e00a2 */
[----:B------:R0:W3:Y:S02]  /*18050*/  @!P1 LDG.E.U16 R6, desc[UR20][R4.64] ;  /* 0x0000001404069981 */ /* 0x0000e4000c1e1500 */
[----:B0-----:R-:W-:Y:S02]  /*18060*/  @!P5 IMAD.MOV.U32 R4, RZ, RZ, R153 ;  /* 0x000000ffff04d224 */ /* 0x001fe400078e0099 */
[----:B------:R-:W-:-:S05]  /*18070*/  @!P5 IMAD.MOV.U32 R5, RZ, RZ, R154 ;  /* 0x000000ffff05d224 */ /* 0x000fca00078e009a */
[----:B------:R0:W4:Y:S01]  /*18080*/  @!P5 LDG.E.U16 R106, desc[UR20][R4.64] ;  /* 0x00000014046ad981 */ /* 0x000122000c1e1500 */
[----:B--2---:R-:W-:Y:S02]  /*18090*/  ISETP.NE.AND P1, PT, R103, RZ, PT ;  /* 0x000000ff6700720c */ /* 0x004fe40003f25270 */
[----:B------:R-:W-:Y:S02]  /*180a0*/  LOP3.LUT R162, RZ, R103, RZ, 0x33, !PT ;  /* 0x00000067ffa27212 */ /* 0x000fe400078e33ff */
[----:B------:R-:W-:Y:S01]  /*180b0*/  PRMT R103, RZ, 0x7610, R103 ;  /* 0x00007610ff677816 */ /* 0x000fe20000000067 */
[----:B0-----:R-:W-:Y:S02]  /*180c0*/  @!P2 IMAD.MOV.U32 R4, RZ, RZ, R151 ;  /* 0x000000ffff04a224 */ /* 0x001fe400078e0097 */
[----:B------:R-:W-:-:S05]  /*180d0*/  @!P2 IMAD.MOV.U32 R5, RZ, RZ, R152 ;  /* 0x000000ffff05a224 */ /* 0x000fca00078e0098 */
[----:B------:R0:W2:Y:S01]  /*180e0*/  @!P2 LDG.E.U16 R103, desc[UR20][R4.64] ;  /* 0x000000140467a981 */ /* 0x0000a2000c1e1500 */
[C---:B------:R-:W-:Y:S02]  /*180f0*/  SEL R99, R162.reuse, R99, !P1 ;  /* 0x00000063a2637207 */ /* 0x040fe40004800000 */
[C---:B------:R-:W-:Y:S01]  /*18100*/  SEL R98, R162.reuse, R98, !P1 ;  /* 0x00000062a2627207 */ /* 0x040fe20004800000 */
[----:B------:R0:W-:Y:S04]  /*18110*/  STL [R1+0x138], R7 ;  /* 0x0001380701007387 */ /* 0x0001e80000100800 */
[----:B------:R-:W5:Y:S01]  /*18120*/  LDL.LU R155, [R1+0x180c] ;  /* 0x00180c00019b7983 */ /* 0x000f620000300800 */
[----:B------:R-:W-:Y:S01]  /*18130*/  IMAD R99, R99, UR41, RZ ;  /* 0x0000002963637c24 */ /* 0x000fe2000f8e02ff */
[----:B------:R-:W-:-:S02]  /*18140*/  SEL R97, R162, R97, !P1 ;  /* 0x00000061a2617207 */ /* 0x000fc40004800000 */
[C---:B------:R-:W-:Y:S02]  /*18150*/  SEL R96, R162.reuse, R96, !P1 ;  /* 0x00000060a2607207 */ /* 0x040fe40004800000 */
[C---:B------:R-:W-:Y:S02]  /*18160*/  SEL R95, R162.reuse, R95, !P1 ;  /* 0x0000005fa25f7207 */ /* 0x040fe40004800000 */
[----:B------:R-:W-:Y:S01]  /*18170*/  SEL R94, R162, R94, !P1 ;  /* 0x0000005ea25e7207 */ /* 0x000fe20004800000 */
[----:B0-----:R-:W-:Y:S02]  /*18180*/  IMAD R5, R98, UR42, RZ ;  /* 0x0000002a62057c24 */ /* 0x001fe4000f8e02ff */
[----:B------:R-:W-:Y:S01]  /*18190*/  VIADD R4, R107, 0xffffff04 ;  /* 0xffffff046b047836 */ /* 0x000fe20000000000 */
[C---:B------:R-:W-:Y:S02]  /*181a0*/  SEL R93, R162.reuse, R93, !P1 ;  /* 0x0000005da25d7207 */ /* 0x040fe40004800000 */
[----:B------:R-:W-:-:S02]  /*181b0*/  SEL R92, R162, R92, !P1 ;  /* 0x0000005ca25c7207 */ /* 0x000fc40004800000 */
[C---:B------:R-:W-:Y:S02]  /*181c0*/  SEL R91, R162.reuse, R91, !P1 ;  /* 0x0000005ba25b7207 */ /* 0x040fe40004800000 */
[----:B------:R-:W-:Y:S02]  /*181d0*/  SEL R90, R162, R90, !P1 ;  /* 0x0000005aa25a7207 */ /* 0x000fe40004800000 */
[----:B------:R-:W-:Y:S01]  /*181e0*/  ISETP.GE.U32.AND P2, PT, R4, 0x7ffffe05, PT ;  /* 0x7ffffe050400780c */ /* 0x000fe20003f46070 */
[----:B------:R-:W-:Y:S01]  /*181f0*/  IMAD R4, R96, UR44, RZ ;  /* 0x0000002c60047c24 */ /* 0x000fe2000f8e02ff */
[C---:B------:R-:W-:Y:S02]  /*18200*/  SEL R89, R162.reuse, R89, !P1 ;  /* 0x00000059a2597207 */ /* 0x040fe40004800000 */
[----:B------:R-:W-:Y:S02]  /*18210*/  SEL R88, R162, R88, !P1 ;  /* 0x00000058a2587207 */ /* 0x000fe40004800000 */
[----:B------:R-:W-:-:S02]  /*18220*/  PRMT R17, RZ, 0x7610, R17 ;  /* 0x00007610ff117816 */ /* 0x000fc40000000011 */
[C---:B------:R-:W-:Y:S02]  /*18230*/  SEL R87, R162.reuse, R87, !P1 ;  /* 0x00000057a2577207 */ /* 0x040fe40004800000 */
[C---:B------:R-:W-:Y:S02]  /*18240*/  SEL R86, R162.reuse, R86, !P1 ;  /* 0x00000056a2567207 */ /* 0x040fe40004800000 */
[C---:B------:R-:W-:Y:S02]  /*18250*/  SEL R85, R162.reuse, R85, !P1 ;  /* 0x00000055a2557207 */ /* 0x040fe40004800000 */
[C---:B------:R-:W-:Y:S02]  /*18260*/  SEL R84, R162.reuse, R84, !P1 ;  /* 0x00000054a2547207 */ /* 0x040fe40004800000 */
[C---:B------:R-:W-:Y:S02]  /*18270*/  SEL R83, R162.reuse, R83, !P1 ;  /* 0x00000053a2537207 */ /* 0x040fe40004800000 */
[----:B------:R-:W-:-:S02]  /*18280*/  SEL R81, R162, R81, !P1 ;  /* 0x00000051a2517207 */ /* 0x000fc40004800000 */
[C---:B------:R-:W-:Y:S02]  /*18290*/  SEL R80, R162.reuse, R80, !P1 ;  /* 0x00000050a2507207 */ /* 0x040fe40004800000 */
[C---:B------:R-:W-:Y:S02]  /*182a0*/  SEL R79, R162.reuse, R79, !P1 ;  /* 0x0000004fa24f7207 */ /* 0x040fe40004800000 */
[C---:B------:R-:W-:Y:S02]  /*182b0*/  SEL R78, R162.reuse, R78, !P1 ;  /* 0x0000004ea24e7207 */ /* 0x040fe40004800000 */
[C---:B------:R-:W-:Y:S02]  /*182c0*/  SEL R76, R162.reuse, R76, !P1 ;  /* 0x0000004ca24c7207 */ /* 0x040fe40004800000 */
[----:B------:R-:W-:Y:S02]  /*182d0*/  PRMT R12, RZ, 0x7610, R12 ;  /* 0x00007610ff0c7816 */ /* 0x000fe4000000000c */
[----:B------:R-:W-:-:S02]  /*182e0*/  SEL R75, R162, R75, !P1 ;  /* 0x0000004ba24b7207 */ /* 0x000fc40004800000 */
[C---:B------:R-:W-:Y:S02]  /*182f0*/  SEL R74, R162.reuse, R74, !P1 ;  /* 0x0000004aa24a7207 */ /* 0x040fe40004800000 */
[----:B------:R-:W-:Y:S02]  /*18300*/  PRMT R8, RZ, 0x7610, R8 ;  /* 0x00007610ff087816 */ /* 0x000fe40000000008 */
[C---:B------:R-:W-:Y:S02]  /*18310*/  SEL R71, R162.reuse, R71, !P1 ;  /* 0x00000047a2477207 */ /* 0x040fe40004800000 */
[----:B------:R-:W-:Y:S02]  /*18320*/  PRMT R9, RZ, 0x7610, R9 ;  /* 0x00007610ff097816 */ /* 0x000fe40000000009 */
[----:B------:R-:W-:Y:S01]  /*18330*/  SEL R70, R162, R70, !P1 ;  /* 0x00000046a2467207 */ /* 0x000fe20004800000 */
[----:B------:R-:W0:Y:S01]  /*18340*/  LDC R7, c[0x0][0x3a8] ;  /* 0x0000ea00ff077b82 */ /* 0x000e220000000800 */
[----:B---3--:R3:W-:Y:S04]  /*18350*/  STL [R1+0x140], R6 ;  /* 0x0001400601007387 */ /* 0x0087e80000100800 */
[----:B------:R-:W5:Y:S04]  /*18360*/  LDL.LU R154, [R1+0x1808] ;  /* 0x00180800019a7983 */ /* 0x000f680000300800 */
[----:B------:R-:W5:Y:S01]  /*18370*/  LDL.LU R153, [R1+0x1804] ;  /* 0x0018040001997983 */ /* 0x000f620000300800 */
[----:B------:R-:W-:-:S02]  /*18380*/  IMAD R95, R95, UR45, RZ ;  /* 0x0000002d5f5f7c24 */ /* 0x000fc4000f8e02ff */
[----:B------:R-:W-:Y:S02]  /*18390*/  IMAD R91, R91, UR49, RZ ;  /* 0x000000315b5b7c24 */ /* 0x000fe4000f8e02ff */
[----:B------:R-:W-:Y:S01]  /*183a0*/  IMAD R87, R87, UR53, RZ ;  /* 0x0000003557577c24 */ /* 0x000fe2000f8e02ff */
[C---:B------:R-:W-:Y:S02]  /*183b0*/  SEL R69, R162.reuse, R69, !P1 ;  /* 0x00000045a2457207 */ /* 0x040fe40004800000 */
[C---:B------:R-:W-:Y:S01]  /*183c0*/  SEL R68, R162.reuse, R68, !P1 ;  /* 0x00000044a2447207 */ /* 0x040fe20004800000 */
[----:B0-----:R-:W-:Y:S01]  /*183d0*/  IMAD R7, R7, 0xfe, RZ ;  /* 0x000000fe07077824 */ /* 0x001fe200078e02ff */
[C---:B------:R-:W-:Y:S01]  /*183e0*/  SEL R65, R162.reuse, R65, !P1 ;  /* 0x00000041a2417207 */ /* 0x040fe20004800000 */
[----:B---3--:R-:W-:Y:S01]  /*183f0*/  VIADD R6, R107, 0xffffff05 ;  /* 0xffffff056b067836 */ /* 0x008fe20000000000 */
[C---:B------:R-:W-:Y:S02]  /*18400*/  SEL R63, R162.reuse, R63, !P1 ;  /* 0x0000003fa23f7207 */ /* 0x040fe40004800000 */
[----:B------:R-:W-:-:S02]  /*18410*/  SEL R62, R162, R62, !P1 ;  /* 0x0000003ea23e7207 */ /* 0x000fc40004800000 */
[C---:B------:R-:W-:Y:S02]  /*18420*/  SEL R61, R162.reuse, R61, !P1 ;  /* 0x0000003da23d7207 */ /* 0x040fe40004800000 */
[----:B------:R-:W-:Y:S02]  /*18430*/  PRMT R131, RZ, 0x7610, R131 ;  /* 0x00007610ff837816 */ /* 0x000fe40000000083 */
[----:B----4-:R-:W-:Y:S01]  /*18440*/  SEL R60, R162, R60, !P1 ;  /* 0x0000003ca23c7207 */ /* 0x010fe20004800000 */
[----:B------:R0:W-:Y:S04]  /*18450*/  STL [R1+0x134], R106 ;  /* 0x0001346a01007387 */ /* 0x0001e80000100800 */
[----:B------:R-:W-:Y:S04]  /*18460*/  STL [R1+0x2d4], R99 ;  /* 0x0002d46301007387 */ /* 0x000fe80000100800 */
[----:B------:R-:W5:Y:S04]  /*18470*/  LDL.LU R152, [R1+0x1800] ;  /* 0x0018000001987983 */ /* 0x000f680000300800 */
[----:B------:R-:W5:Y:S04]  /*18480*/  LDL.LU R151, [R1+0x17fc] ;  /* 0x0017fc0001977983 */ /* 0x000f680000300800 */
[----:B------:R3:W-:Y:S01]  /*18490*/  STL [R1+0x2d0], R5 ;  /* 0x0002d00501007387 */ /* 0x0007e20000100800 */
[----:B------:R-:W-:-:S02]  /*184a0*/  ISETP.GE.U32.AND P5, PT, R6, 0x7ffffe06, PT ;  /* 0x7ffffe060600780c */ /* 0x000fc40003fa6070 */
[----:B------:R-:W-:Y:S01]  /*184b0*/  SEL R59, R162, R59, !P1 ;  /* 0x0000003ba23b7207 */ /* 0x000fe20004800000 */
[----:B------:R-:W4:Y:S01]  /*184c0*/  LDCU UR41, c[0x0][0x3b0] ;  /* 0x00007600ff2977ac */ /* 0x000f220008000800 */
[----:B------:R-:W1:Y:S01]  /*184d0*/  LDCU UR42, c[0x0][0x3b0] ;  /* 0x00007600ff2a77ac */ /* 0x000e620008000800 */
[----:B------:R-:W1:Y:S01]  /*184e0*/  LDCU UR44, c[0x0][0x3b0] ;  /* 0x00007600ff2c77ac */ /* 0x000e620008000800 */
[----:B0-----:R-:W0:Y:S01]  /*184f0*/  LDC R106, c[0x0][0x3a8] ;  /* 0x0000ea00ff6a7b82 */ /* 0x001e220000000800 */
[----:B------:R-:W0:Y:S01]  /*18500*/  LDCU UR45, c[0x0][0x3b0] ;  /* 0x00007600ff2d77ac */ /* 0x000e220008000800 */
[----:B------:R-:W0:Y:S01]  /*18510*/  LDCU UR49, c[0x0][0x3b0] ;  /* 0x00007600ff3177ac */ /* 0x000e220008000800 */
[----:B------:R-:W0:Y:S01]  /*18520*/  LDCU UR53, c[0x0][0x3b0] ;  /* 0x00007600ff3577ac */ /* 0x000e220008000800 */
[----:B---3--:R-:W-:Y:S01]  /*18530*/  IMAD R5, R97, UR43, RZ ;  /* 0x0000002b61057c24 */ /* 0x008fe2000f8e02ff */
[----:B------:R-:W-:Y:S02]  /*18540*/  PRMT R97, RZ, 0x7610, R97 ;  /* 0x00007610ff617816 */ /* 0x000fe40000000061 */
[----:B------:R-:W-:Y:S01]  /*18550*/  PRMT R6, RZ, 0x7610, R6 ;  /* 0x00007610ff067816 */ /* 0x000fe20000000006 */
[----:B------:R-:W3:Y:S01]  /*18560*/  LDCU UR43, c[0x0][0x3b0] ;  /* 0x00007600ff2b77ac */ /* 0x000ee20008000800 */
[----:B------:R1:W-:Y:S04]  /*18570*/  STL [R1+0x2e4], R5 ;  /* 0x0002e40501007387 */ /* 0x0003e80000100800 */
[----:B------:R2:W-:Y:S01]  /*18580*/  STL [R1+0x300], R4 ;  /* 0x0003000401007387 */ /* 0x0005e20000100800 */
[----:B-1----:R-:W-:-:S02]  /*18590*/  @!P3 IMAD.MOV.U32 R5, RZ, RZ, R150 ;  /* 0x000000ffff05b224 */ /* 0x002fc400078e0096 */
[----:B--2---:R-:W-:-:S05]  /*185a0*/  @!P3 IMAD.MOV.U32 R4, RZ, RZ, R149 ;  /* 0x000000ffff04b224 */ /* 0x004fca00078e0095 */
[----:B------:R1:W2:Y:S04]  /*185b0*/  @!P3 LDG.E.U16 R97, desc[UR20][R4.64] ;  /* 0x000000140461b981 */ /* 0x0002a8000c1e1500 */
[----:B------:R-:W-:Y:S04]  /*185c0*/  STL [R1+0x308], R95 ;  /* 0x0003085f01007387 */ /* 0x000fe80000100800 */
[----:B------:R-:W5:Y:S04]  /*185d0*/  LDL.LU R150, [R1+0x17f8] ;  /* 0x0017f80001967983 */ /* 0x000f680000300800 */
[----:B------:R-:W5:Y:S01]  /*185e0*/  LDL.LU R149, [R1+0x17f4] ;  /* 0x0017f40001957983 */ /* 0x000f620000300800 */
[----:B-1----:R-:W-:-:S02]  /*185f0*/  IMAD R5, R94, UR46, RZ ;  /* 0x0000002e5e057c24 */ /* 0x002fc4000f8e02ff */
[----:B------:R-:W-:Y:S01]  /*18600*/  VIADD R4, R107, 0xffffff03 ;  /* 0xffffff036b047836 */ /* 0x000fe20000000000 */
[----:B------:R-:W1:Y:S02]  /*18610*/  LDCU UR46, c[0x0][0x3b0] ;  /* 0x00007600ff2e77ac */ /* 0x000e640008000800 */
[----:B------:R0:W-:Y:S02]  /*18620*/  STL [R1+0x304], R5 ;  /* 0x0003040501007387 */ /* 0x0001e40000100800 */
[----:B------:R-:W-:Y:S01]  /*18630*/  ISETP.GE.U32.AND P3, PT, R4, 0x7ffffe04, PT ;  /* 0x7ffffe040400780c */ /* 0x000fe20003f66070 */
[----:B------:R-:W-:Y:S01]  /*18640*/  IMAD R4, R92, UR48, RZ ;  /* 0x000000305c047c24 */ /* 0x000fe2000f8e02ff */
[----:B------:R-:W-:Y:S01]  /*18650*/  STL [R1+0x130], R103 ;  /* 0x0001306701007387 */ /* 0x000fe20000100800 */
[----:B------:R-:W1:Y:S01]  /*18660*/  LDCU UR48, c[0x0][0x3b0] ;  /* 0x00007600ff3077ac */ /* 0x000e620008000800 */
[----:B0-----:R-:W-:Y:S01]  /*18670*/  IMAD R5, R93, UR47, RZ ;  /* 0x0000002f5d057c24 */ /* 0x001fe2000f8e02ff */
[----:B------:R-:W-:Y:S01]  /*18680*/  PRMT R93, RZ, 0x7610, R93 ;  /* 0x00007610ff5d7816 */ /* 0x000fe2000000005d */
[----:B------:R-:W0:Y:S03]  /*18690*/  LDCU UR47, c[0x0][0x3b0] ;  /* 0x00007600ff2f77ac */ /* 0x000e260008000800 */
[----:B------:R1:W-:Y:S04]  /*186a0*/  STL [R1+0x310], R5 ;  /* 0x0003100501007387 */ /* 0x0003e80000100800 */
[----:B------:R3:W-:Y:S01]  /*186b0*/  STL [R1+0x318], R4 ;  /* 0x0003180401007387 */ /* 0x0007e20000100800 */
[----:B-1----:R-:W-:-:S02]  /*186c0*/  @!P6 IMAD.MOV.U32 R5, RZ, RZ, R148 ;  /* 0x000000ffff05e224 */ /* 0x002fc400078e0094 */
[----:B---3--:R-:W-:-:S05]  /*186d0*/  @!P6 IMAD.MOV.U32 R4, RZ, RZ, R161 ;  /* 0x000000ffff04e224 */ /* 0x008fca00078e00a1 */
[----:B------:R1:W3:Y:S04]  /*186e0*/  @!P6 LDG.E.U16 R93, desc[UR20][R4.64] ;  /* 0x00000014045de981 */ /* 0x0002e8000c1e1500 */
[----:B------:R-:W-:Y:S04]  /*186f0*/  STL [R1+0x320], R91 ;  /* 0x0003205b01007387 */ /* 0x000fe80000100800 */
[----:B------:R-:W5:Y:S01]  /*18700*/  LDL.LU R148, [R1+0x17f0] ;  /* 0x0017f00001947983 */ /* 0x000f620000300800 */
[----:B-1----:R-:W-:Y:S02]  /*18710*/  IMAD R5, R90, UR50, RZ ;  /* 0x000000325a057c24 */ /* 0x002fe4000f8e02ff */
[----:B------:R-:W-:-:S02]  /*18720*/  VIADD R4, R107, 0xffffff02 ;  /* 0xffffff026b047836 */ /* 0x000fc40000000000 */
[----:B------:R-:W-:Y:S01]  /*18730*/  IMAD.MOV.U32 R161, RZ, RZ, R111 ;  /* 0x000000ffffa17224 */ /* 0x000fe200078e006f */
[----:B------:R-:W1:Y:S01]  /*18740*/  LDCU UR50, c[0x0][0x3b0] ;  /* 0x00007600ff3277ac */ /* 0x000e620008000800 */
[----:B------:R0:W-:Y:S01]  /*18750*/  STL [R1+0x31c], R5 ;  /* 0x00031c0501007387 */ /* 0x0001e20000100800 */
[----:B------:R-:W-:Y:S01]  /*18760*/  ISETP.GE.U32.AND P6, PT, R4, 0x7ffffe03, PT ;  /* 0x7ffffe030400780c */ /* 0x000fe20003fc6070 */
[----:B------:R-:W-:Y:S01]  /*18770*/  IMAD R4, R88, UR52, RZ ;  /* 0x0000003458047c24 */ /* 0x000fe2000f8e02ff */
[----:B------:R-:W1:Y:S01]  /*18780*/  LDCU UR52, c[0x0][0x3b0] ;  /* 0x00007600ff3477ac */ /* 0x000e620008000800 */
[----:B0-----:R-:W-:Y:S01]  /*18790*/  IMAD R5, R89, UR51, RZ ;  /* 0x0000003359057c24 */ /* 0x001fe2000f8e02ff */
[----:B------:R-:W0:Y:S01]  /*187a0*/  LDCU UR51, c[0x0][0x3b0] ;  /* 0x00007600ff3377ac */ /* 0x000e220008000800 */
[----:B--2---:R-:W-:Y:S04]  /*187b0*/  STL [R1+0x10c], R97 ;  /* 0x00010c6101007387 */ /* 0x004fe80000100800 */
[----:B------:R2:W-:Y:S04]  /*187c0*/  STL [R1+0x328], R5 ;  /* 0x0003280501007387 */ /* 0x0005e80000100800 */
[----:B------:R0:W-:Y:S01]  /*187d0*/  STL [R1+0x330], R4 ;  /* 0x0003300401007387 */ /* 0x0001e20000100800 */
[----:B--2---:R-:W-:-:S02]  /*187e0*/  @!P4 IMAD.MOV.U32 R5, RZ, RZ, R19 ;  /* 0x000000ffff05c224 */ /* 0x004fc400078e0013 */
[----:B0-----:R-:W-:-:S05]  /*187f0*/  @!P4 IMAD.MOV.U32 R4, RZ, RZ, R18 ;  /* 0x000000ffff04c224 */ /* 0x001fca00078e0012 */
[----:B------:R0:W2:Y:S04]  /*18800*/  @!P4 LDG.E.U16 R17, desc[UR20][R4.64] ;  /* 0x000000140411c981 */ /* 0x0000a8000c1e1500 */
[----:B------:R-:W-:Y:S01]  /*18810*/  STL [R1+0x338], R87 ;  /* 0x0003385701007387 */ /* 0x000fe20000100800 */
[----:B0-----:R-:W-:Y:S02]  /*18820*/  IMAD R5, R86, UR54, RZ ;  /* 0x0000003656057c24 */ /* 0x001fe4000f8e02ff */
[----:B------:R-:W-:Y:S01]  /*18830*/  VIADD R4, R107, 0xffffff01 ;  /* 0xffffff016b047836 */ /* 0x000fe20000000000 */
[----:B------:R-:W0:Y:S02]  /*18840*/  LDCU UR54, c[0x0][0x3b0] ;  /* 0x00007600ff3677ac */ /* 0x000e240008000800 */
[----:B------:R1:W-:Y:S02]  /*18850*/  STL [R1+0x334], R5 ;  /* 0x0003340501007387 */ /* 0x0003e40000100800 */
[----:B------:R-:W-:Y:S01]  /*18860*/  ISETP.GE.U32.AND P4, PT, R4, 0x7ffffe02, PT ;  /* 0x7ffffe020400780c */ /* 0x000fe20003f86070 */
[----:B------:R-:W-:Y:S01]  /*18870*/  IMAD R4, R84, UR56, RZ ;  /* 0x0000003854047c24 */ /* 0x000fe2000f8e02ff */
[----:B------:R-:W0:Y:S01]  /*18880*/  LDCU UR56, c[0x0][0x3b0] ;  /* 0x00007600ff3877ac */ /* 0x000e220008000800 */
[----:B-1----:R-:W-:Y:S01]  /*18890*/  IMAD R5, R85, UR55, RZ ;  /* 0x0000003755057c24 */ /* 0x002fe2000f8e02ff */
[----:B------:R-:W1:Y:S04]  /*188a0*/  LDCU UR55, c[0x0][0x3b0] ;  /* 0x00007600ff3777ac */ /* 0x000e680008000800 */
[----:B------:R0:W-:Y:S04]  /*188b0*/  STL [R1+0x340], R5 ;  /* 0x0003400501007387 */ /* 0x0001e80000100800 */
[----:B---3--:R-:W-:Y:S04]  /*188c0*/  STL [R1+0xf0], R93 ;  /* 0x0000f05d01007387 */ /* 0x008fe80000100800 */
[----:B------:R3:W-:Y:S01]  /*188d0*/  STL [R1+0x348], R4 ;  /* 0x0003480401007387 */ /* 0x0007e20000100800 */
[----:B0-----:R-:W-:-:S02]  /*188e0*/  @!P5 IMAD.MOV.U32 R5, RZ, RZ, R16 ;  /* 0x000000ffff05d224 */ /* 0x001fc400078e0010 */
[----:B---3--:R-:W-:-:S05]  /*188f0*/  @!P5 IMAD.MOV.U32 R4, RZ, RZ, R15 ;  /* 0x000000ffff04d224 */ /* 0x008fca00078e000f */
[----:B------:R0:W3:Y:S04]  /*18900*/  @!P5 LDG.E.U16 R6, desc[UR20][R4.64] ;  /* 0x000000140406d981 */ /* 0x0000e8000c1e1500 */
[----:B--2---:R2:W-:Y:S02]  /*18910*/  STL [R1+0xcc], R17 ;  /* 0x0000cc1101007387 */ /* 0x0045e40000100800 */
[----:B--2---:R-:W-:Y:S02]  /*18920*/  IMAD R17, R83, UR57, RZ ;  /* 0x0000003953117c24 */ /* 0x004fe4000f8e02ff */
[----:B0-----:R-:W-:Y:S02]  /*18930*/  IMAD R5, R81, UR58, RZ ;  /* 0x0000003a51057c24 */ /* 0x001fe4000f8e02ff */
[----:B------:R-:W-:Y:S01]  /*18940*/  VIADD R4, R107, 0xffffff00 ;  /* 0xffffff006b047836 */ /* 0x000fe20000000000 */
[----:B------:R-:W0:Y:S01]  /*18950*/  LDCU UR57, c[0x0][0x3b0] ;  /* 0x00007600ff3977ac */ /* 0x000e220008000800 */
[----:B------:R-:W2:Y:S01]  /*18960*/  LDCU UR58, c[0x0][0x3b0] ;  /* 0x00007600ff3a77ac */ /* 0x000ea20008000800 */
[----:B------:R1:W-:Y:S04]  /*18970*/  STL [R1+0x350], R17 ;  /* 0x0003501101007387 */ /* 0x0003e80000100800 */
[----:B-1----:R-:W2:Y:S04]  /*18980*/  LDL R17, [R1+0x1714] ;  /* 0x0017140001117983 */ /* 0x002ea80000100800 */
[----:B------:R1:W-:Y:S01]  /*18990*/  STL [R1+0x34c], R5 ;  /* 0x00034c0501007387 */ /* 0x0003e20000100800 */
[----:B------:R-:W-:Y:S01]  /*189a0*/  ISETP.GE.U32.AND P5, PT, R4, 0x7ffffe01, PT ;  /* 0x7ffffe010400780c */ /* 0x000fe20003fa6070 */
[----:B------:R-:W-:Y:S01]  /*189b0*/  IMAD R4, R79, UR60, RZ ;  /* 0x0000003c4f047c24 */ /* 0x000fe2000f8e02ff */
[----:B------:R-:W0:Y:S01]  /*189c0*/  LDCU UR60, c[0x0][0x3b0] ;  /* 0x00007600ff3c77ac */ /* 0x000e220008000800 */
[----:B-1----:R-:W-:Y:S01]  /*189d0*/  IMAD R5, R80, UR59, RZ ;  /* 0x0000003b50057c24 */ /* 0x002fe2000f8e02ff */
[----:B------:R-:W1:Y:S04]  /*189e0*/  LDCU UR59, c[0x0][0x3b0] ;  /* 0x00007600ff3b77ac */ /* 0x000e680008000800 */
[----:B------:R0:W-:Y:S04]  /*189f0*/  STL [R1+0x35c], R5 ;  /* 0x00035c0501007387 */ /* 0x0001e80000100800 */
[----:B---3--:R3:W-:Y:S04]  /*18a00*/  STL [R1+0xb0], R6 ;  /* 0x0000b00601007387 */ /* 0x0087e80000100800 */
[----:B------:R1:W-:Y:S01]  /*18a10*/  STL [R1+0x374], R4 ;  /* 0x0003740401007387 */ /* 0x0003e20000100800 */
[----:B0-----:R-:W-:Y:S01]  /*18a20*/  @!P2 IMAD.MOV.U32 R5, RZ, RZ, R14 ;  /* 0x000000ffff05a224 */ /* 0x001fe200078e000e */
[----:B---3--:R-:W0:Y:S01]  /*18a30*/  LDC R6, c[0x0][0x3a8] ;  /* 0x0000ea00ff067b82 */ /* 0x008e220000000800 */
[----:B-1----:R-:W-:Y:S01]  /*18a40*/  IMAD R4, R78, UR61, RZ ;  /* 0x0000003d4e047c24 */ /* 0x002fe2000f8e02ff */
[----:B------:R-:W1:Y:S04]  /*18a50*/  LDCU UR61, c[0x0][0x3b0] ;  /* 0x00007600ff3d77ac */ /* 0x000e680008000800 */
[----:B------:R3:W-:Y:S04]  /*18a60*/  STL [R1+0x500], R4 ;  /* 0x0005000401007387 */ /* 0x0007e80000100800 */
[----:B------:R-:W4:Y:S01]  /*18a70*/  LDL R16, [R1+0x170c] ;  /* 0x00170c0001107983 */ /* 0x000f220000100800 */
[----:B---3--:R-:W-:Y:S01]  /*18a80*/  IMAD R4, R76, UR62, RZ ;  /* 0x0000003e4c047c24 */ /* 0x008fe2000f8e02ff */
[----:B------:R-:W3:Y:S04]  /*18a90*/  LDCU UR62, c[0x0][0x3b0] ;  /* 0x00007600ff3e77ac */ /* 0x000ee80008000800 */
[----:B------:R1:W-:Y:S04]  /*18aa0*/  STL [R1+0x370], R4 ;  /* 0x0003700401007387 */ /* 0x0003e80000100800 */
[----:B------:R-:W3:Y:S01]  /*18ab0*/  LDL R19, [R1+0x1700] ;  /* 0x0017000001137983 */ /* 0x000ee20000100800 */
[----:B-1----:R-:W-:-:S05]  /*18ac0*/  @!P2 IMAD.MOV.U32 R4, RZ, RZ, R13 ;  /* 0x000000ffff04a224 */ /* 0x002fca00078e000d */
[----:B------:R1:W3:Y:S02]  /*18ad0*/  @!P2 LDG.E.U16 R12, desc[UR20][R4.64] ;  /* 0x00000014040ca981 */ /* 0x0002e4000c1e1500 */
[----:B-1----:R-:W-:Y:S02]  /*18ae0*/  IMAD R4, R75, UR63, RZ ;  /* 0x0000003f4b047c24 */ /* 0x002fe4000f8e02ff */
[----:B------:R-:W-:Y:S01]  /*18af0*/  @!P3 IMAD.MOV.U32 R5, RZ, RZ, R11 ;  /* 0x000000ffff05b224 */ /* 0x000fe200078e000b */
[----:B------:R-:W1:Y:S02]  /*18b00*/  LDCU UR63, c[0x0][0x3b0] ;  /* 0x00007600ff3f77ac */ /* 0x000e640008000800 */
[----:B------:R0:W-:Y:S02]  /*18b10*/  STL [R1+0x36c], R4 ;  /* 0x00036c0401007387 */ /* 0x0001e40000100800 */
[----:B0-----:R-:W-:Y:S01]  /*18b20*/  IMAD R4, R74, UR64, RZ ;  /* 0x000000404a047c24 */ /* 0x001fe2000f8e02ff */
[----:B------:R-:W0:Y:S04]  /*18b30*/  LDCU UR64, c[0x0][0x3b0] ;  /* 0x00007600ff4077ac */ /* 0x000e280008000800 */
[----:B------:R1:W-:Y:S02]  /*18b40*/  STL [R1+0x37c], R4 ;  /* 0x00037c0401007387 */ /* 0x0003e40000100800 */
[----:B-1----:R-:W-:-:S05]  /*18b50*/  @!P3 IMAD.MOV.U32 R4, RZ, RZ, R10 ;  /* 0x000000ffff04b224 */ /* 0x002fca00078e000a */
[----:B------:R1:W3:Y:S01]  /*18b60*/  @!P3 LDG.E.U16 R8, desc[UR20][R4.64] ;  /* 0x000000140408b981 */ /* 0x0002e2000c1e1500 */
[----:B------:R-:W-:Y:S02]  /*18b70*/  IMAD.MOV.U32 R10, RZ, RZ, R108 ;  /* 0x000000ffff0a7224 */ /* 0x000fe400078e006c */
[----:B-1----:R-:W-:Y:S02]  /*18b80*/  IMAD R4, R71, UR65, RZ ;  /* 0x0000004147047c24 */ /* 0x002fe4000f8e02ff */
[----:B------:R-:W-:Y:S01]  /*18b90*/  IMAD R5, R106, 0xfd, RZ ;  /* 0x000000fd6a057824 */ /* 0x000fe200078e02ff */
[----:B------:R-:W1:Y:S02]  /*18ba0*/  LDCU UR65, c[0x0][0x3b0] ;  /* 0x00007600ff4177ac */ /* 0x000e640008000800 */
[----:B------:R0:W-:Y:S02]  /*18bb0*/  STL [R1+0x384], R4 ;  /* 0x0003840401007387 */ /* 0x0001e40000100800 */
[----:B0-----:R-:W-:Y:S01]  /*18bc0*/  IMAD R4, R6, 0x1fa, RZ ;  /* 0x000001fa06047824 */ /* 0x001fe200078e02ff */
[----:B--2---:R-:W-:-:S13]  /*18bd0*/  ISETP.GE.AND P2, PT, R17, RZ, PT ;  /* 0x000000ff1100720c */ /* 0x004fda0003f46270 */
[----:B------:R-:W-:Y:S01]  /*18be0*/  @!P2 IMAD.MOV R10, RZ, RZ, -R10 ;  /* 0x000000ffff0aa224 */ /* 0x000fe200078e0a0a */
[----:B------:R-:W-:-:S04]  /*18bf0*/  IADD3 R4, P2, PT, R4, R2, RZ ;  /* 0x0000000204047210 */ /* 0x000fc80007f5e0ff */
[----:B------:R-:W-:-:S05]  /*18c00*/  LEA.HI.X.SX32 R5, R5, R0, 0x1, P2 ;  /* 0x0000000005057211 */ /* 0x000fca00010f0eff */
[----:B------:R0:W2:Y:S01]  /*18c10*/  @!P6 LDG.E.U16 R9, desc[UR20][R4.64] ;  /* 0x000000140409e981 */ /* 0x0000a2000c1e1500 */
[----:B------:R-:W-:Y:S01]  /*18c20*/  IMAD R6, R70, UR66, RZ ;  /* 0x0000004246067c24 */ /* 0x000fe2000f8e02ff */
[----:B----4-:R-:W-:Y:S01]  /*18c30*/  ISETP.GE.AND P3, PT, R16, RZ, PT ;  /* 0x000000ff1000720c */ /* 0x010fe20003f66270 */
[----:B------:R-:W-:Y:S01]  /*18c40*/  IMAD R106, R106, 0xff, RZ ;  /* 0x000000ff6a6a7824 */ /* 0x000fe200078e02ff */
[----:B---3--:R-:W-:Y:S01]  /*18c50*/  ISETP.GE.AND P2, PT, R19, RZ, PT ;  /* 0x000000ff1300720c */ /* 0x008fe20003f46270 */
[----:B------:R3:W-:Y:S04]  /*18c60*/  STL [R1+0x78], R8 ;  /* 0x0000780801007387 */ /* 0x0007e80000100800 */
[----:B------:R4:W-:Y:S01]  /*18c70*/  STL [R1+0x380], R6 ;  /* 0x0003800601007387 */ /* 0x0009e20000100800 */
[----:B------:R-:W0:Y:S01]  /*18c80*/  LDCU UR66, c[0x0][0x3b0] ;  /* 0x00007600ff4277ac */ /* 0x000e220008000800 */
[----:B---3--:R-:W3:Y:S01]  /*18c90*/  LDC R8, c[0x0][0x3a8] ;  /* 0x0000ea00ff087b82 */ /* 0x008ee20000000800 */
[----:B----4-:R-:W-:Y:S01]  /*18ca0*/  IMAD R6, R69, UR67, RZ ;  /* 0x0000004345067c24 */ /* 0x010fe2000f8e02ff */
[----:B------:R-:W-:Y:S04]  /*18cb0*/  STL [R1+0x8], R10 ;  /* 0x0000080a01007387 */ /* 0x000fe80000100800 */
[----:B------:R-:W-:Y:S01]  /*18cc0*/  STL [R1+0x84], R12 ;  /* 0x0000840c01007387 */ /* 0x000fe20000100800 */
[----:B------:R-:W4:Y:S03]  /*18cd0*/  S2R R16, SR_TID.X ;  /* 0x0000000000107919 */ /* 0x000f260000002100 */
[----:B------:R-:W-:Y:S04]  /*18ce0*/  STL [R1+0x390], R6 ;  /* 0x0003900601007387 */ /* 0x000fe80000100800 */
[----:B------:R0:W-:Y:S04]  /*18cf0*/  STL [R1+0x1198], R4 ;  /* 0x0011980401007387 */ /* 0x0001e80000100800 */
[----:B------:R3:W-:Y:S04]  /*18d00*/  STL [R1+0x1194], R5 ;  /* 0x0011940501007387 */ /* 0x0007e80000100800 */
[----:B------:R-:W4:Y:S01]  /*18d10*/  LDL R19, [R1+0x16f0] ;  /* 0x0016f00001137983 */ /* 0x000f220000100800 */
[----:B------:R-:W1:Y:S01]  /*18d20*/  LDCU UR67, c[0x0][0x3b0] ;  /* 0x00007600ff4377ac */ /* 0x000e620008000800 */
[----:B0-----:R-:W-:-:S02]  /*18d30*/  IMAD R4, R68, UR68, RZ ;  /* 0x0000004444047c24 */ /* 0x001fc4000f8e02ff */
[----:B------:R-:W-:Y:S02]  /*18d40*/  IMAD.U32 R6, RZ, RZ, UR9 ;  /* 0x00000009ff067e24 */ /* 0x000fe4000f8e00ff */
[----:B------:R-:W-:Y:S01]  /*18d50*/  IMAD.MOV.U32 R10, RZ, RZ, R109 ;  /* 0x000000ffff0a7224 */ /* 0x000fe200078e006d */
[----:B------:R-:W0:Y:S01]  /*18d60*/  LDCU UR68, c[0x0][0x3b0] ;  /* 0x00007600ff4477ac */ /* 0x000e220008000800 */
[----:B------:R0:W-:Y:S01]  /*18d70*/  STL [R1+0x804], R4 ;  /* 0x0008040401007387 */ /* 0x0001e20000100800 */
[----:B---3--:R-:W-:Y:S02]  /*18d80*/  IMAD R5, R8, 0x1fc, RZ ;  /* 0x000001fc08057824 */ /* 0x008fe400078e02ff */
[----:B------:R-:W-:Y:S02]  /*18d90*/  @!P2 IMAD.MOV R10, RZ, RZ, -R10 ;  /* 0x000000ffff0aa224 */ /* 0x000fe400078e0a0a */
[----:B0-----:R-:W-:Y:S01]  /*18da0*/  IMAD R4, R6, 0x1fe, RZ ;  /* 0x000001fe06047824 */ /* 0x001fe200078e02ff */
[----:B--2---:R0:W-:Y:S02]  /*18db0*/  STL [R1+0x54], R9 ;  /* 0x0000540901007387 */ /* 0x0041e40000100800 */
[----:B0-----:R-:W-:-:S04]  /*18dc0*/  IMAD.MOV.U32 R9, RZ, RZ, R110 ;  /* 0x000000ffff097224 */ /* 0x001fc800078e006e */
[----:B------:R-:W-:Y:S01]  /*18dd0*/  @!P3 IMAD.MOV R9, RZ, RZ, -R9 ;  /* 0x000000ffff09b224 */ /* 0x000fe200078e0a09 */
[-C--:B------:R-:W-:Y:S02]  /*18de0*/  IADD3 R6, P3, PT, R4, R2.reuse, RZ ;  /* 0x0000000204067210 */ /* 0x080fe40007f7e0ff */
[----:B------:R-:W-:-:S04]  /*18df0*/  IADD3 R4, P2, PT, R5, R2, RZ ;  /* 0x0000000205047210 */ /* 0x000fc80007f5e0ff */
[----:B------:R-:W-:Y:S02]  /*18e00*/  LEA.HI.X.SX32 R5, R7, R0, 0x1, P2 ;  /* 0x0000000007057211 */ /* 0x000fe400010f0eff */
[----:B------:R-:W-:-:S06]  /*18e10*/  PRMT R7, RZ, 0x7610, R7 ;  /* 0x00007610ff077816 */ /* 0x000fcc0000000007 */
[----:B------:R0:W2:Y:S04]  /*18e20*/  @!P4 LDG.E.U16 R7, desc[UR20][R4.64] ;  /* 0x000000140407c981 */ /* 0x0000a8000c1e1500 */
[----:B------:R3:W-:Y:S01]  /*18e30*/  STL [R1+0x6c0], R9 ;  /* 0x0006c00901007387 */ /* 0x0007e20000100800 */
[----:B----4-:R-:W-:Y:S01]  /*18e40*/  LOP3.LUT R16, R16, 0x7f, RZ, 0xc0, !PT ;  /* 0x0000007f10107812 */ /* 0x010fe200078ec0ff */
[----:B---3--:R-:W-:Y:S01]  /*18e50*/  VIADD R9, R107, 0xff ;  /* 0x000000ff6b097836 */ /* 0x008fe20000000000 */
[----:B------:R-:W-:-:S04]  /*18e60*/  LEA.HI.X.SX32 R8, R106, R0, 0x1, P3 ;  /* 0x000000006a087211 */ /* 0x000fc800018f0eff */
[----:B------:R-:W-:Y:S02]  /*18e70*/  ISETP.GT.AND P6, PT, R9, 0xff, PT ;  /* 0x000000ff0900780c */ /* 0x000fe40003fc4270 */
[----:B------:R-:W-:Y:S01]  /*18e80*/  LOP3.LUT R9, R16, 0x80, RZ, 0xfc, !PT ;  /* 0x0000008010097812 */ /* 0x000fe200078efcff */
[----:B------:R-:W-:Y:S04]  /*18e90*/  STL [R1+0x11a8], R6 ;  /* 0x0011a80601007387 */ /* 0x000fe80000100800 */
[----:B------:R-:W-:Y:S01]  /*18ea0*/  STL [R1+0x6bc], R10 ;  /* 0x0006bc0a01007387 */ /* 0x000fe20000100800 */
[----:B------:R-:W-:Y:S01]  /*18eb0*/  ISETP.LT.AND P3, PT, R9, R107, P6 ;  /* 0x0000006b0900720c */ /* 0x000fe20003761270 */
[----:B------:R-:W-:Y:S02]  /*18ec0*/  IMAD R9, R65, UR69, RZ ;  /* 0x0000004541097c24 */ /* 0x000fe4000f8e02ff */
[----:B------:R0:W-:Y:S04]  /*18ed0*/  STL [R1+0x11a0], R4 ;  /* 0x0011a00401007387 */ /* 0x0001e80000100800 */
[----:B------:R-:W-:Y:S04]  /*18ee0*/  STL [R1+0x11a4], R8 ;  /* 0x0011a40801007387 */ /* 0x000fe80000100800 */
[----:B------:R-:W-:Y:S01]  /*18ef0*/  STL [R1+0x119c], R5 ;  /* 0x00119c0501007387 */ /* 0x000fe20000100800 */
[----:B------:R-:W3:Y:S03]  /*18f00*/  LDCU UR69, c[0x0][0x3b0] ;  /* 0x00007600ff4577ac */ /* 0x000ee60008000800 */
[----:B------:R4:W-:Y:S01]  /*18f10*/  STL [R1+0x358], R9 ;  /* 0x0003580901007387 */ /* 0x0009e20000100800 */
[----:B0-----:R-:W-:Y:S01]  /*18f20*/  IMAD R4, R62, UR71, RZ ;  /* 0x000000473e047c24 */ /* 0x001fe2000f8e02ff */
[----:B------:R-:W0:Y:S01]  /*18f30*/  LDCU UR71, c[0x0][0x3b0] ;  /* 0x00007600ff4777ac */ /* 0x000e220008000800 */
[----:B----4-:R-:W-:-:S02]  /*18f40*/  IMAD R9, R63, UR70, RZ ;  /* 0x000000463f097c24 */ /* 0x010fc4000f8e02ff */
[----:B------:R-:W-:Y:S01]  /*18f50*/  @!P5 IMAD.MOV.U32 R5, RZ, RZ, R8 ;  /* 0x000000ffff05d224 */ /* 0x000fe200078e0008 */
[----:B------:R-:W4:Y:S02]  /*18f60*/  LDCU UR70, c[0x0][0x3b0] ;  /* 0x00007600ff4677ac */ /* 0x000f240008000800 */
[----:B------:R-:W-:Y:S04]  /*18f70*/  STL [R1+0x368], R9 ;  /* 0x0003680901007387 */ /* 0x000fe80000100800 */
[----:B------:R0:W-:Y:S02]  /*18f80*/  STL [R1+0x364], R4 ;  /* 0x0003640401007387 */ /* 0x0001e40000100800 */
[----:B0-----:R-:W-:Y:S01]  /*18f90*/  IMAD R4, R61, UR72, RZ ;  /* 0x000000483d047c24 */ /* 0x001fe2000f8e02ff */
[----:B------:R-:W0:Y:S04]  /*18fa0*/  LDCU UR72, c[0x0][0x3b0] ;  /* 0x00007600ff4877ac */ /* 0x000e280008000800 */
[----:B------:R1:W-:Y:S02]  /*18fb0*/  STL [R1+0x378], R4 ;  /* 0x0003780401007387 */ /* 0x0003e40000100800 */
[----:B-1----:R-:W-:-:S05]  /*18fc0*/  @!P5 IMAD.MOV.U32 R4, RZ, RZ, R6 ;  /* 0x000000ffff04d224 */ /* 0x002fca00078e0006 */
[----:B------:R1:W5:Y:S02]  /*18fd0*/  @!P5 LDG.E.U16 R131, desc[UR20][R4.64] ;  /* 0x000000140483d981 */ /* 0x000364000c1e1500 */
[----:B-1----:R-:W-:Y:S01]  /*18fe0*/  IMAD R4, R59, UR74, RZ ;  /* 0x0000004a3b047c24 */ /* 0x002fe2000f8e02ff */
[----:B------:R-:W-:Y:S01]  /*18ff0*/  ISETP.GE.AND P4, PT, R19, RZ, PT ;  /* 0x000000ff1300720c */ /* 0x000fe20003f86270 */
[----:B--2---:R1:W-:Y:S01]  /*19000*/  STL [R1+0x20], R7 ;  /* 0x0000200701007387 */ /* 0x0043e20000100800 */
[----:B------:R-:W-:Y:S01]  /*19010*/  SEL R5, R162, R56, !P1 ;  /* 0x00000038a2057207 */ /* 0x000fe20004800000 */
[----:B------:R-:W2:Y:S01]  /*19020*/  LDCU UR74, c[0x0][0x3b0] ;  /* 0x00007600ff4a77ac */ /* 0x000ea20008000800 */
[----:B-1----:R-:W-:Y:S01]  /*19030*/  IMAD R7, R60, UR73, RZ ;  /* 0x000000493c077c24 */ /* 0x002fe2000f8e02ff */
[----:B------:R-:W1:Y:S04]  /*19040*/  LDCU UR73, c[0x0][0x3b0] ;  /* 0x00007600ff4977ac */ /* 0x000e680008000800 */
[----:B------:R-:W-:Y:S04]  /*19050*/  STL [R1+0x38c], R7 ;  /* 0x00038c0701007387 */ /* 0x000fe80000100800 */
[----:B------:R0:W-:Y:S04]  /*19060*/  STL [R1+0x388], R4 ;  /* 0x0003880401007387 */ /* 0x0001e80000100800 */
[----:B------:R-:W2:Y:S04]  /*19070*/  LDL R19, [R1+0x16e8] ;  /* 0x0016e80001137983 */ /* 0x000ea80000100800 */
[----:B------:R0:W-:Y:S01]  /*19080*/  STL [R1+0x394], R5 ;  /* 0x0003940501007387 */ /* 0x0001e20000100800 */
[----:B------:R-:W-:Y:S01]  /*19090*/  @!P4 IMAD.MOV R161, RZ, RZ, -R161 ;  /* 0x000000ffffa1c224 */ /* 0x000fe200078e0aa1 */
[----:B------:R-:W-:-:S02]  /*190a0*/  ISETP.LT.AND P2, PT, R16, R107, P6 ;  /* 0x0000006b1000720c */ /* 0x000fc40003741270 */
[----:B------:R-:W-:Y:S02]  /*190b0*/  ISETP.GT.U32.AND P4, PT, R3, R159, PT ;  /* 0x0000009f0300720c */ /* 0x000fe40003f84070 */
[----:B--2---:R-:W-:-:S04]  /*190c0*/  ISETP.GE.AND P5, PT, R19, RZ, PT ;  /* 0x000000ff1300720c */ /* 0x004fc80003fa6270 */
[----:B0-----:R-:W-:-:S05]  /*190d0*/  P2R R4, PR, RZ, 0x20 ;  /* 0x00000020ff047803 */ /* 0x001fca0000000000 */
[----:B------:R0:W-:Y:S01]  /*190e0*/  STL [R1+0x398], R4 ;  /* 0x0003980401007387 */ /* 0x0001e20000100800 */
[----:B------:R-:W-:Y:S01]  /*190f0*/  ISETP.GT.U32.AND P5, PT, R3, R158, PT ;  /* 0x0000009e0300720c */ /* 0x000fe20003fa4070 */
[----:B-1-34-:R-:W-:-:S12]  /*19100*/  @!P6 BRA `(.L_x_6) ;  /* 0x0000001400e4e947 */ /* 0x01afd80003800000 */
[----:B------:R-:W2:Y:S04]  /*19110*/  LDL.LU R103, [R1+0x414] ;  /* 0x0004140001677983 */ /* 0x000ea80000300800 */
[----:B------:R-:W2:Y:S04]  /*19120*/  LDL.LU R15, [R1+0x418] ;  /* 0x00041800010f7983 */ /* 0x000ea80000300800 */
[----:B------:R-:W3:Y:S04]  /*19130*/  LDL.LU R9, [R1+0x40c] ;  /* 0x00040c0001097983 */ /* 0x000ee80000300800 */
[----:B------:R-:W3:Y:S04]  /*19140*/  LDL.LU R10, [R1+0x410] ;  /* 0x00041000010a7983 */ /* 0x000ee80000300800 */
[----:B------:R-:W4:Y:S04]  /*19150*/  LDL.LU R11, [R1+0x404] ;  /* 0x00040400010b7983 */ /* 0x000f280000300800 */
[----:B------:R-:W4:Y:S04]  /*19160*/  LDL.LU R14, [R1+0x408] ;  /* 0x00040800010e7983 */ /* 0x000f280000300800 */
[----:B------:R-:W4:Y:S04]  /*19170*/  LDL.LU R12, [R1+0x3fc] ;  /* 0x0003fc00010c7983 */ /* 0x000f280000300800 */
[----:B------:R-:W4:Y:S04]  /*19180*/  LDL.LU R13, [R1+0x400] ;  /* 0x00040000010d7983 */ /* 0x000f280000300800 */
[----:B------:R-:W4:Y:S04]  /*19190*/  LDL.LU R18, [R1+0x3f4] ;  /* 0x0003f40001127983 */ /* 0x000f280000300800 */
[----:B------:R-:W4:Y:S04]  /*191a0*/  LDL.LU R17, [R1+0x3f8] ;  /* 0x0003f80001117983 */ /* 0x000f280000300800 */
[----:B------:R-:W4:Y:S04]  /*191b0*/  LDL.LU R16, [R1+0x3ec] ;  /* 0x0003ec0001107983 */ /* 0x000f280000300800 */
[----:B------:R-:W4:Y:S04]  /*191c0*/  LDL.LU R19, [R1+0x3f0] ;  /* 0x0003f00001137983 */ /* 0x000f280000300800 */
[----:B------:R-:W-:Y:S04]  /*191d0*/  STL [R1+0x1868], R159 ;  /* 0x0018689f01007387 */ /* 0x000fe80000100800 */
[----:B------:R1:W-:Y:S04]  /*191e0*/  STL [R1+0x1864], R158 ;  /* 0x0018649e01007387 */ /* 0x0003e80000100800 */
[----:B-----5:R0:W-:Y:S04]  /*191f0*/  STL [R1+0x1860], R157 ;  /* 0x0018609d01007387 */ /* 0x0201e80000100800 */
[----:B------:R0:W-:Y:S04]  /*19200*/  STL [R1+0x185c], R156 ;  /* 0x00185c9c01007387 */ /* 0x0001e80000100800 */
        /* <DEDUP_REMOVED lines=27> */
[----:B------:R-:W4:Y:S01]  /*193c0*/  LDL.LU R110, [R1+0x3e4] ;  /* 0x0003e400016e7983 */ /* 0x000f220000300800 */
[----:B0-2---:R-:W-:-:S02]  /*193d0*/  PRMT R4, R15, 0x5410, R103 ;  /* 0x000054100f047816 */ /* 0x005fc40000000067 */
[----:B---3--:R-:W-:Y:S02]  /*193e0*/  PRMT R5, R10, 0x5410, R9 ;  /* 0x000054100a057816 */ /* 0x008fe40000000009 */
[----:B------:R-:W2:Y:S04]  /*193f0*/  LDL.LU R10, [R1+0x3e8] ;  /* 0x0003e800010a7983 */ /* 0x000ea80000300800 */
[----:B------:R-:W3:Y:S01]  /*19400*/  LDL.LU R68, [R1+0x3dc] ;  /* 0x0003dc0001447983 */ /* 0x000ee20000300800 */
[----:B----4-:R-:W-:-:S03]  /*19410*/  PRMT R6, R14, 0x5410, R11 ;  /* 0x000054100e067816 */ /* 0x010fc6000000000b */
[----:B------:R-:W3:Y:S04]  /*19420*/  LDL.LU R11, [R1+0x3e0] ;  /* 0x0003e000010b7983 */ /* 0x000ee80000300800 */
[----:B------:R-:W4:Y:S01]  /*19430*/  LDL.LU R69, [R1+0x3d4] ;  /* 0x0003d40001457983 */ /* 0x000f220000300800 */
[----:B------:R-:W-:-:S03]  /*19440*/  PRMT R7, R13, 0x5410, R12 ;  /* 0x000054100d077816 */ /* 0x000fc6000000000c */
[----:B------:R-:W4:Y:S04]  /*19450*/  LDL.LU R12, [R1+0x3d8] ;  /* 0x0003d800010c7983 */ /* 0x000f280000300800 */
[----:B------:R-:W4:Y:S01]  /*19460*/  LDL.LU R70, [R1+0x3cc] ;  /* 0x0003cc0001467983 */ /* 0x000f220000300800 */
[----:B------:R-:W-:-:S03]  /*19470*/  PRMT R8, R17, 0x5410, R18 ;  /* 0x0000541011087816 */ /* 0x000fc60000000012 */
[----:B------:R-:W4:Y:S04]  /*19480*/  LDL.LU R13, [R1+0x3d0] ;  /* 0x0003d000010d7983 */ /* 0x000f280000300800 */
[----:B------:R-:W4:Y:S01]  /*19490*/  LDL.LU R108, [R1+0x3c4] ;  /* 0x0003c400016c7983 */ /* 0x000f220000300800 */
[----:B------:R-:W-:-:S03]  /*194a0*/  PRMT R9, R19, 0x5410, R16 ;  /* 0x0000541013097816 */ /* 0x000fc60000000010 */
        /* <DEDUP_REMOVED lines=32> */
[----:B------:R-:W4:Y:S01]  /*196b0*/  LDL.LU R109, [R1+0x21c] ;  /* 0x00021c00016d7983 */ /* 0x000f220000300800 */
[----:B--2---:R-:W-:-:S03]  /*196c0*/  PRMT R10, R10, 0x5410, R110 ;  /* 0x000054100a0a7816 */ /* 0x004fc6000000006e */
[----:B------:R-:W2:Y:S01]  /*196d0*/  LDL.LU R110, [R1+0x218] ;  /* 0x00021800016e7983 */ /* 0x000ea20000300800 */
[----:B---3--:R-:W-:-:S03]  /*196e0*/  PRMT R11, R11, 0x5410, R68 ;  /* 0x000054100b0b7816 */ /* 0x008fc60000000044 */
[----:B------:R-:W3:Y:S01]  /*196f0*/  LDL.LU R68, [R1+0x214] ;  /* 0x0002140001447983 */ /* 0x000ee20000300800 */
[----:B----4-:R-:W-:-:S03]  /*19700*/  PRMT R12, R12, 0x5410, R69 ;  /* 0x000054100c0c7816 */ /* 0x010fc60000000045 */
[----:B------:R-:W4:Y:S01]  /*19710*/  LDL.LU R69, [R1+0x210] ;  /* 0x0002100001457983 */ /* 0x000f220000300800 */
[----:B------:R-:W-:-:S03]  /*19720*/  PRMT R13, R13, 0x5410, R70 ;  /* 0x000054100d0d7816 */ /* 0x000fc60000000046 */
[----:B------:R-:W2:Y:S01]  /*19730*/  LDL.LU R70, [R1+0x20c] ;  /* 0x00020c0001467983 */ /* 0x000ea20000300800 */
        /* <DEDUP_REMOVED lines=11> */
[----:B------:R-:W3:Y:S01]  /*197f0*/  LDL.LU R96, [R1+0x1f4] ;  /* 0x0001f40001607983 */ /* 0x000ee20000300800 */
[----:B------:R-:W-:-:S03]  /*19800*/  PRMT R37, R97, 0x5410, R37 ;  /* 0x0000541061257816 */ /* 0x000fc60000000025 */
[----:B------:R-:W4:Y:S01]  /*19810*/  LDL.LU R97, [R1+0x1f0] ;  /* 0x0001f00001617983 */ /* 0x000f220000300800 */
[----:B------:R-:W-:-:S03]  /*19820*/  PRMT R38, R98, 0x5410, R38 ;  /* 0x0000541062267816 */ /* 0x000fc60000000026 */
[----:B------:R-:W4:Y:S01]  /*19830*/  LDL.LU R98, [R1+0x1ec] ;  /* 0x0001ec0001627983 */ /* 0x000f220000300800 */
[----:B------:R-:W-:-:S03]  /*19840*/  PRMT R39, R99, 0x5410, R39 ;  /* 0x0000541063277816 */ /* 0x000fc60000000027 */
[----:B------:R-:W4:Y:S01]  /*19850*/  LDL.LU R99, [R1+0x1e8] ;  /* 0x0001e80001637983 */ /* 0x000f220000300800 */
[----:B------:R-:W-:-:S03]  /*19860*/  PRMT R40, R103, 0x5410, R40 ;  /* 0x0000541067287816 */ /* 0x000fc60000000028 */
[----:B------:R-:W4:Y:S01]  /*19870*/  LDL.LU R103, [R1+0x1e4] ;  /* 0x0001e40001677983 */ /* 0x000f220000300800 */
[----:B------:R-:W-:Y:S02]  /*19880*/  PRMT R18, R18, 0x5410, R76 ;  /* 0x0000541012127816 */ /* 0x000fe4000000004c */
[----:B------:R-:W-:Y:S01]  /*19890*/  PRMT R19, R19, 0x5410, R78 ;  /* 0x0000541013137816 */ /* 0x000fe2000000004e */
[----:B------:R-:W4:Y:S01]  /*198a0*/  LDL.LU R76, [R1+0x1dc] ;  /* 0x0001dc00014c7983 */ /* 0x000f220000300800 */
[----:B------:R-:W-:Y:S02]  /*198b0*/  PRMT R20, R79, 0x5410, R20 ;  /* 0x000054104f147816 */ /* 0x000fe40000000014 */
[----:B------:R-:W-:Y:S01]  /*198c0*/  PRMT R21, R80, 0x5410, R21 ;  /* 0x0000541050157816 */ /* 0x000fe20000000015 */
[----:B------:R-:W4:Y:S01]  /*198d0*/  LDL.LU R78, [R1+0x1e0] ;  /* 0x0001e000014e7983 */ /* 0x000f220000300800 */
        /* <DEDUP_REMOVED lines=70> */
[----:B------:R-:W4:Y:S04]  /*19d40*/  LDL.LU R92, [R1+0xc] ;  /* 0x00000c00015c7983 */ /* 0x000f280000300800 */
[----:B-1----:R-:W4:Y:S04]  /*19d50*/  LDL.LU R158, [R1+0x10] ;  /* 0x00001000019e7983 */ /* 0x002f280000300800 */
[----:B------:R-:W4:Y:S04]  /*19d60*/  LDL.LU R93, [R1+0x14] ;  /* 0x00001400015d7983 */ /* 0x000f280000300800 */
[----:B------:R-:W4:Y:S04]  /*19d70*/  LDL.LU R159, [R1+0x18] ;  /* 0x00001800019f7983 */ /* 0x000f280000300800 */
[----:B------:R-:W4:Y:S01]  /*19d80*/  LDL.LU R94, [R1+0x1c] ;  /* 0x00001c00015e7983 */ /* 0x000f220000300800 */
[----:B------:R-:W-:-:S03]  /*19d90*/  PRMT R43, R68, 0x5410, R43 ;  /* 0x00005410442b7816 */ /* 0x000fc6000000002b */
[----:B------:R-:W4:Y:S01]  /*19da0*/  LDL.LU R111, [R1+0x24] ;  /* 0x00002400016f7983 */ /* 0x000f220000300800 */
[----:B------:R-:W-:Y:S02]  /*19db0*/  PRMT R41, R109, 0x5410, R41 ;  /* 0x000054106d297816 */ /* 0x000fe40000000029 */
[----:B------:R-:W-:Y:S02]  /*19dc0*/  PRMT R42, R110, 0x5410, R42 ;  /* 0x000054106e2a7816 */ /* 0x000fe4000000002a */
[----:B------:R-:W-:Y:S02]  /*19dd0*/  PRMT R44, R69, 0x5410, R44 ;  /* 0x00005410452c7816 */ /* 0x000fe4000000002c */
[----:B------:R-:W-:Y:S02]  /*19de0*/  PRMT R46, R108, 0x5410, R46 ;  /* 0x000054106c2e7816 */ /* 0x000fe4000000002e */
[----:B--2---:R-:W-:Y:S02]  /*19df0*/  PRMT R66, R95, 0x5410, R66 ;  /* 0x000054105f427816 */ /* 0x004fe40000000042 */
[----:B------:R-:W2:Y:S01]  /*19e00*/  LDL.LU R95, [R1+0x28] ;  /* 0x00002800015f7983 */ /* 0x000ea20000300800 */
[----:B---3--:R-:W-:-:S03]  /*19e10*/  PRMT R67, R96, 0x5410, R67 ;  /* 0x0000541060437816 */ /* 0x008fc60000000043 */
[----:B------:R-:W3:Y:S04]  /*19e20*/  LDL.LU R107, [R1+0x2c] ;  /* 0x00002c00016b7983 */ /* 0x000ee80000300800 */
[----:B------:R-:W3:Y:S01]  /*19e30*/  LDL.LU R96, [R1+0x30] ;  /* 0x0000300001607983 */ /* 0x000ee20000300800 */
[----:B----4-:R-:W-:-:S03]  /*19e40*/  PRMT R68, R98, 0x5410, R97 ;  /* 0x0000541062447816 */ /* 0x010fc60000000061 */
        /* <DEDUP_REMOVED lines=8> */
[----:B------:R-:W4:Y:S01]  /*19ed0*/  LDL.LU R103, [R1+0x50] ;  /* 0x0000500001677983 */ /* 0x000f220000300800 */
[----:B------:R-:W-:-:S02]  /*19ee0*/  PRMT R45, R70, 0x5410, R45 ;  /* 0x00005410462d7816 */ /* 0x000fc4000000002d */
[----:B------:R-:W-:Y:S02]  /*19ef0*/  PRMT R70, R74, 0x5410, R71 ;  /* 0x000054104a467816 */ /* 0x000fe40000000047 */
[----:B------:R-:W-:Y:S02]  /*19f00*/  PRMT R74, R81, 0x5410, R80 ;  /* 0x00005410514a7816 */ /* 0x000fe40000000050 */
[----:B------:R-:W-:Y:S02]  /*19f10*/  PRMT R81, R102, 0x5410, R101 ;  /* 0x0000541066517816 */ /* 0x000fe40000000065 */
[----:B------:R-:W-:Y:S02]  /*19f20*/  PRMT R80, R100, 0x5410, R82 ;  /* 0x0000541064507816 */ /* 0x000fe40000000052 */
[----:B------:R-:W-:Y:S02]  /*19f30*/  PRMT R82, R105, 0x5410, R104 ;  /* 0x0000541069527816 */ /* 0x000fe40000000068 */
        /* <DEDUP_REMOVED lines=25> */
[----:B--2---:R-:W-:-:S02]  /*1a0d0*/  PRMT R95, R95, 0x5410, R111 ;  /* 0x000054105f5f7816 */ /* 0x004fc4000000006f */
[----:B---3--:R-:W-:Y:S02]  /*1a0e0*/  PRMT R96, R96, 0x5410, R107 ;  /* 0x0000541060607816 */ /* 0x008fe4000000006b */
[----:B----4-:R-:W-:Y:S02]  /*1a0f0*/  PRMT R97, R97, 0x5410, R106 ;  /* 0x0000541061617816 */ /* 0x010fe4000000006a */
[----:B------:R-:W-:Y:S02]  /*1a100*/  PRMT R98, R98, 0x5410, R109 ;  /* 0x0000541062627816 */ /* 0x000fe4000000006d */
[----:B------:R-:W-:Y:S02]  /*1a110*/  PRMT R100, R103, 0x5410, R108 ;  /* 0x0000541067647816 */ /* 0x000fe4000000006c */
        /* <DEDUP_REMOVED lines=57> */
[----:B------:R-:W-:-:S02]  /*1a4b0*/  PRMT R101, R101, 0x5410, R159 ;  /* 0x0000541065657816 */ /* 0x000fc4000000009f */
[----:B------:R-:W-:Y:S01]  /*1a4c0*/  PRMT R102, R102, 0x5410, R158 ;  /* 0x0000541066667816 */ /* 0x000fe2000000009e */
[----:B------:R1:W5:Y:S04]  /*1a4d0*/  LDL.LU R159, [R1+0x1868] ;  /* 0x00186800019f7983 */ /* 0x0003680000300800 */
[----:B------:R1:W5:Y:S01]  /*1a4e0*/  LDL.LU R158, [R1+0x1864] ;  /* 0x00186400019e7983 */ /* 0x0003620000300800 */
[----:B--2---:R-:W-:-:S03]  /*1a4f0*/  PRMT R103, R103, 0x5410, R157 ;  /* 0x0000541067677816 */ /* 0x004fc6000000009d */
[----:B------:R1:W5:Y:S01]  /*1a500*/  LDL.LU R157, [R1+0x1860] ;  /* 0x00186000019d7983 */ /* 0x0003620000300800 */
[----:B---3--:R-:W-:-:S03]  /*1a510*/  PRMT R104, R104, 0x5410, R156 ;  /* 0x0000541068687816 */ /* 0x008fc6000000009c */
[----:B------:R1:W5:Y:S01]  /*1a520*/  LDL.LU R156, [R1+0x185c] ;  /* 0x00185c00019c7983 */ /* 0x0003620000300800 */
[----:B----4-:R-:W-:-:S03]  /*1a530*/  PRMT R105, R105, 0x5410, R155 ;  /* 0x0000541069697816 */ /* 0x010fc6000000009b */
[----:B------:R1:W5:Y:S01]  /*1a540*/  LDL.LU R155, [R1+0x1858] ;  /* 0x00185800019b7983 */ /* 0x0003620000300800 */
[----:B------:R-:W-:-:S03]  /*1a550*/  PRMT R106, R106, 0x5410, R154 ;  /* 0x000054106a6a7816 */ /* 0x000fc6000000009a */
        /* <DEDUP_REMOVED lines=51> */
[----:B------:R1:W-:Y:S03]  /*1a890*/  STTM.x128 tmem[UR6+0x80], R4 ;  /* 0x00008004000079ed */ /* 0x0003e600083c0006 */
.L_x_6:
[----:B------:R2:W-:Y:S01]  /*1a8a0*/  STL [R1+0x1eac], R88 ;  /* 0x001eac5801007387 */ /* 0x0005e20000100800 */
[--C-:B-----5:R-:W-:Y:S02]  /*1a8b0*/  @!P5 IMAD.IADD R158, R158, 0x1, -R3.reuse ;  /* 0x000000019e9ed824 */ /* 0x120fe400078e0a03 */
[----:B------:R-:W-:Y:S01]  /*1a8c0*/  @!P4 IMAD.IADD R159, R159, 0x1, -R3 ;  /* 0x000000019f9fc824 */ /* 0x000fe200078e0a03 */
[----:B-1----:R-:W-:Y:S01]  /*1a8d0*/  PRMT R7, RZ, 0x7610, R7 ;  /* 0x00007610ff077816 */ /* 0x002fe20000000007 */
[----:B------:R-:W1:Y:S01]  /*1a8e0*/  FENCE.VIEW.ASYNC.T ;  /* 0x00000000000073c6 */ /* 0x000e620000000200 */
[----:B--2---:R-:W2:Y:S04]  /*1a8f0*/  LDL.LU R88, [R1+0x398] ;  /* 0x0003980001587983 */ /* 0x004ea80000300800 */
[----:B0-----:R-:W3:Y:S04]  /*1a900*/  LDL.LU R4, [R1+0x394] ;  /* 0x0003940001047983 */ /* 0x001ee80000300800 */
        /* <DEDUP_REMOVED lines=27> */
[----:B------:R0:W-:Y:S04]  /*1aac0*/  STL [R1+0x1e3c], R89 ;  /* 0x001e3c5901007387 */ /* 0x0001e80000100800 */
[----:B0-----:R-:W4:Y:S04]  /*1aad0*/  LDL R89, [R1+0x16cc] ;  /* 0x0016cc0001597983 */ /* 0x001f280000100800 */
        /* <DEDUP_REMOVED lines=35> */
[----:B------:R-:W-:-:S03]  /*1ad10*/  PRMT R87, RZ, 0x7610, R87 ;  /* 0x00007610ff577816 */ /* 0x000fc60000000057 */
        /* <DEDUP_REMOVED lines=9> */
[----:B------:R-:W-:Y:S01]  /*1adb0*/  STL [R1+0x1890], R0 ;  /* 0x0018900001007387 */ /* 0x000fe20000100800 */
[----:B--2---:R-:W-:-:S03]  /*1adc0*/  ISETP.NE.AND P6, PT, R88, RZ, PT ;  /* 0x000000ff5800720c */ /* 0x004fc60003fc5270 */
[----:B------:R-:W2:Y:S01]  /*1add0*/  LDL.LU R88, [R1+0x1eac] ;  /* 0x001eac0001587983 */ /* 0x000ea20000300800 */
[----:B------:R-:W-:Y:S01]  /*1ade0*/  ISETP.GT.U32.AND P4, PT, R3, R156, PT ;  /* 0x0000009c0300720c */ /* 0x000fe20003f84070 */
[----:B---3--:R-:W-:Y:S01]  /*1adf0*/  IMAD R4, R4, UR40, RZ ;  /* 0x0000002804047c24 */ /* 0x008fe2000f8e02ff */
[----:B----4-:R-:W-:Y:S01]  /*1ae00*/  ISETP.GE.AND P5, PT, R70, RZ, PT ;  /* 0x000000ff4600720c */ /* 0x010fe20003fa6270 */
[----:B------:R0:W-:Y:S01]  /*1ae10*/  STL.S16 [R1+0x7b0], R87 ;  /* 0x0007b05701007387 */ /* 0x0001e20000100600 */
[----:B------:R-:W-:Y:S02]  /*1ae20*/  PRMT R85, RZ, 0x7610, R85 ;  /* 0x00007610ff557816 */ /* 0x000fe40000000055 */
[----:B------:R-:W-:-:S03]  /*1ae30*/  PRMT R84, RZ, 0x7610, R84 ;  /* 0x00007610ff547816 */ /* 0x000fc60000000054 */
[----:B------:R-:W-:Y:S01]  /*1ae40*/  @!P6 IMAD.MOV R160, RZ, RZ, -R160 ;  /* 0x000000ffffa0e224 */ /* 0x000fe200078e0aa0 */
[----:B------:R-:W-:Y:S02]  /*1ae50*/  PRMT R83, RZ, 0x7610, R83 ;  /* 0x00007610ff537816 */ /* 0x000fe40000000053 */
[----:B------:R-:W-:Y:S02]  /*1ae60*/  PRMT R82, RZ, 0x7610, R82 ;  /* 0x00007610ff527816 */ /* 0x000fe40000000052 */
[----:B------:R-:W-:Y:S01]  /*1ae70*/  PRMT R81, RZ, 0x7610, R81 ;  /* 0x00007610ff517816 */ /* 0x000fe20000000051 */
[----:B0-----:R-:W3:Y:S01]  /*1ae80*/  LDL.LU R87, [R1+0x1ea8] ;  /* 0x001ea80001577983 */ /* 0x001ee20000300800 */
[----:B------:R-:W-:Y:S02]  /*1ae90*/  PRMT R80, RZ, 0x7610, R80 ;  /* 0x00007610ff507816 */ /* 0x000fe40000000050 */
[----:B------:R-:W-:Y:S01]  /*1aea0*/  PRMT R79, RZ, 0x7610, R79 ;  /* 0x00007610ff4f7816 */ /* 0x000fe2000000004f */
[----:B------:R0:W-:Y:S01]  /*1aeb0*/  STL.S16 [R1+0x7ac], R86 ;  /* 0x0007ac5601007387 */ /* 0x0001e20000100600 */
[----:B------:R-:W-:Y:S01]  /*1aec0*/  PRMT R78, RZ, 0x7610, R78 ;  /* 0x00007610ff4e7816 */ /* 0x000fe2000000004e */
[----:B------:R-:W-:Y:S01]  /*1aed0*/  @!P4 IMAD.IADD R156, R156, 0x1, -R3 ;  /* 0x000000019c9cc824 */ /* 0x000fe200078e0a03 */
[----:B------:R-:W-:Y:S01]  /*1aee0*/  PRMT R140, RZ, 0x7610, R140 ;  /* 0x00007610ff8c7816 */ /* 0x000fe2000000008c */
[----:B------:R-:W4:Y:S01]  /*1aef0*/  LDCU UR40, c[0x0][0x3b0] ;  /* 0x00007600ff2877ac */ /* 0x000f220008000800 */
[----:B0-----:R-:W2:Y:S04]  /*1af00*/  LDL.LU R86, [R1+0x1ea4] ;  /* 0x001ea40001567983 */ /* 0x001ea80000300800 */
[----:B------:R0:W-:Y:S04]  /*1af10*/  STL.S16 [R1+0x7a8], R165 ;  /* 0x0007a8a501007387 */ /* 0x0001e80000100600 */
[----:B0-----:R-:W2:Y:S04]  /*1af20*/  LDL.LU R165, [R1+0x1ea0] ;  /* 0x001ea00001a57983 */ /* 0x001ea80000300800 */
[----:B------:R0:W-:Y:S04]  /*1af30*/  STL.S16 [R1+0x7a4], R164 ;  /* 0x0007a4a401007387 */ /* 0x0001e80000100600 */
[----:B0-----:R-:W2:Y:S04]  /*1af40*/  LDL.LU R164, [R1+0x1e9c] ;  /* 0x001e9c0001a47983 */ /* 0x001ea80000300800 */
[----:B------:R-:W2:Y:S01]  /*1af50*/  LDL R70, [R1+0x16c4] ;  /* 0x0016c40001467983 */ /* 0x000ea20000100800 */
[----:B------:R-:W-:-:S03]  /*1af60*/  ISETP.GT.U32.AND P6, PT, R3, R157, PT ;  /* 0x0000009d0300720c */ /* 0x000fc60003fc4070 */
[----:B------:R0:W-:Y:S04]  /*1af70*/  STL.S16 [R1+0x7a0], R85 ;  /* 0x0007a05501007387 */ /* 0x0001e80000100600 */
[----:B0-----:R-:W3:Y:S04]  /*1af80*/  LDL.LU R85, [R1+0x1e98] ;  /* 0x001e980001557983 */ /* 0x001ee80000300800 */
[----:B------:R0:W-:Y:S04]  /*1af90*/  STL.S16 [R1+0x79c], R84 ;  /* 0x00079c5401007387 */ /* 0x0001e80000100600 */
[----:B0-----:R-:W3:Y:S04]  /*1afa0*/  LDL.LU R84, [R1+0x1e94] ;  /* 0x001e940001547983 */ /* 0x001ee80000300800 */
[----:B------:R0:W-:Y:S01]  /*1afb0*/  STL.S16 [R1+0x798], R83 ;  /* 0x0007985301007387 */ /* 0x0001e20000100600 */
[----:B------:R-:W-:-:S03]  /*1afc0*/  @!P6 IMAD.IADD R157, R157, 0x1, -R3 ;  /* 0x000000019d9de824 */ /* 0x000fc600078e0a03 */
[----:B0-----:R-:W3:Y:S04]  /*1afd0*/  LDL.LU R83, [R1+0x1e90] ;  /* 0x001e900001537983 */ /* 0x001ee80000300800 */
[----:B------:R0:W-:Y:S01]  /*1afe0*/  STL.S16 [R1+0x794], R82 ;  /* 0x0007945201007387 */ /* 0x0001e20000100600 */
[----:B------:R-:W-:-:S03]  /*1aff0*/  PRMT R77, RZ, 0x7610, R77 ;  /* 0x00007610ff4d7816 */ /* 0x000fc6000000004d */
[----:B0-----:R-:W3:Y:S04]  /*1b000*/  LDL.LU R82, [R1+0x1e8c] ;  /* 0x001e8c0001527983 */ /* 0x001ee80000300800 */
[----:B------:R0:W-:Y:S01]  /*1b010*/  STL.S16 [R1+0x790], R81 ;  /* 0x0007905101007387 */ /* 0x0001e20000100600 */
[----:B------:R-:W-:Y:S02]  /*1b020*/  ISETP.GE.AND P6, PT, R89, RZ, PT ;  /* 0x000000ff5900720c */ /* 0x000fe40003fc6270 */
[----:B------:R-:W-:Y:S01]  /*1b030*/  PRMT R99, RZ, 0x7610, R99 ;  /* 0x00007610ff637816 */ /* 0x000fe20000000063 */
[----:B0-----:R-:W3:Y:S04]  /*1b040*/  LDL.LU R81, [R1+0x1e88] ;  /* 0x001e880001517983 */ /* 0x001ee80000300800 */
[----:B------:R0:W-:Y:S01]  /*1b050*/  STL.S16 [R1+0x78c], R80 ;  /* 0x00078c5001007387 */ /* 0x0001e20000100600 */
[----:B------:R-:W-:-:S02]  /*1b060*/  ISETP.GT.U32.AND P4, PT, R3, R156, PT ;  /* 0x0000009c0300720c */ /* 0x000fc40003f84070 */
[----:B------:R-:W-:Y:S01]  /*1b070*/  PRMT R98, RZ, 0x7610, R98 ;  /* 0x00007610ff627816 */ /* 0x000fe20000000062 */
[----:B0-----:R-:W3:Y:S04]  /*1b080*/  LDL.LU R80, [R1+0x1e84] ;  /* 0x001e840001507983 */ /* 0x001ee80000300800 */
[----:B------:R0:W-:Y:S01]  /*1b090*/  STL.S16 [R1+0x788], R79 ;  /* 0x0007884f01007387 */ /* 0x0001e20000100600 */
[----:B------:R-:W-:-:S03]  /*1b0a0*/  PRMT R97, RZ, 0x7610, R97 ;  /* 0x00007610ff617816 */ /* 0x000fc60000000061 */
[----:B0-----:R-:W3:Y:S04]  /*1b0b0*/  LDL.LU R79, [R1+0x1e80] ;  /* 0x001e8000014f7983 */ /* 0x001ee80000300800 */
[----:B------:R0:W-:Y:S01]  /*1b0c0*/  STL.S16 [R1+0x784], R78 ;  /* 0x0007844e01007387 */ /* 0x0001e20000100600 */
[----:B------:R-:W-:-:S03]  /*1b0d0*/  PRMT R108, RZ, 0x7610, R108 ;  /* 0x00007610ff6c7816 */ /* 0x000fc6000000006c */
[----:B0-----:R-:W3:Y:S04]  /*1b0e0*/  LDL.LU R78, [R1+0x1e7c] ;  /* 0x001e7c00014e7983 */ /* 0x001ee80000300800 */
[----:B------:R-:W3:Y:S04]  /*1b0f0*/  LDL R89, [R1+0x1694] ;  /* 0x0016940001597983 */ /* 0x000ee80000100800 */
[----:B------:R0:W-:Y:S01]  /*1b100*/  STL.S16 [R1+0x780], R140 ;  /* 0x0007808c01007387 */ /* 0x0001e20000100600 */
[----:B------:R-:W-:-:S03]  /*1b110*/  PRMT R107, RZ, 0x7610, R107 ;  /* 0x00007610ff6b7816 */ /* 0x000fc6000000006b */
[----:B0-----:R-:W4:Y:S04]  /*1b120*/  LDL.LU R140, [R1+0x1e78] ;  /* 0x001e7800018c7983 */ /* 0x001f280000300800 */
[----:B------:R0:W-:Y:S01]  /*1b130*/  STL.S16 [R1+0x77c], R77 ;  /* 0x00077c4d01007387 */ /* 0x0001e20000100600 */
[----:B------:R-:W-:-:S03]  /*1b140*/  PRMT R139, RZ, 0x7610, R139 ;  /* 0x00007610ff8b7816 */ /* 0x000fc6000000008b */
[----:B0-----:R-:W4:Y:S04]  /*1b150*/  LDL.LU R77, [R1+0x1e74] ;  /* 0x001e7400014d7983 */ /* 0x001f280000300800 */
[----:B------:R0:W-:Y:S01]  /*1b160*/  STL.S16 [R1+0x778], R99 ;  /* 0x0007786301007387 */ /* 0x0001e20000100600 */
[----:B------:R-:W-:-:S03]  /*1b170*/  @!P4 IMAD.IADD R156, R156, 0x1, -R3 ;  /* 0x000000019c9cc824 */ /* 0x000fc600078e0a03 */
[----:B0-----:R-:W4:Y:S04]  /*1b180*/  LDL.LU R99, [R1+0x1e70] ;  /* 0x001e700001637983 */ /* 0x001f280000300800 */
[----:B------:R0:W-:Y:S04]  /*1b190*/  STL.S16 [R1+0x774], R98 ;  /* 0x0007746201007387 */ /* 0x0001e80000100600 */
        /* <DEDUP_REMOVED lines=8> */
[----:B0-----:R-:W4:Y:S01]  /*1b220*/  LDL.LU R139, [R1+0x1e5c] ;  /* 0x001e5c00018b7983 */ /* 0x001f220000300800 */
[----:B--2---:R-:W-:-:S03]  /*1b230*/  ISETP.GE.AND P4, PT, R70, RZ, PT ;  /* 0x000000ff4600720c */ /* 0x004fc60003f86270 */
[----:B------:R-:W2:Y:S01]  /*1b240*/  LDL R70, [R1+0x1690] ;  /* 0x0016900001467983 */ /* 0x000ea20000100800 */
[----:B------:R-:W-:Y:S01]  /*1b250*/  PRMT R96, RZ, 0x7610, R96 ;  /* 0x00007610ff607816 */ /* 0x000fe20000000060 */
[----:B------:R-:W-:Y:S01]  /*1b260*/  @!P5 IMAD.MOV R159, RZ, RZ, -R159 ;  /* 0x000000ffff9fd224 */ /* 0x000fe200078e0a9f */
[----:B------:R-:W-:Y:S02]  /*1b270*/  PRMT R95, RZ, 0x7610, R95 ;  /* 0x00007610ff5f7816 */ /* 0x000fe4000000005f */
[----:B------:R-:W-:Y:S01]  /*1b280*/  ISETP.GT.U32.AND P5, PT, R3, R157, PT ;  /* 0x0000009d0300720c */ /* 0x000fe20003fa4070 */
[----:B------:R0:W-:Y:S01]  /*1b290*/  STL.S16 [R1+0x760], R96 ;  /* 0x0007606001007387 */ /* 0x0001e20000100600 */
[----:B------:R-:W-:Y:S02]  /*1b2a0*/  PRMT R94, RZ, 0x7610, R94 ;  /* 0x00007610ff5e7816 */ /* 0x000fe4000000005e */
[----:B------:R-:W-:Y:S02]  /*1b2b0*/  PRMT R93, RZ, 0x7610, R93 ;  /* 0x00007610ff5d7816 */ /* 0x000fe4000000005d */
[----:B------:R-:W-:Y:S01]  /*1b2c0*/  PRMT R92, RZ, 0x7610, R92 ;  /* 0x00007610ff5c7816 */ /* 0x000fe2000000005c */
[----:B0-----:R-:W4:Y:S01]  /*1b2d0*/  LDL.LU R96, [R1+0x1e58] ;  /* 0x001e580001607983 */ /* 0x001f220000300800 */
[----:B------:R-:W-:-:S03]  /*1b2e0*/  PRMT R91, RZ, 0x7610, R91 ;  /* 0x00007610ff5b7816 */ /* 0x000fc6000000005b */
[----:B------:R0:W-:Y:S01]  /*1b2f0*/  STL.S16 [R1+0x75c], R95 ;  /* 0x00075c5f01007387 */ /* 0x0001e20000100600 */
[----:B------:R-:W-:Y:S02]  /*1b300*/  PRMT R90, RZ, 0x7610, R90 ;  /* 0x00007610ff5a7816 */ /* 0x000fe4000000005a */
[----:B------:R-:W-:Y:S01]  /*1b310*/  PRMT R65, RZ, 0x7610, R65 ;  /* 0x00007610ff417816 */ /* 0x000fe20000000041 */
[----:B0-----:R-:W4:Y:S04]  /*1b320*/  LDL.LU R95, [R1+0x1e54] ;  /* 0x001e5400015f7983 */ /* 0x001f280000300800 */
[----:B------:R0:W-:Y:S01]  /*1b330*/  STL.S16 [R1+0x758], R94 ;  /* 0x0007585e01007387 */ /* 0x0001e20000100600 */
[----:B------:R-:W-:Y:S01]  /*1b340*/  @!P5 IMAD.IADD R157, R157, 0x1, -R3 ;  /* 0x000000019d9dd824 */ /* 0x000fe200078e0a03 */
[C---:B------:R-:W-:Y:S01]  /*1b350*/  ISETP.GT.U32.AND P5, PT, R3.reuse, R154, PT ;  /* 0x0000009a0300720c */ /* 0x040fe20003fa4070 */
[----:B------:R-:W-:Y:S01]  /*1b360*/  @!P6 IMAD.MOV R158, RZ, RZ, -R158 ;  /* 0x000000ffff9ee224 */ /* 0x000fe200078e0a9e */
[----:B0-----:R-:W4:Y:S04]  /*1b370*/  LDL.LU R94, [R1+0x1e50] ;  /* 0x001e5000015e7983 */ /* 0x001f280000300800 */
[----:B------:R0:W-:Y:S01]  /*1b380*/  STL.S16 [R1+0x754], R93 ;  /* 0x0007545d01007387 */ /* 0x0001e20000100600 */
[----:B------:R-:W-:-:S03]  /*1b390*/  ISETP.GT.U32.AND P6, PT, R3, R155, PT ;  /* 0x0000009b0300720c */ /* 0x000fc60003fc4070 */
[----:B0-----:R-:W4:Y:S04]  /*1b3a0*/  LDL.LU R93, [R1+0x1e4c] ;  /* 0x001e4c00015d7983 */ /* 0x001f280000300800 */
[----:B------:R0:W-:Y:S04]  /*1b3b0*/  STL.S16 [R1+0x750], R92 ;  /* 0x0007505c01007387 */ /* 0x0001e80000100600 */
[----:B0-----:R-:W4:Y:S04]  /*1b3c0*/  LDL.LU R92, [R1+0x1e48] ;  /* 0x001e4800015c7983 */ /* 0x001f280000300800 */
[----:B------:R0:W-:Y:S04]  /*1b3d0*/  STL.S16 [R1+0x74c], R91 ;  /* 0x00074c5b01007387 */ /* 0x0001e80000100600 */
[----:B0-----:R-:W4:Y:S04]  /*1b3e0*/  LDL.LU R91, [R1+0x1e44] ;  /* 0x001e4400015b7983 */ /* 0x001f280000300800 */
[----:B------:R0:W-:Y:S04]  /*1b3f0*/  STL.S16 [R1+0x748], R90 ;  /* 0x0007485a01007387 */ /* 0x0001e80000100600 */
[----:B0-----:R-:W4:Y:S04]  /*1b400*/  LDL.LU R90, [R1+0x1e40] ;  /* 0x001e4000015a7983 */ /* 0x001f280000300800 */
[----:B------:R0:W-:Y:S01]  /*1b410*/  STL.S16 [R1+0x744], R65 ;  /* 0x0007444101007387 */ /* 0x0001e20000100600 */
[----:B------:R-:W-:-:S03]  /*1b420*/  PRMT R76, RZ, 0x7610, R76 ;  /* 0x00007610ff4c7816 */ /* 0x000fc6000000004c */
[----:B0-----:R-:W4:Y:S01]  /*1b430*/  LDL R65, [R1+0x168c] ;  /* 0x00168c0001417983 */ /* 0x001f220000100800 */
[----:B------:R-:W-:Y:S01]  /*1b440*/  @!P5 IMAD.IADD R154, R154, 0x1, -R3 ;  /* 0x000000019a9ad824 */ /* 0x000fe200078e0a03 */
[----:B------:R-:W-:Y:S01]  /*1b450*/  PRMT R75, RZ, 0x7610, R75 ;  /* 0x00007610ff4b7816 */ /* 0x000fe2000000004b */
[----:B------:R-:W-:Y:S01]  /*1b460*/  @!P6 IMAD.IADD R155, R155, 0x1, -R3 ;  /* 0x000000019b9be824 */ /* 0x000fe200078e0a03 */
[----:B---3--:R-:W-:Y:S01]  /*1b470*/  ISETP.GE.AND P6, PT, R89, RZ, PT ;  /* 0x000000ff5900720c */ /* 0x008fe20003fc6270 */
[----:B------:R-:W-:Y:S01]  /*1b480*/  @!P4 IMAD.MOV R157, RZ, RZ, -R157 ;  /* 0x000000ffff9dc224 */ /* 0x000fe200078e0a9d */
[----:B------:R-:W3:Y:S01]  /*1b490*/  LDL.LU R89, [R1+0x1e3c] ;  /* 0x001e3c0001597983 */ /* 0x000ee20000300800 */
[----:B------:R-:W-:Y:S02]  /*1b4a0*/  PRMT R138, RZ, 0x7610, R138 ;  /* 0x00007610ff8a7816 */ /* 0x000fe4000000008a */
[----:B------:R-:W-:Y:S01]  /*1b4b0*/  ISETP.GT.U32.AND P4, PT, R3, R154, PT ;  /* 0x0000009a0300720c */ /* 0x000fe20003f84070 */
[----:B------:R0:W-:Y:S01]  /*1b4c0*/  STL.S16 [R1+0x740], R76 ;  /* 0x0007404c01007387 */ /* 0x0001e20000100600 */
[----:B------:R-:W-:-:S02]  /*1b4d0*/  PRMT R137, RZ, 0x7610, R137 ;  /* 0x00007610ff897816 */ /* 0x000fc40000000089 */
[----:B------:R-:W-:Y:S02]  /*1b4e0*/  PRMT R74, RZ, 0x7610, R74 ;  /* 0x00007610ff4a7816 */ /* 0x000fe4000000004a */
[----:B------:R-:W-:Y:S01]  /*1b4f0*/  PRMT R73, RZ, 0x7610, R73 ;  /* 0x00007610ff497816 */ /* 0x000fe20000000049 */
[----:B0-----:R-:W3:Y:S04]  /*1b500*/  LDL.LU R76, [R1+0x1e38] ;  /* 0x001e3800014c7983 */ /* 0x001ee80000300800 */
[----:B------:R0:W-:Y:S01]  /*1b510*/  STL.S16 [R1+0x73c], R75 ;  /* 0x00073c4b01007387 */ /* 0x0001e20000100600 */
[----:B------:R-:W-:Y:S02]  /*1b520*/  PRMT R72, RZ, 0x7610, R72 ;  /* 0x00007610ff487816 */ /* 0x000fe40000000048 */
[----:B------:R-:W-:Y:S01]  /*1b530*/  PRMT R71, RZ, 0x7610, R71 ;  /* 0x00007610ff477816 */ /* 0x000fe20000000047 */
[----:B0-----:R-:W3:Y:S04]  /*1b540*/  LDL.LU R75, [R1+0x1e34] ;  /* 0x001e3400014b7983 */ /* 0x001ee80000300800 */
[----:B------:R0:W-:Y:S01]  /*1b550*/  STL.S16 [R1+0x738], R138 ;  /* 0x0007388a01007387 */ /* 0x0001e20000100600 */
[----:B------:R-:W-:-:S03]  /*1b560*/  PRMT R69, RZ, 0x7610, R69 ;  /* 0x00007610ff457816 */ /* 0x000fc60000000045 */
[----:B0-----:R-:W3:Y:S04]  /*1b570*/  LDL.LU R138, [R1+0x1e30] ;  /* 0x001e3000018a7983 */ /* 0x001ee80000300800 */
[----:B------:R0:W-:Y:S01]  /*1b580*/  STL.S16 [R1+0x734], R137 ;  /* 0x0007348901007387 */ /* 0x0001e20000100600 */
[----:B------:R-:W-:Y:S01]  /*1b590*/  @!P4 IMAD.IADD R154, R154, 0x1, -R3 ;  /* 0x000000019a9ac824 */ /* 0x000fe200078e0a03 */
[----:B------:R-:W-:Y:S02]  /*1b5a0*/  PRMT R51, RZ, 0x7610, R51 ;  /* 0x00007610ff337816 */ /* 0x000fe40000000033 */
[----:B0-----:R-:W3:Y:S04]  /*1b5b0*/  LDL.LU R137, [R1+0x1e2c] ;  /* 0x001e2c0001897983 */ /* 0x001ee80000300800 */
[----:B------:R0:W-:Y:S04]  /*1b5c0*/  STL.S16 [R1+0x730], R74 ;  /* 0x0007304a01007387 */ /* 0x0001e80000100600 */
[----:B0-----:R-:W3:Y:S04]  /*1b5d0*/  LDL.LU R74, [R1+0x1e28] ;  /* 0x001e2800014a7983 */ /* 0x001ee80000300800 */
[----:B------:R0:W-:Y:S04]  /*1b5e0*/  STL.S16 [R1+0x72c], R73 ;  /* 0x00072c4901007387 */ /* 0x0001e80000100600 */
[----:B0-----:R-:W3:Y:S04]  /*1b5f0*/  LDL.LU R73, [R1+0x1e24] ;  /* 0x001e240001497983 */ /* 0x001ee80000300800 */
[----:B------:R0:W-:Y:S04]  /*1b600*/  STL.S16 [R1+0x728], R72 ;  /* 0x0007284801007387 */ /* 0x0001e80000100600 */
[----:B0-----:R-:W3:Y:S04]  /*1b610*/  LDL.LU R72, [R1+0x1e20] ;  /* 0x001e200001487983 */ /* 0x001ee80000300800 */
[----:B------:R0:W-:Y:S04]  /*1b620*/  STL.S16 [R1+0x724], R71 ;  /* 0x0007244701007387 */ /* 0x0001e80000100600 */
[----:B0-----:R-:W3:Y:S01]  /*1b630*/  LDL.LU R71, [R1+0x1e1c] ;  /* 0x001e1c0001477983 */ /* 0x001ee20000300800 */
[----:B--2---:R-:W-:-:S03]  /*1b640*/  ISETP.GE.AND P4, PT, R70, RZ, PT ;  /* 0x000000ff4600720c */ /* 0x004fc60003f86270 */
[----:B------:R-:W2:Y:S04]  /*1b650*/  LDL.LU R70, [R1+0x1e18] ;  /* 0x001e180001467983 */ /* 0x000ea80000300800 */
[----:B------:R0:W-:Y:S04]  /*1b660*/  STL.S16 [R1+0x720], R69 ;  /* 0x0007204501007387 */ /* 0x0001e80000100600 */
[----:B0-----:R-:W2:Y:S04]  /*1b670*/  LDL.LU R69, [R1+0x1e14] ;  /* 0x001e140001457983 */ /* 0x001ea80000300800 */
[----:B------:R0:W-:Y:S04]  /*1b680*/  STL.S16 [R1+0x71c], R51 ;  /* 0x00071c3301007387 */ /* 0x0001e80000100600 */
[----:B0-----:R-:W2:Y:S01]  /*1b690*/  LDL R51, [R1+0x1688] ;  /* 0x0016880001337983 */ /* 0x001ea20000100800 */
[----:B------:R-:W-:-:S02]  /*1b6a0*/  ISETP.GT.U32.AND P5, PT, R3, R155, PT ;  /* 0x0000009b0300720c */ /* 0x000fc40003fa4070 */
[----:B------:R-:W-:Y:S02]  /*1b6b0*/  PRMT R68, RZ, 0x7610, R68 ;  /* 0x00007610ff447816 */ /* 0x000fe40000000044 */
[----:B------:R-:W-:Y:S01]  /*1b6c0*/  PRMT R67, RZ, 0x7610, R67 ;  /* 0x00007610ff437816 */ /* 0x000fe20000000043 */
[----:B------:R-:W-:Y:S01]  /*1b6d0*/  @!P6 IMAD.MOV R156, RZ, RZ, -R156 ;  /* 0x000000ffff9ce224 */ /* 0x000fe200078e0a9c */
[----:B------:R-:W-:Y:S01]  /*1b6e0*/  PRMT R136, RZ, 0x7610, R136 ;  /* 0x00007610ff887816 */ /* 0x000fe20000000088 */
[----:B------:R0:W-:Y:S01]  /*1b6f0*/  STL.S16 [R1+0x718], R68 ;  /* 0x0007184401007387 */ /* 0x0001e20000100600 */
[----:B------:R-:W-:Y:S02]  /*1b700*/  ISETP.GT.U32.AND P6, PT, R3, R153, PT ;  /* 0x000000990300720c */ /* 0x000fe40003fc4070 */
[----:B------:R-:W-:-:S03]  /*1b710*/  PRMT R66, RZ, 0x7610, R66 ;  /* 0x00007610ff427816 */ /* 0x000fc60000000042 */
[----:B------:R-:W-:Y:S01]  /*1b720*/  @!P5 IMAD.IADD R155, R155, 0x1, -R3 ;  /* 0x000000019b9bd824 */ /* 0x000fe200078e0a03 */
[----:B0-----:R-:W3:Y:S04]  /*1b730*/  LDL.LU R68, [R1+0x1e10] ;  /* 0x001e100001447983 */ /* 0x001ee80000300800 */
[----:B------:R0:W-:Y:S01]  /*1b740*/  STL.S16 [R1+0x714], R67 ;  /* 0x0007144301007387 */ /* 0x0001e20000100600 */
[----:B------:R-:W-:-:S03]  /*1b750*/  PRMT R64, RZ, 0x7610, R64 ;  /* 0x00007610ff407816 */ /* 0x000fc60000000040 */
[----:B0-----:R-:W3:Y:S04]  /*1b760*/  LDL.LU R67, [R1+0x1e0c] ;  /* 0x001e0c0001437983 */ /* 0x001ee80000300800 */
[----:B------:R0:W-:Y:S01]  /*1b770*/  STL.S16 [R1+0x710], R136 ;  /* 0x0007108801007387 */ /* 0x0001e20000100600 */
[----:B------:R-:W-:-:S03]  /*1b780*/  @!P6 IMAD.IADD R153, R153, 0x1, -R3 ;  /* 0x000000019999e824 */ /* 0x000fc600078e0a03 */
[----:B0-----:R-:W3:Y:S04]  /*1b790*/  LDL.LU R136, [R1+0x1e08] ;  /* 0x001e080001887983 */ /* 0x001ee80000300800 */
[----:B------:R0:W-:Y:S01]  /*1b7a0*/  STL.S16 [R1+0x70c], R66 ;  /* 0x00070c4201007387 */ /* 0x0001e20000100600 */
[----:B------:R-:W-:-:S03]  /*1b7b0*/  ISETP.GT.U32.AND P5, PT, R3, R152, PT ;  /* 0x000000980300720c */ /* 0x000fc60003fa4070 */
[----:B0-----:R-:W3:Y:S04]  /*1b7c0*/  LDL.LU R66, [R1+0x1e04] ;  /* 0x001e040001427983 */ /* 0x001ee80000300800 */
[----:B------:R0:W-:Y:S02]  /*1b7d0*/  STL.S16 [R1+0x708], R7 ;  /* 0x0007080701007387 */ /* 0x0001e40000100600 */
[----:B0-----:R-:W-:-:S04]  /*1b7e0*/  IMAD.MOV.U32 R7, RZ, RZ, R155 ;  /* 0x000000ffff077224 */ /* 0x001fc800078e009b */
[----:B------:R-:W-:Y:S01]  /*1b7f0*/  @!P4 IMAD.MOV R7, RZ, RZ, -R7 ;  /* 0x000000ffff07c224 */ /* 0x000fe200078e0a07 */
[----:B----4-:R-:W-:Y:S02]  /*1b800*/  ISETP.GE.AND P6, PT, R65, RZ, PT ;  /* 0x000000ff4100720c */ /* 0x010fe40003fc6270 */
[----:B------:R-:W4:Y:S04]  /*1b810*/  LDL.LU R65, [R1+0x1e00] ;  /* 0x001e000001417983 */ /* 0x000f280000300800 */
[----:B------:R0:W-:Y:S01]  /*1b820*/  STL.S16 [R1+0x704], R64 ;  /* 0x0007044001007387 */ /* 0x0001e20000100600 */
[----:B------:R-:W-:-:S03]  /*1b830*/  PRMT R63, RZ, 0x7610, R63 ;  /* 0x00007610ff3f7816 */ /* 0x000fc6000000003f */
[----:B0-----:R-:W3:Y:S04]  /*1b840*/  LDL.LU R64, [R1+0x1dfc] ;  /* 0x001dfc0001407983 */ /* 0x001ee80000300800 */
[----:B------:R0:W-:Y:S01]  /*1b850*/  STL [R1+0x1994], R7 ;  /* 0x0019940701007387 */ /* 0x0001e20000100800 */
[----:B------:R-:W-:-:S03]  /*1b860*/  PRMT R62, RZ, 0x7610, R62 ;  /* 0x00007610ff3e7816 */ /* 0x000fc6000000003e */
[----:B0-----:R-:W3:Y:S01]  /*1b870*/  LDL R7, [R1+0x1680] ;  /* 0x0016800001077983 */ /* 0x001ee20000100800 */
[----:B------:R-:W-:Y:S01]  /*1b880*/  @!P5 IMAD.IADD R152, R152, 0x1, -R3 ;  /* 0x000000019898d824 */ /* 0x000fe200078e0a03 */
[----:B------:R-:W-:Y:S02]  /*1b890*/  PRMT R6, RZ, 0x7610, R6 ;  /* 0x00007610ff067816 */ /* 0x000fe40000000006 */
[----:B------:R0:W-:Y:S01]  /*1b8a0*/  STL.S16 [R1+0x700], R63 ;  /* 0x0007003f01007387 */ /* 0x0001e20000100600 */
[----:B------:R-:W-:Y:S02]  /*1b8b0*/  PRMT R61, RZ, 0x7610, R61 ;  /* 0x00007610ff3d7816 */ /* 0x000fe4000000003d */
[----:B------:R-:W-:Y:S02]  /*1b8c0*/  ISETP.GT.U32.AND P4, PT, R3, R152, PT ;  /* 0x000000980300720c */ /* 0x000fe40003f84070 */
[----:B------:R-:W-:Y:S01]  /*1b8d0*/  PRMT R53, RZ, 0x7610, R53 ;  /* 0x00007610ff357816 */ /* 0x000fe20000000035 */
[----:B0-----:R-:W4:Y:S04]  /*1b8e0*/  LDL.LU R63, [R1+0x1df8] ;  /* 0x001df800013f7983 */ /* 0x001f280000300800 */
[----:B------:R0:W-:Y:S01]  /*1b8f0*/  STL.S16 [R1+0x6fc], R62 ;  /* 0x0006fc3e01007387 */ /* 0x0001e20000100600 */
[----:B------:R-:W-:-:S02]  /*1b900*/  PRMT R49, RZ, 0x7610, R49 ;  /* 0x00007610ff317816 */ /* 0x000fc40000000031 */
[----:B------:R-:W-:Y:S01]  /*1b910*/  PRMT R48, RZ, 0x7610, R48 ;  /* 0x00007610ff307816 */ /* 0x000fe20000000030 */
[----:B0-----:R-:W4:Y:S04]  /*1b920*/  LDL.LU R62, [R1+0x1df4] ;  /* 0x001df400013e7983 */ /* 0x001f280000300800 */
[----:B------:R0:W-:Y:S04]  /*1b930*/  STL.S16 [R1+0x6f8], R6 ;  /* 0x0006f80601007387 */ /* 0x0001e80000100600 */
[----:B------:R1:W-:Y:S01]  /*1b940*/  STL.S16 [R1+0x6f4], R61 ;  /* 0x0006f43d01007387 */ /* 0x0003e20000100600 */
[----:B0-----:R-:W-:Y:S01]  /*1b950*/  IMAD.MOV.U32 R6, RZ, RZ, R154 ;  /* 0x000000ffff067224 */ /* 0x001fe200078e009a */
[----:B------:R-:W-:-:S02]  /*1b960*/  PRMT R52, RZ, 0x7610, R52 ;  /* 0x00007610ff347816 */ /* 0x000fc40000000034 */
[----:B-1----:R-:W4:Y:S01]  /*1b970*/  LDL.LU R61, [R1+0x1df0] ;  /* 0x001df000013d7983 */ /* 0x002f220000300800 */
[----:B------:R-:W-:-:S03]  /*1b980*/  @!P6 IMAD.MOV R6, RZ, RZ, -R6 ;  /* 0x000000ffff06e224 */ /* 0x000fc600078e0a06 */
[----:B------:R0:W-:Y:S01]  /*1b990*/  STL.S16 [R1+0x6f0], R53 ;  /* 0x0006f03501007387 */ /* 0x0001e20000100600 */
[----:B------:R-:W-:Y:S01]  /*1b9a0*/  PRMT R135, RZ, 0x7610, R135 ;  /* 0x00007610ff877816 */ /* 0x000fe20000000087 */
[----:B------:R-:W-:Y:S02]  /*1b9b0*/  @!P4 IMAD.IADD R152, R152, 0x1, -R3 ;  /* 0x000000019898c824 */ /* 0x000fe400078e0a03 */
[----:B0-----:R-:W4:Y:S04]  /*1b9c0*/  LDL.LU R53, [R1+0x1dec] ;  /* 0x001dec0001357983 */ /* 0x001f280000300800 */
[----:B------:R0:W-:Y:S04]  /*1b9d0*/  STL.S16 [R1+0x6ec], R49 ;  /* 0x0006ec3101007387 */ /* 0x0001e80000100600 */
[----:B0-----:R-:W4:Y:S04]  /*1b9e0*/  LDL.LU R49, [R1+0x1de8] ;  /* 0x001de80001317983 */ /* 0x001f280000300800 */
[----:B------:R-:W-:Y:S04]  /*1b9f0*/  STL [R1+0x1998], R6 ;  /* 0x0019980601007387 */ /* 0x000fe80000100800 */
[----:B------:R0:W-:Y:S04]  /*1ba00*/  STL.S16 [R1+0x6e8], R48 ;  /* 0x0006e83001007387 */ /* 0x0001e80000100600 */
[----:B0-----:R-:W4:Y:S04]  /*1ba10*/  LDL.LU R48, [R1+0x1de4] ;  /* 0x001de40001307983 */ /* 0x001f280000300800 */
[----:B------:R0:W-:Y:S04]  /*1ba20*/  STL.S16 [R1+0x6e4], R52 ;  /* 0x0006e43401007387 */ /* 0x0001e80000100600 */
[----:B0-----:R-:W4:Y:S01]  /*1ba30*/  LDL.LU R52, [R1+0x1de0] ;  /* 0x001de00001347983 */ /* 0x001f220000300800 */
[----:B--2---:R-:W-:-:S03]  /*1ba40*/  ISETP.GE.AND P4, PT, R51, RZ, PT ;  /* 0x000000ff3300720c */ /* 0x004fc60003f86270 */
[----:B------:R-:W2:Y:S04]  /*1ba50*/  LDL.LU R51, [R1+0x1ddc] ;  /* 0x001ddc0001337983 */ /* 0x000ea80000300800 */
[----:B------:R0:W-:Y:S04]  /*1ba60*/  STL.S16 [R1+0x6e0], R135 ;  /* 0x0006e08701007387 */ /* 0x0001e80000100600 */
[----:B0-----:R-:W2:Y:S01]  /*1ba70*/  LDL R135, [R1+0x167c] ;  /* 0x00167c0001877983 */ /* 0x001ea20000100800 */
[----:B------:R-:W-:Y:S02]  /*1ba80*/  ISETP.GT.U32.AND P6, PT, R3, R151, PT ;  /* 0x000000970300720c */ /* 0x000fe40003fc4070 */
[----:B------:R-:W-:-:S02]  /*1ba90*/  PRMT R50, RZ, 0x7610, R50 ;  /* 0x00007610ff327816 */ /* 0x000fc40000000032 */
[----:B------:R-:W-:Y:S02]  /*1baa0*/  PRMT R60, RZ, 0x7610, R60 ;  /* 0x00007610ff3c7816 */ /* 0x000fe4000000003c */
[----:B------:R-:W-:Y:S01]  /*1bab0*/  ISETP.GT.U32.AND P5, PT, R3, R153, PT ;  /* 0x000000990300720c */ /* 0x000fe20003fa4070 */
[----:B------:R0:W-:Y:S01]  /*1bac0*/  STL.S16 [R1+0x6dc], R50 ;  /* 0x0006dc3201007387 */ /* 0x0001e20000100600 */
[----:B------:R-:W-:Y:S02]  /*1bad0*/  PRMT R155, RZ, 0x7610, R155 ;  /* 0x00007610ff9b7816 */ /* 0x000fe4000000009b */
[----:B------:R-:W-:Y:S02]  /*1bae0*/  PRMT R59, RZ, 0x7610, R59 ;  /* 0x00007610ff3b7816 */ /* 0x000fe4000000003b */
[----:B------:R-:W-:Y:S01]  /*1baf0*/  PRMT R6, RZ, 0x7610, R6 ;  /* 0x00007610ff067816 */ /* 0x000fe20000000006 */
[----:B0-----:R-:W4:Y:S04]  /*1bb00*/  LDL.LU R50, [R1+0x1dd8] ;  /* 0x001dd80001327983 */ /* 0x001f280000300800 */
[----:B------:R0:W-:Y:S01]  /*1bb10*/  STL.S16 [R1+0x6d8], R60 ;  /* 0x0006d83c01007387 */ /* 0x0001e20000100600 */
[----:B------:R-:W-:Y:S01]  /*1bb20*/  PRMT R58, RZ, 0x7610, R58 ;  /* 0x00007610ff3a7816 */ /* 0x000fe2000000003a */
[----:B------:R-:W-:Y:S01]  /*1bb30*/  @!P6 IMAD.IADD R151, R151, 0x1, -R3 ;  /* 0x000000019797e824 */ /* 0x000fe200078e0a03 */
[----:B------:R-:W-:Y:S01]  /*1bb40*/  PRMT R57, RZ, 0x7610, R57 ;  /* 0x00007610ff397816 */ /* 0x000fe20000000039 */
[----:B0-----:R-:W4:Y:S04]  /*1bb50*/  LDL.LU R60, [R1+0x1dd4] ;  /* 0x001dd400013c7983 */ /* 0x001f280000300800 */
[----:B------:R0:W-:Y:S01]  /*1bb60*/  STL.S16 [R1+0x6d4], R155 ;  /* 0x0006d49b01007387 */ /* 0x0001e20000100600 */
[----:B------:R-:W-:Y:S01]  /*1bb70*/  PRMT R56, RZ, 0x7610, R56 ;  /* 0x00007610ff387816 */ /* 0x000fe20000000038 */
[----:B------:R-:W-:Y:S01]  /*1bb80*/  @!P5 IMAD.IADD R153, R153, 0x1, -R3 ;  /* 0x000000019999d824 */ /* 0x000fe200078e0a03 */
[----:B------:R-:W-:Y:S01]  /*1bb90*/  PRMT R55, RZ, 0x7610, R55 ;  /* 0x00007610ff377816 */ /* 0x000fe20000000037 */
[----:B0-----:R-:W4:Y:S04]  /*1bba0*/  LDL R155, [R1+0x1674] ;  /* 0x00167400019b7983 */ /* 0x001f280000100800 */
[----:B------:R0:W-:Y:S01]  /*1bbb0*/  STL.S16 [R1+0x6d0], R59 ;  /* 0x0006d03b01007387 */ /* 0x0001e20000100600 */
[----:B------:R-:W-:-:S02]  /*1bbc0*/  ISETP.GT.U32.AND P5, PT, R3, R150, PT ;  /* 0x000000960300720c */ /* 0x000fc40003fa4070 */
[----:B------:R-:W-:Y:S01]  /*1bbd0*/  PRMT R54, RZ, 0x7610, R54 ;  /* 0x00007610ff367816 */ /* 0x000fe20000000036 */
[----:B0-----:R-:W4:Y:S04]  /*1bbe0*/  LDL.LU R59, [R1+0x1dd0] ;  /* 0x001dd000013b7983 */ /* 0x001f280000300800 */
[----:B------:R0:W-:Y:S01]  /*1bbf0*/  STL.S16 [R1+0x6cc], R6 ;  /* 0x0006cc0601007387 */ /* 0x0001e20000100600 */
[----:B------:R-:W-:-:S03]  /*1bc00*/  PRMT R163, RZ, 0x7610, R163 ;  /* 0x00007610ffa37816 */ /* 0x000fc600000000a3 */
[----:B0-----:R-:W4:Y:S01]  /*1bc10*/  LDL.LU R6, [R1+0x4] ;  /* 0x0000040001067983 */ /* 0x001f220000300800 */
[----:B------:R-:W-:Y:S02]  /*1bc20*/  PRMT R162, RZ, 0x7610, R162 ;  /* 0x00007610ffa27816 */ /* 0x000fe400000000a2 */
[----:B------:R-:W-:Y:S02]  /*1bc30*/  PRMT R161, RZ, 0x7610, R161 ;  /* 0x00007610ffa17816 */ /* 0x000fe400000000a1 */
[----:B------:R-:W-:Y:S02]  /*1bc40*/  PRMT R134, RZ, 0x7610, R134 ;  /* 0x00007610ff867816 */ /* 0x000fe40000000086 */
[----:B------:R-:W-:Y:S02]  /*1bc50*/  PRMT R39, RZ, 0x7610, R39 ;  /* 0x00007610ff277816 */ /* 0x000fe40000000027 */
[----:B---3--:R-:W-:Y:S02]  /*1bc60*/  ISETP.GE.AND P6, PT, R7, RZ, PT ;  /* 0x000000ff0700720c */ /* 0x008fe40003fc6270 */
[----:B------:R-:W3:Y:S04]  /*1bc70*/  LDL.LU R7, [R1] ;  /* 0x0000000001077983 */ /* 0x000ee80000300800 */
[----:B------:R0:W-:Y:S04]  /*1bc80*/  STL.S16 [R1+0xc8], R58 ;  /* 0x0000c83a01007387 */ /* 0x0001e80000100600 */
[----:B0-----:R-:W3:Y:S04]  /*1bc90*/  LDL.LU R58, [R1+0x1dcc] ;  /* 0x001dcc00013a7983 */ /* 0x001ee80000300800 */
        /* <DEDUP_REMOVED lines=8> */
[----:B------:R-:W-:-:S03]  /*1bd20*/  ISETP.GT.U32.AND P5, PT, R3, R151, PT ;  /* 0x000000970300720c */ /* 0x000fc60003fa4070 */
        /* <DEDUP_REMOVED lines=8> */
[----:B0-----:R-:W3:Y:S04]  /*1bdb0*/  LDL.LU R134, [R1+0x1dac] ;  /* 0x001dac0001867983 */ /* 0x001ee80000300800 */
[----:B------:R0:W-:Y:S01]  /*1bdc0*/  STL.S16 [R1+0xe0], R39 ;  /* 0x0000e02701007387 */ /* 0x0001e20000100600 */
[----:B------:R-:W-:-:S03]  /*1bdd0*/  PRMT R132, RZ, 0x7610, R132 ;  /* 0x00007610ff847816 */ /* 0x000fc60000000084 */
[----:B0-----:R-:W3:Y:S01]  /*1bde0*/  LDL R39, [R1+0x1670] ;  /* 0x0016700001277983 */ /* 0x001ee20000100800 */
[----:B------:R-:W-:Y:S01]  /*1bdf0*/  @!P5 IMAD.IADD R151, R151, 0x1, -R3 ;  /* 0x000000019797d824 */ /* 0x000fe200078e0a03 */
[----:B------:R-:W-:Y:S02]  /*1be00*/  PRMT R133, RZ, 0x7610, R133 ;  /* 0x00007610ff857816 */ /* 0x000fe40000000085 */
[----:B------:R-:W-:Y:S02]  /*1be10*/  PRMT R154, RZ, 0x7610, R154 ;  /* 0x00007610ff9a7816 */ /* 0x000fe4000000009a */
[----:B------:R-:W-:Y:S02]  /*1be20*/  PRMT R131, RZ, 0x7610, R131 ;  /* 0x00007610ff837816 */ /* 0x000fe40000000083 */
[----:B------:R-:W-:Y:S02]  /*1be30*/  PRMT R130, RZ, 0x7610, R130 ;  /* 0x00007610ff827816 */ /* 0x000fe40000000082 */
[----:B------:R-:W-:-:S02]  /*1be40*/  PRMT R47, RZ, 0x7610, R47 ;  /* 0x00007610ff2f7816 */ /* 0x000fc4000000002f */
[----:B------:R-:W-:Y:S02]  /*1be50*/  PRMT R46, RZ, 0x7610, R46 ;  /* 0x00007610ff2e7816 */ /* 0x000fe4000000002e */
        /* <DEDUP_REMOVED lines=13> */
[----:B--2---:R-:W-:Y:S02]  /*1bf30*/  ISETP.GE.AND P5, PT, R135, RZ, PT ;  /* 0x000000ff8700720c */ /* 0x004fe40003fa6270 */
[----:B------:R-:W2:Y:S04]  /*1bf40*/  LDL.LU R135, [R1+0x1da8] ;  /* 0x001da80001877983 */ /* 0x000ea80000300800 */
[----:B------:R0:W-:Y:S04]  /*1bf50*/  STL.S16 [R1+0xdc], R132 ;  /* 0x0000dc8401007387 */ /* 0x0001e80000100600 */
[----:B0-----:R-:W2:Y:S04]  /*1bf60*/  LDL.LU R132, [R1+0x1da4] ;  /* 0x001da40001847983 */ /* 0x001ea80000300800 */
[----:B------:R0:W-:Y:S04]  /*1bf70*/  STL.S16 [R1+0xd8], R133 ;  /* 0x0000d88501007387 */ /* 0x0001e80000100600 */
[----:B0-----:R-:W2:Y:S04]  /*1bf80*/  LDL.LU R133, [R1+0x1da0] ;  /* 0x001da00001857983 */ /* 0x001ea80000300800 */
[----:B------:R-:W-:Y:S04]  /*1bf90*/  STL.S16 [R1+0xd4], R154 ;  /* 0x0000d49a01007387 */ /* 0x000fe80000100600 */
        /* <DEDUP_REMOVED lines=8> */
[----:B------:R0:W-:Y:S01]  /*1c020*/  STL.S16 [R1+0x78], R8 ;  /* 0x0000780801007387 */ /* 0x0001e20000100600 */
[----:B------:R-:W-:-:S03]  /*1c030*/  PRMT R32, RZ, 0x7610, R32 ;  /* 0x00007610ff207816 */ /* 0x000fc60000000020 */
[----:B0-----:R-:W2:Y:S04]  /*1c040*/  LDL R8, [R1+0x166c] ;  /* 0x00166c0001087983 */ /* 0x001ea80000100800 */
[----:B------:R-:W-:Y:S01]  /*1c050*/  STL.S16 [R1+0x74], R41 ;  /* 0x0000742901007387 */ /* 0x000fe20000100600 */
[----:B------:R-:W-:-:S03]  /*1c060*/  PRMT R5, RZ, 0x7610, R5 ;  /* 0x00007610ff057816 */ /* 0x000fc60000000005 */
        /* <DEDUP_REMOVED lines=8> */
[----:B------:R0:W-:Y:S04]  /*1c0f0*/  STL.S16 [R1+0x24], R5 ;  /* 0x0000240501007387 */ /* 0x0001e80000100600 */
[----:B0-----:R-:W2:Y:S01]  /*1c100*/  LDL R5, [R1+0x1640] ;  /* 0x0016400001057983 */ /* 0x001ea20000100800 */
[----:B------:R-:W-:Y:S01]  /*1c110*/  @!P6 IMAD.MOV R152, RZ, RZ, -R152 ;  /* 0x000000ffff98e224 */ /* 0x000fe200078e0a98 */
[C---:B------:R-:W-:Y:S01]  /*1c120*/  ISETP.GT.U32.AND P6, PT, R3.reuse, R149, PT ;  /* 0x000000950300720c */ /* 0x040fe20003fc4070 */
[----:B------:R-:W-:Y:S01]  /*1c130*/  @!P4 IMAD.MOV R153, RZ, RZ, -R153 ;  /* 0x000000ffff99c224 */ /* 0x000fe200078e0a99 */
[C---:B------:R-:W-:Y:S01]  /*1c140*/  ISETP.GT.U32.AND P4, PT, R3.reuse, R150, PT ;  /* 0x000000960300720c */ /* 0x040fe20003f84070 */
[----:B------:R-:W-:Y:S01]  /*1c150*/  @!P5 IMAD.MOV R151, RZ, RZ, -R151 ;  /* 0x000000ffff97d224 */ /* 0x000fe200078e0a97 */
[----:B------:R-:W-:-:S09]  /*1c160*/  ISETP.GT.U32.AND P5, PT, R3, R148, PT ;  /* 0x000000940300720c */ /* 0x000fd20003fa4070 */
[--C-:B------:R-:W-:Y:S02]  /*1c170*/  @!P6 IMAD.IADD R149, R149, 0x1, -R3.reuse ;  /* 0x000000019595e824 */ /* 0x100fe400078e0a03 */
[--C-:B------:R-:W-:Y:S01]  /*1c180*/  @!P4 IMAD.IADD R150, R150, 0x1, -R3.reuse ;  /* 0x000000019696c824 */ /* 0x100fe200078e0a03 */
[----:B----4-:R-:W-:Y:S02]  /*1c190*/  ISETP.GE.AND P4, PT, R155, RZ, PT ;  /* 0x000000ff9b00720c */ /* 0x010fe40003f86270 */
[----:B------:R-:W-:Y:S01]  /*1c1a0*/  ISETP.GT.U32.AND P6, PT, R3, R149, PT ;  /* 0x000000950300720c */ /* 0x000fe20003fc4070 */
[----:B------:R-:W-:-:S10]  /*1c1b0*/  @!P5 IMAD.IADD R148, R148, 0x1, -R3 ;  /* 0x000000019494d824 */ /* 0x000fd400078e0a03 */
[----:B------:R-:W-:Y:S01]  /*1c1c0*/  @!P4 IMAD.MOV R150, RZ, RZ, -R150 ;  /* 0x000000ffff96c224 */ /* 0x000fe200078e0a96 */
[----:B------:R-:W-:Y:S01]  /*1c1d0*/  ISETP.GT.U32.AND P4, PT, R3, R6, PT ;  /* 0x000000060300720c */ /* 0x000fe20003f84070 */
[----:B------:R-:W-:Y:S01]  /*1c1e0*/  @!P6 IMAD.IADD R149, R149, 0x1, -R3 ;  /* 0x000000019595e824 */ /* 0x000fe200078e0a03 */
[----:B---3--:R-:W-:Y:S02]  /*1c1f0*/  ISETP.GT.U32.AND P6, PT, R3, R7, PT ;  /* 0x000000070300720c */ /* 0x008fe40003fc4070 */
[----:B------:R-:W-:-:S09]  /*1c200*/  PRMT R31, RZ, 0x7610, R31 ;  /* 0x00007610ff1f7816 */ /* 0x000fd2000000001f */
[--C-:B------:R-:W-:Y:S02]  /*1c210*/  @!P4 IMAD.IADD R6, R6, 0x1, -R3.reuse ;  /* 0x000000010606c824 */ /* 0x100fe400078e0a03 */
[----:B------:R-:W-:-:S03]  /*1c220*/  @!P6 IMAD.IADD R7, R7, 0x1, -R3 ;  /* 0x000000010707e824 */ /* 0x000fc600078e0a03 */
[C---:B------:R-:W-:Y:S02]  /*1c230*/  ISETP.GT.U32.AND P6, PT, R3.reuse, R6, PT ;  /* 0x000000060300720c */ /* 0x040fe40003fc4070 */
[----:B------:R-:W-:Y:S02]  /*1c240*/  PRMT R30, RZ, 0x7610, R30 ;  /* 0x00007610ff1e7816 */ /* 0x000fe4000000001e */
[----:B------:R-:W-:Y:S02]  /*1c250*/  PRMT R29, RZ, 0x7610, R29 ;  /* 0x00007610ff1d7816 */ /* 0x000fe4000000001d */
[----:B------:R-:W-:Y:S01]  /*1c260*/  PRMT R28, RZ, 0x7610, R28 ;  /* 0x00007610ff1c7816 */ /* 0x000fe2000000001c */
[----:B------:R-:W-:Y:S01]  /*1c270*/  STL.S16 [R1+0x20], R31 ;  /* 0x0000201f01007387 */ /* 0x000fe20000100600 */
[----:B------:R-:W-:Y:S02]  /*1c280*/  PRMT R27, RZ, 0x7610, R27 ;  /* 0x00007610ff1b7816 */ /* 0x000fe4000000001b */
[----:B------:R-:W-:Y:S01]  /*1c290*/  PRMT R26, RZ, 0x7610, R26 ;  /* 0x00007610ff1a7816 */ /* 0x000fe2000000001a */
[----:B------:R-:W-:Y:S01]  /*1c2a0*/  STL.S16 [R1+0x1c], R30 ;  /* 0x00001c1e01007387 */ /* 0x000fe20000100600 */
[----:B------:R-:W-:-:S02]  /*1c2b0*/  ISETP.GT.U32.AND P4, PT, R3, R148, PT ;  /* 0x000000940300720c */ /* 0x000fc40003f84070 */
[----:B------:R-:W-:Y:S01]  /*1c2c0*/  PRMT R25, RZ, 0x7610, R25 ;  /* 0x00007610ff197816 */ /* 0x000fe20000000019 */
[----:B------:R-:W-:Y:S01]  /*1c2d0*/  STL.S16 [R1+0x54], R29 ;  /* 0x0000541d01007387 */ /* 0x000fe20000100600 */
[----:B------:R-:W-:Y:S01]  /*1c2e0*/  PRMT R24, RZ, 0x7610, R24 ;  /* 0x00007610ff187816 */ /* 0x000fe20000000018 */
[----:B------:R-:W-:Y:S01]  /*1c2f0*/  @!P6 IMAD.IADD R6, R6, 0x1, -R3 ;  /* 0x000000010606e824 */ /* 0x000fe200078e0a03 */
[----:B------:R-:W-:Y:S01]  /*1c300*/  PRMT R23, RZ, 0x7610, R23 ;  /* 0x00007610ff177816 */ /* 0x000fe20000000017 */
[----:B------:R-:W-:Y:S01]  /*1c310*/  STL.S16 [R1+0x50], R28 ;  /* 0x0000501c01007387 */ /* 0x000fe20000100600 */
[----:B------:R-:W-:-:S03]  /*1c320*/  PRMT R22, RZ, 0x7610, R22 ;  /* 0x00007610ff167816 */ /* 0x000fc60000000016 */
[----:B------:R-:W-:Y:S01]  /*1c330*/  STL.S16 [R1+0x4c], R27 ;  /* 0x00004c1b01007387 */ /* 0x000fe20000100600 */
[----:B------:R-:W-:-:S03]  /*1c340*/  PRMT R21, RZ, 0x7610, R21 ;  /* 0x00007610ff157816 */ /* 0x000fc60000000015 */
[----:B------:R-:W-:Y:S01]  /*1c350*/  STL.S16 [R1+0x48], R26 ;  /* 0x0000481a01007387 */ /* 0x000fe20000100600 */
[----:B------:R-:W-:-:S03]  /*1c360*/  PRMT R20, RZ, 0x7610, R20 ;  /* 0x00007610ff147816 */ /* 0x000fc60000000014 */
[----:B------:R-:W-:Y:S01]  /*1c370*/  STL.S16 [R1+0xb4], R25 ;  /* 0x0000b41901007387 */ /* 0x000fe20000100600 */
[----:B------:R-:W-:-:S13]  /*1c380*/  ISETP.GE.AND P5, PT, R39, RZ, PT ;  /* 0x000000ff2700720c */ /* 0x000fda0003fa6270 */
[----:B------:R-:W-:Y:S01]  /*1c390*/  @!P5 IMAD.MOV R149, RZ, RZ, -R149 ;  /* 0x000000ffff95d224 */ /* 0x000fe200078e0a95 */
[----:B------:R-:W-:Y:S01]  /*1c3a0*/  ISETP.GT.U32.AND P5, PT, R3, R7, PT ;  /* 0x000000070300720c */ /* 0x000fe20003fa4070 */
[----:B------:R-:W-:Y:S01]  /*1c3b0*/  STL.S16 [R1+0xb0], R24 ;  /* 0x0000b01801007387 */ /* 0x000fe20000100600 */
[----:B------:R-:W-:-:S03]  /*1c3c0*/  PRMT R19, RZ, 0x7610, R19 ;  /* 0x00007610ff137816 */ /* 0x000fc60000000013 */
[----:B------:R-:W-:Y:S01]  /*1c3d0*/  STL.S16 [R1+0xac], R23 ;  /* 0x0000ac1701007387 */ /* 0x000fe20000100600 */
[----:B------:R-:W-:-:S07]  /*1c3e0*/  PRMT R18, RZ, 0x7610, R18 ;  /* 0x00007610ff127816 */ /* 0x000fce0000000012 */
[----:B------:R-:W-:Y:S01]  /*1c3f0*/  @!P5 IMAD.IADD R7, R7, 0x1, -R3 ;  /* 0x000000010707d824 */ /* 0x000fe200078e0a03 */
[----:B------:R-:W-:Y:S02]  /*1c400*/  PRMT R17, RZ, 0x7610, R17 ;  /* 0x00007610ff117816 */ /* 0x000fe40000000011 */
[----:B------:R-:W-:Y:S01]  /*1c410*/  PRMT R16, RZ, 0x7610, R16 ;  /* 0x00007610ff107816 */ /* 0x000fe20000000010 */
[----:B------:R-:W-:Y:S01]  /*1c420*/  @!P4 IMAD.IADD R148, R148, 0x1, -R3 ;  /* 0x000000019494c824 */ /* 0x000fe200078e0a03 */
[----:B------:R-:W-:Y:S02]  /*1c430*/  PRMT R15, RZ, 0x7610, R15 ;  /* 0x00007610ff0f7816 */ /* 0x000fe4000000000f */
[----:B------:R-:W-:Y:S02]  /*1c440*/  PRMT R14, RZ, 0x7610, R14 ;  /* 0x00007610ff0e7816 */ /* 0x000fe4000000000e */
[----:B--2---:R-:W-:Y:S02]  /*1c450*/  ISETP.GE.AND P6, PT, R8, RZ, PT ;  /* 0x000000ff0800720c */ /* 0x004fe40003fc6270 */
[----:B------:R-:W2:Y:S04]  /*1c460*/  LDL R8, [R1+0x163c] ;  /* 0x00163c0001087983 */ /* 0x000ea80000100800 */
[----:B------:R0:W-:Y:S04]  /*1c470*/  STL.64 [R1+0x19a0], R6 ;  /* 0x0019a00601007387 */ /* 0x0001e80000100a00 */
[----:B------:R-:W-:Y:S04]  /*1c480*/  STL.S16 [R1+0xa8], R22 ;  /* 0x0000a81601007387 */ /* 0x000fe80000100600 */
[----:B------:R-:W-:Y:S04]  /*1c490*/  STL.S16 [R1+0xa4], R21 ;  /* 0x0000a41501007387 */ /* 0x000fe80000100600 */
[----:B------:R-:W-:Y:S04]  /*1c4a0*/  STL.S16 [R1+0xa0], R20 ;  /* 0x0000a01401007387 */ /* 0x000fe80000100600 */
[----:B------:R1:W-:Y:S01]  /*1c4b0*/  STL.S16 [R1+0x9c], R19 ;  /* 0x00009c1301007387 */ /* 0x0003e20000100600 */
[----:B------:R-:W-:-:S03]  /*1c4c0*/  @!P6 IMAD.MOV R148, RZ, RZ, -R148 ;  /* 0x000000ffff94e224 */ /* 0x000fc600078e0a94 */
[----:B------:R3:W-:Y:S04]  /*1c4d0*/  STL.S16 [R1+0x98], R18 ;  /* 0x0000981201007387 */ /* 0x0007e80000100600 */
[----:B------:R4:W-:Y:S04]  /*1c4e0*/  STL.S16 [R1+0x94], R17 ;  /* 0x0000941101007387 */ /* 0x0009e80000100600 */
[----:B------:R0:W-:Y:S04]  /*1c4f0*/  STL.S16 [R1+0x90], R16 ;  /* 0x0000901001007387 */ /* 0x0001e80000100600 */
[----:B------:R0:W-:Y:S04]  /*1c500*/  STL.S16 [R1+0x44], R15 ;  /* 0x0000440f01007387 */ /* 0x0001e80000100600 */
[----:B------:R0:W-:Y:S01]  /*1c510*/  STL.S16 [R1+0x40], R14 ;  /* 0x0000400e01007387 */ /* 0x0001e20000100600 */
[----:B------:R-:W-:-:S03]  /*1c520*/  ISETP.GE.AND P6, PT, R5, RZ, PT ;  /* 0x000000ff0500720c */ /* 0x000fc60003fc6270 */
[----:B------:R-:W3:Y:S01]  /*1c530*/  LDL R5, [R1+0x1638] ;  /* 0x0016380001057983 */ /* 0x000ee20000100800 */
[C---:B------:R-:W-:Y:S02]  /*1c540*/  ISETP.GT.U32.AND P4, PT, R3.reuse, R147, PT ;  /* 0x000000930300720c */ /* 0x040fe40003f84070 */
[----:B------:R-:W-:-:S11]  /*1c550*/  ISETP.GT.U32.AND P5, PT, R3, R146, PT ;  /* 0x000000920300720c */ /* 0x000fd60003fa4070 */
[----:B------:R-:W-:-:S05]  /*1c560*/  @!P4 IMAD.IADD R147, R147, 0x1, -R3 ;  /* 0x000000019393c824 */ /* 0x000fca00078e0a03 */
[----:B------:R-:W-:Y:S01]  /*1c570*/  ISETP.GT.U32.AND P4, PT, R3, R147, PT ;  /* 0x000000930300720c */ /* 0x000fe20003f84070 */
[----:B------:R-:W-:Y:S01]  /*1c580*/  @!P5 IMAD.IADD R146, R146, 0x1, -R3 ;  /* 0x000000019292d824 */ /* 0x000fe200078e0a03 */
[----:B------:R-:W-:-:S04]  /*1c590*/  PRMT R13, RZ, 0x7610, R13 ;  /* 0x00007610ff0d7816 */ /* 0x000fc8000000000d */
[----:B------:R-:W-:Y:S02]  /*1c5a0*/  ISETP.GT.U32.AND P5, PT, R3, R146, PT ;  /* 0x000000920300720c */ /* 0x000fe40003fa4070 */
[----:B------:R-:W-:-:S05]  /*1c5b0*/  PRMT R12, RZ, 0x7610, R12 ;  /* 0x00007610ff0c7816 */ /* 0x000fca000000000c */
[----:B------:R-:W-:Y:S01]  /*1c5c0*/  @!P4 IMAD.IADD R147, R147, 0x1, -R3 ;  /* 0x000000019393c824 */ /* 0x000fe200078e0a03 */
[----:B------:R-:W-:-:S03]  /*1c5d0*/  PRMT R11, RZ, 0x7610, R11 ;  /* 0x00007610ff0b7816 */ /* 0x000fc6000000000b */
[----:B------:R-:W-:Y:S01]  /*1c5e0*/  @!P6 IMAD.MOV R147, RZ, RZ, -R147 ;  /* 0x000000ffff93e224 */ /* 0x000fe200078e0a93 */
[----:B------:R-:W-:Y:S02]  /*1c5f0*/  ISETP.GT.U32.AND P6, PT, R3, R144, PT ;  /* 0x000000900300720c */ /* 0x000fe40003fc4070 */
[----:B------:R-:W-:Y:S01]  /*1c600*/  PRMT R10, RZ, 0x7610, R10 ;  /* 0x00007610ff0a7816 */ /* 0x000fe2000000000a */
[----:B------:R1:W-:Y:S01]  /*1c610*/  STL.S16 [R1+0x3c], R13 ;  /* 0x00003c0d01007387 */ /* 0x0003e20000100600 */
[----:B------:R-:W-:Y:S02]  /*1c620*/  PRMT R9, RZ, 0x7610, R9 ;  /* 0x00007610ff097816 */ /* 0x000fe40000000009 */
[----:B0-----:R-:W-:Y:S01]  /*1c630*/  PRMT R7, RZ, 0x7610, R7 ;  /* 0x00007610ff077816 */ /* 0x001fe20000000007 */
[----:B------:R0:W-:Y:S01]  /*1c640*/  STL.S16 [R1+0x38], R12 ;  /* 0x0000380c01007387 */ /* 0x0001e20000100600 */
[----:B------:R-:W-:Y:S02]  /*1c650*/  PRMT R6, RZ, 0x7610, R6 ;  /* 0x00007610ff067816 */ /* 0x000fe40000000006 */
[----:B------:R-:W-:Y:S01]  /*1c660*/  PRMT R129, RZ, 0x7610, R129 ;  /* 0x00007610ff817816 */ /* 0x000fe20000000081 */
[----:B------:R0:W-:Y:S01]  /*1c670*/  STL.S16 [R1+0x34], R11 ;  /* 0x0000340b01007387 */ /* 0x0001e20000100600 */
[----:B------:R-:W-:Y:S01]  /*1c680*/  PRMT R128, RZ, 0x7610, R128 ;  /* 0x00007610ff807816 */ /* 0x000fe20000000080 */
[----:B------:R-:W-:Y:S01]  /*1c690*/  @!P5 IMAD.IADD R146, R146, 0x1, -R3 ;  /* 0x000000019292d824 */ /* 0x000fe200078e0a03 */
[----:B------:R-:W-:Y:S01]  /*1c6a0*/  PRMT R127, RZ, 0x7610, R127 ;  /* 0x00007610ff7f7816 */ /* 0x000fe2000000007f */
[----:B------:R0:W-:Y:S01]  /*1c6b0*/  STL.S16 [R1+0x30], R10 ;  /* 0x0000300a01007387 */ /* 0x0001e20000100600 */
[----:B------:R-:W-:-:S02]  /*1c6c0*/  PRMT R126, RZ, 0x7610, R126 ;  /* 0x00007610ff7e7816 */ /* 0x000fc4000000007e */
[----:B------:R-:W-:Y:S01]  /*1c6d0*/  PRMT R125, RZ, 0x7610, R125 ;  /* 0x00007610ff7d7816 */ /* 0x000fe2000000007d */
[----:B------:R0:W-:Y:S01]  /*1c6e0*/  STL.S16 [R1+0x2c], R9 ;  /* 0x00002c0901007387 */ /* 0x0001e20000100600 */
[----:B------:R-:W-:Y:S02]  /*1c6f0*/  PRMT R124, RZ, 0x7610, R124 ;  /* 0x00007610ff7c7816 */ /* 0x000fe4000000007c */
[----:B------:R-:W-:Y:S01]  /*1c700*/  PRMT R111, RZ, 0x7610, R111 ;  /* 0x00007610ff6f7816 */ /* 0x000fe2000000006f */
[----:B------:R-:W-:Y:S01]  /*1c710*/  STL.S16 [R1+0x14], R7 ;  /* 0x0000140701007387 */ /* 0x000fe20000100600 */
[----:B------:R-:W-:-:S03]  /*1c720*/  PRMT R110, RZ, 0x7610, R110 ;  /* 0x00007610ff6e7816 */ /* 0x000fc6000000006e */
[----:B------:R0:W-:Y:S01]  /*1c730*/  STL.S16 [R1+0x10], R6 ;  /* 0x0000100601007387 */ /* 0x0001e20000100600 */
[----:B------:R-:W-:Y:S01]  /*1c740*/  @!P6 IMAD.IADD R144, R144, 0x1, -R3 ;  /* 0x000000019090e824 */ /* 0x000fe200078e0a03 */
[----:B--2---:R-:W-:Y:S02]  /*1c750*/  ISETP.GE.AND P5, PT, R8, RZ, PT ;  /* 0x000000ff0800720c */ /* 0x004fe40003fa6270 */
[----:B------:R-:W2:Y:S04]  /*1c760*/  LDL R8, [R1+0x1634] ;  /* 0x0016340001087983 */ /* 0x000ea80000100800 */
[----:B------:R-:W-:Y:S04]  /*1c770*/  STL.64 [R1+0x1b60], R128 ;  /* 0x001b608001007387 */ /* 0x000fe80000100a00 */
[----:B------:R-:W-:Y:S04]  /*1c780*/  STL.64 [R1+0x1b50], R126 ;  /* 0x001b507e01007387 */ /* 0x000fe80000100a00 */
[----:B------:R0:W-:Y:S04]  /*1c790*/  STL.64 [R1+0x1b40], R124 ;  /* 0x001b407c01007387 */ /* 0x0001e80000100a00 */
[----:B------:R-:W-:Y:S01]  /*1c7a0*/  STL.64 [R1+0x1b30], R110 ;  /* 0x001b306e01007387 */ /* 0x000fe20000100a00 */
[----:B---3--:R-:W-:-:S03]  /*1c7b0*/  ISETP.GE.AND P6, PT, R5, RZ, PT ;  /* 0x000000ff0500720c */ /* 0x008fc60003fc6270 */
[----:B------:R-:W3:Y:S01]  /*1c7c0*/  LDL R5, [R1+0x1630] ;  /* 0x0016300001057983 */ /* 0x000ee20000100800 */
[----:B------:R-:W-:-:S13]  /*1c7d0*/  ISETP.GT.U32.AND P4, PT, R3, R145, PT ;  /* 0x000000910300720c */ /* 0x000fda0003f84070 */
[----:B------:R-:W-:-:S05]  /*1c7e0*/  @!P4 IMAD.IADD R145, R145, 0x1, -R3 ;  /* 0x000000019191c824 */ /* 0x000fca00078e0a03 */
[C---:B------:R-:W-:Y:S01]  /*1c7f0*/  ISETP.GT.U32.AND P4, PT, R3.reuse, R145, PT ;  /* 0x000000910300720c */ /* 0x040fe20003f84070 */
[----:B------:R-:W-:Y:S01]  /*1c800*/  @!P5 IMAD.MOV R146, RZ, RZ, -R146 ;  /* 0x000000ffff92d224 */ /* 0x000fe200078e0a92 */
[----:B------:R-:W-:Y:S02]  /*1c810*/  ISETP.GT.U32.AND P5, PT, R3, R144, PT ;  /* 0x000000900300720c */ /* 0x000fe40003fa4070 */
[----:B------:R-:W-:Y:S02]  /*1c820*/  PRMT R123, RZ, 0x7610, R123 ;  /* 0x00007610ff7b7816 */ /* 0x000fe4000000007b */
[----:B------:R-:W-:-:S07]  /*1c830*/  PRMT R122, RZ, 0x7610, R122 ;  /* 0x00007610ff7a7816 */ /* 0x000fce000000007a */
[----:B------:R-:W-:-:S04]  /*1c840*/  @!P4 IMAD.IADD R145, R145, 0x1, -R3 ;  /* 0x000000019191c824 */ /* 0x000fc800078e0a03 */
[----:B------:R-:W-:Y:S01]  /*1c850*/  @!P6 IMAD.MOV R145, RZ, RZ, -R145 ;  /* 0x000000ffff91e224 */ /* 0x000fe200078e0a91 */
[----:B------:R-:W-:Y:S02]  /*1c860*/  ISETP.GT.U32.AND P6, PT, R3, R142, PT ;  /* 0x0000008e0300720c */ /* 0x000fe40003fc4070 */
[----:B------:R-:W-:Y:S02]  /*1c870*/  PRMT R0, RZ, 0x7610, R0 ;  /* 0x00007610ff007816 */ /* 0x000fe40000000000 */
[----:B------:R-:W-:Y:S02]  /*1c880*/  PRMT R121, RZ, 0x7610, R121 ;  /* 0x00007610ff797816 */ /* 0x000fe40000000079 */
[----:B------:R-:W-:Y:S02]  /*1c890*/  PRMT R120, RZ, 0x7610, R120 ;  /* 0x00007610ff787816 */ /* 0x000fe40000000078 */
[----:B------:R-:W-:Y:S02]  /*1c8a0*/  PRMT R119, RZ, 0x7610, R119 ;  /* 0x00007610ff777816 */ /* 0x000fe40000000077 */
[----:B------:R-:W-:Y:S01]  /*1c8b0*/  PRMT R118, RZ, 0x7610, R118 ;  /* 0x00007610ff767816 */ /* 0x000fe20000000076 */
[----:B------:R-:W-:Y:S01]  /*1c8c0*/  STL.64 [R1+0x1b18], R122 ;  /* 0x001b187a01007387 */ /* 0x000fe20000100a00 */
[----:B------:R-:W-:-:S02]  /*1c8d0*/  PRMT R117, RZ, 0x7610, R117 ;  /* 0x00007610ff757816 */ /* 0x000fc40000000075 */
[----:B------:R-:W-:Y:S01]  /*1c8e0*/  PRMT R116, RZ, 0x7610, R116 ;  /* 0x00007610ff747816 */ /* 0x000fe20000000074 */
[----:B------:R-:W-:Y:S01]  /*1c8f0*/  STL [R1+0x1c00], R0 ;  /* 0x001c000001007387 */ /* 0x000fe20000100800 */
[----:B------:R-:W-:Y:S02]  /*1c900*/  PRMT R115, RZ, 0x7610, R115 ;  /* 0x00007610ff737816 */ /* 0x000fe40000000073 */
[----:B------:R-:W-:Y:S01]  /*1c910*/  PRMT R114, RZ, 0x7610, R114 ;  /* 0x00007610ff727816 */ /* 0x000fe20000000072 */
[----:B------:R-:W-:Y:S01]  /*1c920*/  STL.64 [R1+0x1b08], R120 ;  /* 0x001b087801007387 */ /* 0x000fe20000100a00 */
[----:B------:R-:W-:Y:S02]  /*1c930*/  PRMT R113, RZ, 0x7610, R113 ;  /* 0x00007610ff717816 */ /* 0x000fe40000000071 */
[----:B------:R-:W-:Y:S01]  /*1c940*/  PRMT R112, RZ, 0x7610, R112 ;  /* 0x00007610ff707816 */ /* 0x000fe20000000070 */
[----:B------:R-:W-:Y:S01]  /*1c950*/  STL.64 [R1+0x1af8], R118 ;  /* 0x001af87601007387 */ /* 0x000fe20000100a00 */
[----:B------:R-:W-:-:S03]  /*1c960*/  @!P5 IMAD.IADD R144, R144, 0x1, -R3 ;  /* 0x000000019090d824 */ /* 0x000fc600078e0a03 */
[----:B------:R-:W-:Y:S01]  /*1c970*/  STL.64 [R1+0x1b00], R116 ;  /* 0x001b007401007387 */ /* 0x000fe20000100a00 */
[----:B------:R-:W-:-:S03]  /*1c980*/  @!P6 IMAD.IADD R142, R142, 0x1, -R3 ;  /* 0x000000018e8ee824 */ /* 0x000fc600078e0a03 */
[----:B------:R-:W-:Y:S04]  /*1c990*/  STL.64 [R1+0x1af0], R114 ;  /* 0x001af07201007387 */ /* 0x000fe80000100a00 */
[----:B------:R-:W-:Y:S01]  /*1c9a0*/  STL.64 [R1+0x1ae0], R112 ;  /* 0x001ae07001007387 */ /* 0x000fe20000100a00 */
[----:B--2---:R-:W-:-:S03]  /*1c9b0*/  ISETP.GE.AND P5, PT, R8, RZ, PT ;  /* 0x000000ff0800720c */ /* 0x004fc60003fa6270 */
[----:B------:R-:W2:Y:S01]  /*1c9c0*/  LDL R8, [R1+0x162c] ;  /* 0x00162c0001087983 */ /* 0x000ea20000100800 */
[----:B---3--:R-:W-:-:S03]  /*1c9d0*/  ISETP.GE.AND P6, PT, R5, RZ, PT ;  /* 0x000000ff0500720c */ /* 0x008fc60003fc6270 */
[----:B------:R-:W3:Y:S01]  /*1c9e0*/  LDL R5, [R1+0x1620] ;  /* 0x0016200001057983 */ /* 0x000ee20000100800 */
[----:B------:R-:W-:-:S13]  /*1c9f0*/  ISETP.GT.U32.AND P4, PT, R3, R143, PT ;  /* 0x0000008f0300720c */ /* 0x000fda0003f84070 */
[----:B------:R-:W-:-:S05]  /*1ca00*/  @!P4 IMAD.IADD R143, R143, 0x1, -R3 ;  /* 0x000000018f8fc824 */ /* 0x000fca00078e0a03 */
[C---:B------:R-:W-:Y:S01]  /*1ca10*/  ISETP.GT.U32.AND P4, PT, R3.reuse, R143, PT ;  /* 0x0000008f0300720c */ /* 0x040fe20003f84070 */
[----:B------:R-:W-:Y:S01]  /*1ca20*/  @!P5 IMAD.MOV R144, RZ, RZ, -R144 ;  /* 0x000000ffff90d224 */ /* 0x000fe200078e0a90 */
[----:B------:R-:W-:-:S11]  /*1ca30*/  ISETP.GT.U32.AND P5, PT, R3, R142, PT ;  /* 0x0000008e0300720c */ /* 0x000fd60003fa4070 */
[----:B------:R-:W-:-:S04]  /*1ca40*/  @!P4 IMAD.IADD R143, R143, 0x1, -R3 ;  /* 0x000000018f8fc824 */ /* 0x000fc800078e0a03 */
[----:B------:R-:W-:Y:S01]  /*1ca50*/  @!P6 IMAD.MOV R143, RZ, RZ, -R143 ;  /* 0x000000ffff8fe224 */ /* 0x000fe200078e0a8f */
[C---:B------:R-:W-:Y:S01]  /*1ca60*/  ISETP.GT.U32.AND P6, PT, R3.reuse, R165, PT ;  /* 0x000000a50300720c */ /* 0x040fe20003fc4070 */
[----:B------:R-:W-:Y:S01]  /*1ca70*/  @!P5 IMAD.IADD R142, R142, 0x1, -R3 ;  /* 0x000000018e8ed824 */ /* 0x000fe200078e0a03 */
[----:B------:R-:W-:Y:S02]  /*1ca80*/  ISETP.GT.U32.AND P5, PT, R3, R164, PT ;  /* 0x000000a40300720c */ /* 0x000fe40003fa4070 */
[----:B------:R-:W-:Y:S02]  /*1ca90*/  PRMT R105, RZ, 0x7610, R105 ;  /* 0x00007610ff697816 */ /* 0x000fe40000000069 */
[----:B------:R-:W-:Y:S02]  /*1caa0*/  PRMT R104, RZ, 0x7610, R104 ;  /* 0x00007610ff687816 */ /* 0x000fe40000000068 */
[----:B------:R-:W-:Y:S02]  /*1cab0*/  PRMT R103, RZ, 0x7610, R103 ;  /* 0x00007610ff677816 */ /* 0x000fe40000000067 */
[----:B------:R-:W-:-:S02]  /*1cac0*/  PRMT R102, RZ, 0x7610, R102 ;  /* 0x00007610ff667816 */ /* 0x000fc40000000066 */
[----:B------:R-:W-:Y:S01]  /*1cad0*/  PRMT R101, RZ, 0x7610, R101 ;  /* 0x00007610ff657816 */ /* 0x000fe20000000065 */
[----:B------:R-:W-:Y:S01]  /*1cae0*/  @!P6 IMAD.IADD R165, R165, 0x1, -R3 ;  /* 0x00000001a5a5e824 */ /* 0x000fe200078e0a03 */
[----:B------:R-:W-:Y:S02]  /*1caf0*/  PRMT R100, RZ, 0x7610, R100 ;  /* 0x00007610ff647816 */ /* 0x000fe40000000064 */
[----:B------:R-:W-:Y:S02]  /*1cb00*/  PRMT R87, RZ, 0x7610, R87 ;  /* 0x00007610ff577816 */ /* 0x000fe40000000057 */
[----:B------:R-:W-:Y:S01]  /*1cb10*/  PRMT R86, RZ, 0x7610, R86 ;  /* 0x00007610ff567816 */ /* 0x000fe20000000056 */
[----:B------:R-:W-:Y:S01]  /*1cb20*/  STL.64 [R1+0x1ac8], R104 ;  /* 0x001ac86801007387 */ /* 0x000fe20000100a00 */
[----:B------:R-:W-:Y:S02]  /*1cb30*/  PRMT R85, RZ, 0x7610, R85 ;  /* 0x00007610ff557816 */ /* 0x000fe40000000055 */
[----:B------:R-:W-:-:S02]  /*1cb40*/  PRMT R84, RZ, 0x7610, R84 ;  /* 0x00007610ff547816 */ /* 0x000fc40000000054 */
[----:B------:R-:W-:Y:S01]  /*1cb50*/  ISETP.GT.U32.AND P6, PT, R3, R140, PT ;  /* 0x0000008c0300720c */ /* 0x000fe20003fc4070 */
[----:B------:R-:W-:Y:S01]  /*1cb60*/  STL.64 [R1+0x1ab0], R102 ;  /* 0x001ab06601007387 */ /* 0x000fe20000100a00 */
[----:B------:R-:W-:Y:S02]  /*1cb70*/  PRMT R83, RZ, 0x7610, R83 ;  /* 0x00007610ff537816 */ /* 0x000fe40000000053 */
[----:B------:R-:W-:Y:S01]  /*1cb80*/  PRMT R82, RZ, 0x7610, R82 ;  /* 0x00007610ff527816 */ /* 0x000fe20000000052 */
[----:B------:R-:W-:Y:S01]  /*1cb90*/  STL.64 [R1+0x1aa8], R100 ;  /* 0x001aa86401007387 */ /* 0x000fe20000100a00 */
[----:B------:R-:W-:Y:S02]  /*1cba0*/  PRMT R81, RZ, 0x7610, R81 ;  /* 0x00007610ff517816 */ /* 0x000fe40000000051 */
[----:B------:R-:W-:Y:S01]  /*1cbb0*/  PRMT R80, RZ, 0x7610, R80 ;  /* 0x00007610ff507816 */ /* 0x000fe20000000050 */
[----:B------:R-:W-:Y:S01]  /*1cbc0*/  STL.64 [R1+0x1a88], R86 ;  /* 0x001a885601007387 */ /* 0x000fe20000100a00 */
[----:B------:R-:W-:Y:S01]  /*1cbd0*/  PRMT R79, RZ, 0x7610, R79 ;  /* 0x00007610ff4f7816 */ /* 0x000fe2000000004f */
[----:B------:R-:W-:Y:S01]  /*1cbe0*/  @!P5 IMAD.IADD R164, R164, 0x1, -R3 ;  /* 0x00000001a4a4d824 */ /* 0x000fe200078e0a03 */
[----:B------:R-:W-:Y:S01]  /*1cbf0*/  PRMT R78, RZ, 0x7610, R78 ;  /* 0x00007610ff4e7816 */ /* 0x000fe2000000004e */
[----:B------:R-:W-:Y:S01]  /*1cc00*/  STL.64 [R1+0x1a80], R84 ;  /* 0x001a805401007387 */ /* 0x000fe20000100a00 */
[----:B------:R-:W-:-:S02]  /*1cc10*/  PRMT R99, RZ, 0x7610, R99 ;  /* 0x00007610ff637816 */ /* 0x000fc40000000063 */
[----:B------:R-:W-:Y:S01]  /*1cc20*/  PRMT R98, RZ, 0x7610, R98 ;  /* 0x00007610ff627816 */ /* 0x000fe20000000062 */
[----:B------:R-:W-:Y:S01]  /*1cc30*/  STL.64 [R1+0x1a70], R82 ;  /* 0x001a705201007387 */ /* 0x000fe20000100a00 */
[----:B------:R-:W-:Y:S02]  /*1cc40*/  PRMT R109, RZ, 0x7610, R109 ;  /* 0x00007610ff6d7816 */ /* 0x000fe4000000006d */
[----:B------:R-:W-:Y:S01]  /*1cc50*/  PRMT R108, RZ, 0x7610, R108 ;  /* 0x00007610ff6c7816 */ /* 0x000fe2000000006c */
[----:B------:R-:W-:Y:S01]  /*1cc60*/  STL.64 [R1+0x1a68], R80 ;  /* 0x001a685001007387 */ /* 0x000fe20000100a00 */
[----:B------:R-:W-:Y:S02]  /*1cc70*/  PRMT R106, RZ, 0x7610, R106 ;  /* 0x00007610ff6a7816 */ /* 0x000fe4000000006a */
[----:B------:R-:W-:Y:S01]  /*1cc80*/  PRMT R107, RZ, 0x7610, R107 ;  /* 0x00007610ff6b7816 */ /* 0x000fe2000000006b */
[----:B------:R-:W-:Y:S01]  /*1cc90*/  STL.64 [R1+0x1a60], R78 ;  /* 0x001a604e01007387 */ /* 0x000fe20000100a00 */
[----:B------:R-:W-:-:S03]  /*1cca0*/  PRMT R96, RZ, 0x7610, R96 ;  /* 0x00007610ff607816 */ /* 0x000fc60000000060 */
[----:B------:R-:W-:Y:S01]  /*1ccb0*/  STL [R1+0x19d0], R164 ;  /* 0x0019d0a401007387 */ /* 0x000fe20000100800 */
[----:B------:R-:W-:-:S03]  /*1ccc0*/  @!P6 IMAD.IADD R140, R140, 0x1, -R3 ;  /* 0x000000018c8ce824 */ /* 0x000fc600078e0a03 */
[----:B------:R-:W-:Y:S04]  /*1ccd0*/  STL.64 [R1+0x1a78], R98 ;  /* 0x001a786201007387 */ /* 0x000fe80000100a00 */
[----:B------:R-:W-:Y:S04]  /*1cce0*/  STL.64 [R1+0x1b20], R108 ;  /* 0x001b206c01007387 */ /* 0x000fe80000100a00 */
[----:B------:R-:W-:Y:S04]  /*1ccf0*/  STL.64 [R1+0x1ad0], R106 ;  /* 0x001ad06a01007387 */ /* 0x000fe80000100a00 */
[----:B------:R-:W-:Y:S01]  /*1cd00*/  STL [R1+0x1a58], R96 ;  /* 0x001a586001007387 */ /* 0x000fe20000100800 */
[----:B--2---:R-:W-:-:S03]  /*1cd10*/  ISETP.GE.AND P5, PT, R8, RZ, PT ;  /* 0x000000ff0800720c */ /* 0x004fc60003fa6270 */
[----:B------:R-:W2:Y:S01]  /*1cd20*/  LDL R8, [R1+0x1614] ;  /* 0x0016140001087983 */ /* 0x000ea20000100800 */
[----:B---3--:R-:W-:-:S03]  /*1cd30*/  ISETP.GE.AND P6, PT, R5, RZ, PT ;  /* 0x000000ff0500720c */ /* 0x008fc60003fc6270 */
[----:B------:R-:W3:Y:S01]  /*1cd40*/  LDL R5, [R1+0x1610] ;  /* 0x0016100001057983 */ /* 0x000ee20000100800 */
[----:B------:R-:W-:-:S05]  /*1cd50*/  ISETP.GT.U32.AND P4, PT, R3, R141, PT ;  /* 0x0000008d0300720c */ /* 0x000fca0003f84070 */
[----:B------:R-:W-:Y:S01]  /*1cd60*/  @!P5 IMAD.MOV R142, RZ, RZ, -R142 ;  /* 0x000000ffff8ed224 */ /* 0x000fe200078e0a8e */
[----:B------:R-:W-:-:S07]  /*1cd70*/  ISETP.GT.U32.AND P5, PT, R3, R140, PT ;  /* 0x0000008c0300720c */ /* 0x000fce0003fa4070 */
[----:B------:R-:W-:-:S05]  /*1cd80*/  @!P4 IMAD.IADD R141, R141, 0x1, -R3 ;  /* 0x000000018d8dc824 */ /* 0x000fca00078e0a03 */
[----:B------:R-:W-:Y:S02]  /*1cd90*/  ISETP.GT.U32.AND P4, PT, R3, R141, PT ;  /* 0x0000008d0300720c */ /* 0x000fe40003f84070 */
[----:B------:R-:W-:Y:S02]  /*1cda0*/  PRMT R95, RZ, 0x7610, R95 ;  /* 0x00007610ff5f7816 */ /* 0x000fe4000000005f */
[----:B------:R-:W-:Y:S02]  /*1cdb0*/  PRMT R94, RZ, 0x7610, R94 ;  /* 0x00007610ff5e7816 */ /* 0x000fe4000000005e */
[----:B------:R-:W-:Y:S02]  /*1cdc0*/  PRMT R93, RZ, 0x7610, R93 ;  /* 0x00007610ff5d7816 */ /* 0x000fe4000000005d */
[----:B------:R-:W-:Y:S02]  /*1cdd0*/  PRMT R92, RZ, 0x7610, R92 ;  /* 0x00007610ff5c7816 */ /* 0x000fe4000000005c */
[----:B------:R-:W-:-:S02]  /*1cde0*/  PRMT R90, RZ, 0x7610, R90 ;  /* 0x00007610ff5a7816 */ /* 0x000fc4000000005a */
[----:B------:R-:W-:Y:S02]  /*1cdf0*/  PRMT R88, RZ, 0x7610, R88 ;  /* 0x00007610ff587816 */ /* 0x000fe40000000058 */
[----:B------:R-:W-:Y:S01]  /*1ce00*/  PRMT R89, RZ, 0x7610, R89 ;  /* 0x00007610ff597816 */ /* 0x000fe20000000059 */
[----:B------:R-:W-:Y:S01]  /*1ce10*/  @!P4 IMAD.IADD R141, R141, 0x1, -R3 ;  /* 0x000000018d8dc824 */ /* 0x000fe200078e0a03 */
[----:B------:R-:W-:Y:S01]  /*1ce20*/  PRMT R77, RZ, 0x7610, R77 ;  /* 0x00007610ff4d7816 */ /* 0x000fe2000000004d */
[----:B------:R-:W-:Y:S01]  /*1ce30*/  STL.64 [R1+0x1a90], R94 ;  /* 0x001a905e01007387 */ /* 0x000fe20000100a00 */
        /* <DEDUP_REMOVED lines=9> */
[----:B------:R-:W-:Y:S01]  /*1ced0*/  PRMT R69, RZ, 0x7610, R69 ;  /* 0x00007610ff457816 */ /* 0x000fe20000000045 */
[----:B------:R-:W-:Y:S01]  /*1cee0*/  @!P6 IMAD.MOV R141, RZ, RZ, -R141 ;  /* 0x000000ffff8de224 */ /* 0x000fe200078e0a8d */
[----:B------:R-:W-:Y:S01]  /*1cef0*/  PRMT R68, RZ, 0x7610, R68 ;  /* 0x00007610ff447816 */ /* 0x000fe20000000044 */
[----:B------:R-:W-:Y:S01]  /*1cf00*/  STL.64 [R1+0x1aa0], R76 ;  /* 0x001aa04c01007387 */ /* 0x000fe20000100a00 */
[C---:B------:R-:W-:Y:S01]  /*1cf10*/  ISETP.GT.U32.AND P6, PT, R3.reuse, R138, PT ;  /* 0x0000008a0300720c */ /* 0x040fe20003fc4070 */
[--C-:B------:R-:W-:Y:S01]  /*1cf20*/  @!P5 IMAD.IADD R140, R140, 0x1, -R3.reuse ;  /* 0x000000018c8cd824 */ /* 0x100fe200078e0a03 */
[----:B------:R-:W-:Y:S01]  /*1cf30*/  ISETP.GT.U32.AND P5, PT, R3, R137, PT ;  /* 0x000000890300720c */ /* 0x000fe20003fa4070 */
[----:B------:R-:W-:Y:S04]  /*1cf40*/  STL.64 [R1+0x1a20], R74 ;  /* 0x001a204a01007387 */ /* 0x000fe80000100a00 */
[----:B------:R0:W-:Y:S04]  /*1cf50*/  STL [R1+0x1a08], R72 ;  /* 0x001a084801007387 */ /* 0x0001e80000100800 */
[----:B------:R-:W-:Y:S04]  /*1cf60*/  STL.64 [R1+0x19f8], R70 ;  /* 0x0019f84601007387 */ /* 0x000fe80000100a00 */
[----:B------:R-:W-:Y:S04]  /*1cf70*/  STL.64 [R1+0x19e8], R68 ;  /* 0x0019e84401007387 */ /* 0x000fe80000100a00 */
[----:B-1----:R-:W3:Y:S04]  /*1cf80*/  LDL R19, [R1+0x160c] ;  /* 0x00160c0001137983 */ /* 0x002ee80000100800 */
[----:B------:R-:W3:Y:S04]  /*1cf90*/  LDL R18, [R1+0x15fc] ;  /* 0x0015fc0001127983 */ /* 0x000ee80000100800 */
[----:B----4-:R-:W4:Y:S04]  /*1cfa0*/  LDL R17, [R1+0x15f8] ;  /* 0x0015f80001117983 */ /* 0x010f280000100800 */
[----:B------:R-:W4:Y:S04]  /*1cfb0*/  LDL.LU R16, [R1+0x2f8] ;  /* 0x0002f80001107983 */ /* 0x000f280000300800 */
[----:B------:R-:W4:Y:S04]  /*1cfc0*/  LDL.LU R15, [R1+0x2f4] ;  /* 0x0002f400010f7983 */ /* 0x000f280000300800 */
[----:B------:R-:W4:Y:S01]  /*1cfd0*/  LDL.LU R14, [R1+0x2f0] ;  /* 0x0002f000010e7983 */ /* 0x000f220000300800 */
[----:B------:R-:W-:-:S03]  /*1cfe0*/  @!P6 IMAD.IADD R138, R138, 0x1, -R3 ;  /* 0x000000018a8ae824 */ /* 0x000fc600078e0a03 */
[----:B------:R-:W4:Y:S01]  /*1cff0*/  LDL.LU R13, [R1+0x2ec] ;  /* 0x0002ec00010d7983 */ /* 0x000f220000300800 */
[----:B------:R-:W-:-:S03]  /*1d000*/  @!P5 IMAD.IADD R137, R137, 0x1, -R3 ;  /* 0x000000018989d824 */ /* 0x000fc600078e0a03 */
[----:B0-----:R-:W4:Y:S04]  /*1d010*/  LDL.LU R12, [R1+0x2e8] ;  /* 0x0002e800010c7983 */ /* 0x001f280000300800 */
[----:B------:R-:W4:Y:S04]  /*1d020*/  LDL.LU R11, [R1+0x2dc] ;  /* 0x0002dc00010b7983 */ /* 0x000f280000300800 */
[----:B------:R-:W4:Y:S04]  /*1d030*/  LDL.LU R10, [R1+0x2d8] ;  /* 0x0002d800010a7983 */ /* 0x000f280000300800 */
[----:B------:R-:W4:Y:S01]  /*1d040*/  LDL.LU R9, [R1+0x2cc] ;  /* 0x0002cc0001097983 */ /* 0x000f220000300800 */
[----:B--2---:R-:W-:-:S03]  /*1d050*/  ISETP.GE.AND P6, PT, R8, RZ, PT ;  /* 0x000000ff0800720c */ /* 0x004fc60003fc6270 */
[----:B------:R-:W2:Y:S01]  /*1d060*/  LDL.LU R8, [R1+0x2c8] ;  /* 0x0002c80001087983 */ /* 0x000ea20000300800 */
[----:B---3--:R-:W-:-:S03]  /*1d070*/  ISETP.GE.AND P5, PT, R5, RZ, PT ;  /* 0x000000ff0500720c */ /* 0x008fc60003fa6270 */
[----:B------:R-:W3:Y:S01]  /*1d080*/  LDL.LU R5, [R1+0x2c4] ;  /* 0x0002c40001057983 */ /* 0x000ee20000300800 */
[----:B------:R-:W-:-:S13]  /*1d090*/  ISETP.GT.U32.AND P4, PT, R3, R139, PT ;  /* 0x0000008b0300720c */ /* 0x000fda0003f84070 */
[----:B------:R-:W-:-:S05]  /*1d0a0*/  @!P4 IMAD.IADD R139, R139, 0x1, -R3 ;  /* 0x000000018b8bc824 */ /* 0x000fca00078e0a03 */
[----:B------:R-:W-:Y:S02]  /*1d0b0*/  ISETP.GT.U32.AND P4, PT, R3, R139, PT ;  /* 0x0000008b0300720c */ /* 0x000fe40003f84070 */
[----:B------:R-:W-:Y:S02]  /*1d0c0*/  PRMT R67, RZ, 0x7610, R67 ;  /* 0x00007610ff437816 */ /* 0x000fe40000000043 */
[----:B------:R-:W-:Y:S02]  /*1d0d0*/  PRMT R66, RZ, 0x7610, R66 ;  /* 0x00007610ff427816 */ /* 0x000fe40000000042 */
[----:B------:R-:W-:Y:S02]  /*1d0e0*/  PRMT R65, RZ, 0x7610, R65 ;  /* 0x00007610ff417816 */ /* 0x000fe40000000041 */
[----:B------:R-:W-:Y:S02]  /*1d0f0*/  PRMT R64, RZ, 0x7610, R64 ;  /* 0x00007610ff407816 */ /* 0x000fe40000000040 */
[----:B------:R-:W-:-:S02]  /*1d100*/  PRMT R63, RZ, 0x7610, R63 ;  /* 0x00007610ff3f7816 */ /* 0x000fc4000000003f */
[----:B------:R-:W-:Y:S01]  /*1d110*/  PRMT R62, RZ, 0x7610, R62 ;  /* 0x00007610ff3e7816 */ /* 0x000fe2000000003e */
[----:B------:R-:W-:Y:S01]  /*1d120*/  @!P4 IMAD.IADD R139, R139, 0x1, -R3 ;  /* 0x000000018b8bc824 */ /* 0x000fe200078e0a03 */
[----:B------:R-:W-:Y:S02]  /*1d130*/  ISETP.GT.U32.AND P4, PT, R3, R136, PT ;  /* 0x000000880300720c */ /* 0x000fe40003f84070 */
[----:B------:R-:W-:Y:S02]  /*1d140*/  PRMT R49, RZ, 0x7610, R49 ;  /* 0x00007610ff317816 */ /* 0x000fe40000000031 */
[----:B------:R-:W-:Y:S01]  /*1d150*/  PRMT R48, RZ, 0x7610, R48 ;  /* 0x00007610ff307816 */ /* 0x000fe20000000030 */
[----:B------:R-:W-:Y:S01]  /*1d160*/  STL.64 [R1+0x19d8], R66 ;  /* 0x0019d84201007387 */ /* 0x000fe20000100a00 */
[----:B------:R-:W-:Y:S02]  /*1d170*/  PRMT R53, RZ, 0x7610, R53 ;  /* 0x00007610ff357816 */ /* 0x000fe40000000035 */
        /* <DEDUP_REMOVED lines=17> */
[----:B------:R-:W-:-:S03]  /*1d290*/  PRMT R2, RZ, 0x7610, R2 ;  /* 0x00007610ff027816 */ /* 0x000fc60000000002 */
[----:B------:R-:W-:Y:S01]  /*1d2a0*/  STL.64 [R1+0x1a00], R58 ;  /* 0x001a003a01007387 */ /* 0x000fe20000100a00 */
[----:B------:R-:W-:-:S03]  /*1d2b0*/  @!P4 IMAD.IADD R136, R136, 0x1, -R3 ;  /* 0x000000018888c824 */ /* 0x000fc600078e0a03 */
[----:B------:R-:W-:Y:S04]  /*1d2c0*/  STL.64 [R1+0x1a10], R56 ;  /* 0x001a103801007387 */ /* 0x000fe80000100a00 */
[----:B------:R-:W-:Y:S04]  /*1d2d0*/  STL.64 [R1+0x1a18], R54 ;  /* 0x001a183601007387 */ /* 0x000fe80000100a00 */
[----:B------:R0:W-:Y:S01]  /*1d2e0*/  STL.64 [R1+0x1b68], R2 ;  /* 0x001b680201007387 */ /* 0x0001e20000100a00 */
[----:B------:R-:W-:-:S03]  /*1d2f0*/  @!P6 IMAD.MOV R140, RZ, RZ, -R140 ;  /* 0x000000ffff8ce224 */ /* 0x000fc600078e0a8c */
[----:B------:R-:W3:Y:S01]  /*1d300*/  LDL.LU R37, [R1+0x2c0] ;  /* 0x0002c00001257983 */ /* 0x000ee20000300800 */
[----:B------:R-:W-:-:S03]  /*1d310*/  ISETP.GT.U32.AND P4, PT, R3, R138, PT ;  /* 0x0000008a0300720c */ /* 0x000fc60003f84070 */
[----:B------:R-:W3:Y:S01]  /*1d320*/  LDL.LU R36, [R1+0x2b4] ;  /* 0x0002b40001247983 */ /* 0x000ee20000300800 */
[----:B------:R-:W-:Y:S01]  /*1d330*/  @!P5 IMAD.MOV R139, RZ, RZ, -R139 ;  /* 0x000000ffff8bd224 */ /* 0x000fe200078e0a8b */
[C---:B------:R-:W-:Y:S02]  /*1d340*/  ISETP.GT.U32.AND P6, PT, R3.reuse, R137, PT ;  /* 0x000000890300720c */ /* 0x040fe40003fc4070 */
[----:B------:R-:W3:Y:S01]  /*1d350*/  LDL.LU R35, [R1+0x2b0] ;  /* 0x0002b00001237983 */ /* 0x000ee20000300800 */
[----:B------:R-:W-:-:S03]  /*1d360*/  ISETP.GT.U32.AND P5, PT, R3, R136, PT ;  /* 0x000000880300720c */ /* 0x000fc60003fa4070 */
[----:B------:R-:W3:Y:S04]  /*1d370*/  LDL.LU R34, [R1+0x2ac] ;  /* 0x0002ac0001227983 */ /* 0x000ee80000300800 */
        /* <DEDUP_REMOVED lines=8> */
[----:B------:R-:W3:Y:S01]  /*1d400*/  LDL.LU R25, [R1+0x284] ;  /* 0x0002840001197983 */ /* 0x000ee20000300800 */
[----:B------:R-:W-:-:S03]  /*1d410*/  @!P4 IMAD.IADD R138, R138, 0x1, -R3 ;  /* 0x000000018a8ac824 */ /* 0x000fc600078e0a03 */
[----:B------:R-:W3:Y:S01]  /*1d420*/  LDL.LU R24, [R1+0x27c] ;  /* 0x00027c0001187983 */ /* 0x000ee20000300800 */
[----:B------:R-:W-:-:S03]  /*1d430*/  ISETP.GE.AND P4, PT, R19, RZ, PT ;  /* 0x000000ff1300720c */ /* 0x000fc60003f86270 */
[----:B------:R-:W3:Y:S01]  /*1d440*/  LDL.LU R23, [R1+0x278] ;  /* 0x0002780001177983 */ /* 0x000ee20000300800 */
[----:B------:R-:W-:-:S03]  /*1d450*/  @!P6 IMAD.IADD R137, R137, 0x1, -R3 ;  /* 0x000000018989e824 */ /* 0x000fc600078e0a03 */
[----:B------:R-:W3:Y:S01]  /*1d460*/  LDL.LU R22, [R1+0x274] ;  /* 0x0002740001167983 */ /* 0x000ee20000300800 */
[----:B------:R-:W-:Y:S01]  /*1d470*/  ISETP.GE.AND P6, PT, R18, RZ, PT ;  /* 0x000000ff1200720c */ /* 0x000fe20003fc6270 */
[----:B------:R-:W-:Y:S02]  /*1d480*/  @!P5 IMAD.IADD R136, R136, 0x1, -R3 ;  /* 0x000000018888d824 */ /* 0x000fe400078e0a03 */
[----:B------:R-:W3:Y:S01]  /*1d490*/  LDL.LU R21, [R1+0x270] ;  /* 0x0002700001157983 */ /* 0x000ee20000300800 */
[----:B----4-:R-:W-:-:S03]  /*1d4a0*/  ISETP.GE.AND P5, PT, R17, RZ, PT ;  /* 0x000000ff1100720c */ /* 0x010fc60003fa6270 */
[----:B------:R-:W4:Y:S01]  /*1d4b0*/  LDL.LU R20, [R1+0x26c] ;  /* 0x00026c0001147983 */ /* 0x000f220000300800 */
[----:B------:R-:W-:-:S03]  /*1d4c0*/  SEL R47, R162, R16, !P1 ;  /* 0x00000010a22f7207 */ /* 0x000fc60004800000 */
        /* <DEDUP_REMOVED lines=14> */
[----:B------:R-:W4:Y:S04]  /*1d5b0*/  LDL.LU R12, [R1+0x24c] ;  /* 0x00024c00010c7983 */ /* 0x000f280000300800 */
[----:B------:R-:W4:Y:S04]  /*1d5c0*/  LDL.LU R11, [R1+0x248] ;  /* 0x00024800010b7983 */ /* 0x000f280000300800 */
[----:B------:R-:W4:Y:S04]  /*1d5d0*/  LDL.LU R10, [R1+0x244] ;  /* 0x00024400010a7983 */ /* 0x000f280000300800 */
[----:B------:R-:W4:Y:S01]  /*1d5e0*/  LDL.LU R9, [R1+0x240] ;  /* 0x0002400001097983 */ /* 0x000f220000300800 */
[----:B--2---:R-:W-:-:S03]  /*1d5f0*/  SEL R39, R162, R8, !P1 ;  /* 0x00000008a2277207 */ /* 0x004fc60004800000 */
[----:B------:R-:W2:Y:S01]  /*1d600*/  LDL.LU R8, [R1+0x23c] ;  /* 0x00023c0001087983 */ /* 0x000ea20000300800 */
[----:B---3--:R-:W-:-:S03]  /*1d610*/  SEL R38, R162, R5, !P1 ;  /* 0x00000005a2267207 */ /* 0x008fc60004800000 */
[----:B------:R-:W3:Y:S04]  /*1d620*/  LDL.LU R5, [R1+0x8] ;  /* 0x0000080001057983 */ /* 0x000ee80000300800 */
[----:B------:R-:W0:Y:S04]  /*1d630*/  LDL.LU R154, [R1+0x2d4] ;  /* 0x0002d400019a7983 */ /* 0x000e280000300800 */
[----:B------:R-:W3:Y:S04]  /*1d640*/  LDL.LU R6, [R1+0x2d0] ;  /* 0x0002d00001067983 */ /* 0x000ee80000300800 */
[----:B------:R-:W3:Y:S04]  /*1d650*/  LDL.LU R155, [R1+0x2e4] ;  /* 0x0002e400019b7983 */ /* 0x000ee80000300800 */
[----:B------:R-:W3:Y:S04]  /*1d660*/  LDL.LU R124, [R1+0x300] ;  /* 0x00030000017c7983 */ /* 0x000ee80000300800 */
[----:B------:R-:W3:Y:S04]  /*1d670*/  LDL.LU R7, [R1+0x308] ;  /* 0x0003080001077983 */ /* 0x000ee80000300800 */
[----:B------:R-:W3:Y:S01]  /*1d680*/  LDL.LU R125, [R1+0x304] ;  /* 0x00030400017d7983 */ /* 0x000ee20000300800 */
[----:B------:R-:W-:Y:S01]  /*1d690*/  @!P4 IMAD.MOV R138, RZ, RZ, -R138 ;  /* 0x000000ffff8ac224 */ /* 0x000fe200078e0a8a */
[C---:B------:R-:W-:Y:S01]  /*1d6a0*/  SEL R157, R162.reuse, R157, !P1 ;  /* 0x0000009da29d7207 */ /* 0x040fe20004800000 */
[----:B------:R-:W-:Y:S01]  /*1d6b0*/  @!P6 IMAD.MOV R137, RZ, RZ, -R137 ;  /* 0x000000ffff89e224 */ /* 0x000fe200078e0a89 */
[C---:B------:R-:W-:Y:S01]  /*1d6c0*/  SEL R156, R162.reuse, R156, !P1 ;  /* 0x0000009ca29c7207 */ /* 0x040fe20004800000 */
[----:B------:R-:W-:Y:S01]  /*1d6d0*/  @!P5 IMAD.MOV R136, RZ, RZ, -R136 ;  /* 0x000000ffff88d224 */ /* 0x000fe200078e0a88 */
[----:B------:R-:W-:Y:S01]  /*1d6e0*/  PRMT R97, RZ, 0x7610, R97 ;  /* 0x00007610ff617816 */ /* 0x000fe20000000061 */
[----:B------:R-:W3:Y:S01]  /*1d6f0*/  LDL.LU R126, [R1+0x310] ;  /* 0x00031000017e7983 */ /* 0x000ee20000300800 */
[----:B------:R-:W-:-:S02]  /*1d700*/  SEL R148, R162, R148, !P1 ;  /* 0x00000094a2947207 */ /* 0x000fc40004800000 */
[C---:B------:R-:W-:Y:S01]  /*1d710*/  SEL R144, R162.reuse, R144, !P1 ;  /* 0x00000090a2907207 */ /* 0x040fe20004800000 */
[----:B------:R-:W3:Y:S01]  /*1d720*/  LDL.LU R127, [R1+0x318] ;  /* 0x00031800017f7983 */ /* 0x000ee20000300800 */
[----:B------:R-:W-:Y:S02]  /*1d730*/  PRMT R91, RZ, 0x7610, R91 ;  /* 0x00007610ff5b7816 */ /* 0x000fe4000000005b */
[C---:B------:R-:W-:Y:S01]  /*1d740*/  SEL R143, R162.reuse, R143, !P1 ;  /* 0x0000008fa28f7207 */ /* 0x040fe20004800000 */
[----:B------:R-:W3:Y:S01]  /*1d750*/  LDL.LU R128, [R1+0x320] ;  /* 0x0003200001807983 */ /* 0x000ee20000300800 */
[----:B------:R-:W-:Y:S01]  /*1d760*/  SEL R138, R162, R138, !P1 ;  /* 0x0000008aa28a7207 */ /* 0x000fe20004800000 */
[----:B------:R-:W-:Y:S01]  /*1d770*/  IMAD R72, R156, UR57, RZ ;  /* 0x000000399c487c24 */ /* 0x000fe2000f8e02ff */
[----:B------:R-:W-:Y:S01]  /*1d780*/  PRMT R73, RZ, 0x7610, R73 ;  /* 0x00007610ff497816 */ /* 0x000fe20000000049 */
[----:B------:R-:W-:Y:S01]  /*1d790*/  STL.64 [R1+0x19a8], R162 ;  /* 0x0019a8a201007387 */ /* 0x000fe20000100a00 */
[----:B------:R-:W-:Y:S01]  /*1d7a0*/  SEL R137, R162, R137, !P1 ;  /* 0x00000089a2897207 */ /* 0x000fe20004800000 */
[----:B------:R-:W-:Y:S01]  /*1d7b0*/  IMAD R164, R148, UR63, RZ ;  /* 0x0000003f94a47c24 */ /* 0x000fe2000f8e02ff */
[----:B------:R-:W-:Y:S01]  /*1d7c0*/  SEL R142, R162, R142, !P1 ;  /* 0x0000008ea28e7207 */ /* 0x000fe20004800000 */
[----:B------:R-:W-:Y:S01]  /*1d7d0*/  IMAD R144, R144, UR67, RZ ;  /* 0x0000004390907c24 */ /* 0x000fe2000f8e02ff */
[----:B------:R-:W-:Y:S01]  /*1d7e0*/  SEL R136, R162, R136, !P1 ;  /* 0x00000088a2887207 */ /* 0x000fe20004800000 */
[----:B------:R-:W-:-:S02]  /*1d7f0*/  IMAD R143, R143, UR68, RZ ;  /* 0x000000448f8f7c24 */ /* 0x000fc4000f8e02ff */
[----:B------:R-:W-:Y:S02]  /*1d800*/  IMAD R138, R138, UR73, RZ ;  /* 0x000000498a8a7c24 */ /* 0x000fe4000f8e02ff */
[----:B------:R-:W-:Y:S01]  /*1d810*/  IMAD R137, R137, UR74, RZ ;  /* 0x0000004a89897c24 */ /* 0x000fe2000f8e02ff */
[C---:B------:R-:W-:Y:S01]  /*1d820*/  ISETP.GT.U32.AND P4, PT, R3.reuse, R163, PT ;  /* 0x000000a30300720c */ /* 0x040fe20003f84070 */
[----:B------:R-:W-:Y:S01]  /*1d830*/  IMAD R131, R142, UR69, RZ ;  /* 0x000000458e837c24 */ /* 0x000fe2000f8e02ff */
[----:B------:R-:W-:Y:S01]  /*1d840*/  ISETP.GT.U32.AND P6, PT, R3, R165, PT ;  /* 0x000000a50300720c */ /* 0x000fe20003fc4070 */
[----:B------:R-:W-:Y:S01]  /*1d850*/  IMAD R130, R136, UR40, RZ ;  /* 0x0000002888827c24 */ /* 0x000fe2000f8e02ff */
[C---:B----4-:R-:W-:Y:S02]  /*1d860*/  SEL R14, R162.reuse, R14, !P1 ;  /* 0x0000000ea20e7207 */ /* 0x050fe40004800000 */
[----:B------:R-:W-:-:S03]  /*1d870*/  SEL R13, R162, R13, !P1 ;  /* 0x0000000da20d7207 */ /* 0x000fc60004800000 */
[----:B------:R-:W-:Y:S02]  /*1d880*/  IMAD R14, R14, UR44, RZ ;  /* 0x0000002c0e0e7c24 */ /* 0x000fe4000f8e02ff */
[----:B------:R-:W-:-:S03]  /*1d890*/  IMAD R96, R13, UR45, RZ ;  /* 0x0000002d0d607c24 */ /* 0x000fc6000f8e02ff */
[----:B------:R-:W-:Y:S04]  /*1d8a0*/  STL [R1+0x1c18], R14 ;  /* 0x001c180e01007387 */ /* 0x000fe80000100800 */
[----:B------:R-:W-:Y:S01]  /*1d8b0*/  STL.64 [R1+0x1ab8], R96 ;  /* 0x001ab86001007387 */ /* 0x000fe20000100a00 */
[----:B--2---:R-:W-:-:S05]  /*1d8c0*/  SEL R8, R162, R8, !P1 ;  /* 0x00000008a2087207 */ /* 0x004fca0004800000 */
[----:B------:R-:W-:Y:S02]  /*1d8d0*/  IMAD R13, R8, UR50, RZ ;  /* 0x00000032080d7c24 */ /* 0x000fe4000f8e02ff */
[----:B------:R-:W-:-:S03]  /*1d8e0*/  IMAD R8, R157, UR56, RZ ;  /* 0x000000389d087c24 */ /* 0x000fc6000f8e02ff */
[----:B------:R-:W-:Y:S01]  /*1d8f0*/  STL [R1+0x1c1c], R13 ;  /* 0x001c1c0d01007387 */ /* 0x000fe20000100800 */
[----:B---3--:R-:W-:-:S05]  /*1d900*/  SEL R5, R162, R5, !P1 ;  /* 0x00000005a2057207 */ /* 0x008fca0004800000 */
[----:B------:R-:W-:-:S05]  /*1d910*/  IMAD R90, R5, UR51, RZ ;  /* 0x00000033055a7c24 */ /* 0x000fca000f8e02ff */
[----:B------:R-:W-:Y:S04]  /*1d920*/  STL.64 [R1+0x1ac0], R90 ;  /* 0x001ac05a01007387 */ /* 0x000fe80000100a00 */
[----:B------:R-:W-:Y:S01]  /*1d930*/  STL [R1+0x1c70], R8 ;  /* 0x001c700801007387 */ /* 0x000fe20000100800 */
[----:B0-----:R-:W-:-:S03]  /*1d940*/  IMAD.WIDE R2, R154, 0x2, R134 ;  /* 0x000000029a027825 */ /* 0x001fc600078e0286 */
[----:B------:R-:W-:Y:S04]  /*1d950*/  STL.64 [R1+0x1a48], R72 ;  /* 0x001a484801007387 */ /* 0x000fe80000100a00 */
[----:B------:R-:W-:Y:S04]  /*1d960*/  STL.64 [R1+0x1a28], R164 ;  /* 0x001a28a401007387 */ /* 0x000fe80000100a00 */
[----:B------:R-:W-:Y:S04]  /*1d970*/  STL [R1+0x1c80], R144 ;  /* 0x001c809001007387 */ /* 0x000fe80000100800 */
[----:B------:R-:W-:Y:S04]  /*1d980*/  STL [R1+0x1ad8], R143 ;  /* 0x001ad88f01007387 */ /* 0x000fe80000100800 */
[----:B------:R-:W-:Y:S01]  /*1d990*/  STL [R1+0x1c90], R138 ;  /* 0x001c908a01007387 */ /* 0x000fe20000100800 */
[----:B------:R-:W-:-:S03]  /*1d9a0*/  IMAD.WIDE R48, R154, 0x2, R132 ;  /* 0x000000029a307825 */ /* 0x000fc600078e0284 */
[----:B------:R-:W-:Y:S04]  /*1d9b0*/  STL [R1+0x1ae8], R137 ;  /* 0x001ae88901007387 */ /* 0x000fe80000100800 */
[----:B------:R-:W-:Y:S04]  /*1d9c0*/  STL.64 [R1+0x1a30], R130 ;  /* 0x001a308201007387 */ /* 0x000fe80000100a00 */
[----:B------:R-:W2:Y:S04]  /*1d9d0*/  LDL.LU R129, [R1+0x31c] ;  /* 0x00031c0001817983 */ /* 0x000ea80000300800 */
[----:B------:R0:W-:Y:S01]  /*1d9e0*/  STL.64 [R1+0x6b0], R2 ;  /* 0x0006b00201007387 */ /* 0x0001e20000100a00 */
[----:B------:R-:W-:-:S03]  /*1d9f0*/  IMAD.WIDE R50, R6, 0x2, R132 ;  /* 0x0000000206327825 */ /* 0x000fc600078e0284 */
[----:B------:R-:W3:Y:S04]  /*1da00*/  LDL.LU R154, [R1+0x328] ;  /* 0x00032800019a7983 */ /* 0x000ee80000300800 */
[----:B------:R1:W-:Y:S01]  /*1da10*/  STL.64 [R1+0x6a8], R48 ;  /* 0x0006a83001007387 */ /* 0x0003e20000100a00 */
[----:B0-----:R-:W-:-:S05]  /*1da20*/  IMAD.WIDE R2, R6, 0x2, R134 ;  /* 0x0000000206027825 */ /* 0x001fca00078e0286 */
[----:B------:R0:W-:Y:S01]  /*1da30*/  STL.64 [R1+0x6a0], R2 ;  /* 0x0006a00201007387 */ /* 0x0001e20000100a00 */
[----:B-1----:R-:W-:-:S03]  /*1da40*/  IMAD.WIDE R48, R155, 0x2, R132 ;  /* 0x000000029b307825 */ /* 0x002fc600078e0284 */
[----:B------:R-:W-:Y:S04]  /*1da50*/  STL.64 [R1+0x698], R50 ;  /* 0x0006983201007387 */ /* 0x000fe80000100a00 */
[----:B------:R-:W4:Y:S01]  /*1da60*/  LDL.LU R6, [R1+0x330] ;  /* 0x0003300001067983 */ /* 0x000f220000300800 */
[----:B0-----:R-:W-:-:S05]  /*1da70*/  IMAD.WIDE R2, R155, 0x2, R134 ;  /* 0x000000029b027825 */ /* 0x001fca00078e0286 */
[----:B------:R0:W-:Y:S04]  /*1da80*/  STL.64 [R1+0x690], R2 ;  /* 0x0006900201007387 */ /* 0x0001e80000100a00 */
[----:B------:R1:W-:Y:S04]  /*1da90*/  STL.64 [R1+0x688], R48 ;  /* 0x0006883001007387 */ /* 0x0003e80000100a00 */
[----:B------:R-:W4:Y:S01]  /*1daa0*/  LDL.LU R155, [R1+0x338] ;  /* 0x00033800019b7983 */ /* 0x000f220000300800 */
[----:B0-----:R-:W-:-:S04]  /*1dab0*/  IMAD.WIDE R2, R124, 0x2, R134 ;  /* 0x000000027c027825 */ /* 0x001fc800078e0286 */
[--C-:B-1----:R-:W-:Y:S01]  /*1dac0*/  IMAD.WIDE R48, R124, 0x2, R132.reuse ;  /* 0x000000027c307825 */ /* 0x102fe200078e0284 */
[----:B------:R0:W-:Y:S03]  /*1dad0*/  STL.64 [R1+0x680], R2 ;  /* 0x0006800201007387 */ /* 0x0001e60000100a00 */
[C---:B------:R-:W-:Y:S01]  /*1dae0*/  IMAD.WIDE R114, R7.reuse, 0x2, R132 ;  /* 0x0000000207727825 */ /* 0x040fe200078e0284 */
[----:B------:R-:W-:Y:S03]  /*1daf0*/  STL.64 [R1+0x678], R48 ;  /* 0x0006783001007387 */ /* 0x000fe60000100a00 */
[--C-:B0-----:R-:W-:Y:S02]  /*1db00*/  IMAD.WIDE R2, R7, 0x2, R134.reuse ;  /* 0x0000000207027825 */ /* 0x101fe400078e0286 */
[----:B------:R-:W4:Y:S02]  /*1db10*/  LDL.LU R7, [R1+0x334] ;  /* 0x0003340001077983 */ /* 0x000f240000300800 */
[----:B------:R-:W-:-:S02]  /*1db20*/  IMAD.WIDE R92, R125, 0x2, R134 ;  /* 0x000000027d5c7825 */ /* 0x000fc400078e0286 */
[----:B------:R0:W-:Y:S01]  /*1db30*/  STL.64 [R1+0x670], R2 ;  /* 0x0006700201007387 */ /* 0x0001e20000100a00 */
[C---:B------:R-:W-:Y:S02]  /*1db40*/  SEL R37, R162.reuse, R37, !P1 ;  /* 0x00000025a2257207 */ /* 0x040fe40004800000 */
[C---:B------:R-:W-:Y:S02]  /*1db50*/  SEL R36, R162.reuse, R36, !P1 ;  /* 0x00000024a2247207 */ /* 0x040fe40004800000 */
[C---:B------:R-:W-:Y:S01]  /*1db60*/  SEL R35, R162.reuse, R35, !P1 ;  /* 0x00000023a2237207 */ /* 0x040fe20004800000 */
[----:B0-----:R-:W-:Y:S02]  /*1db70*/  IMAD.WIDE R2, R125, 0x2, R132 ;  /* 0x000000027d027825 */ /* 0x001fe400078e0284 */
[----:B------:R-:W4:Y:S01]  /*1db80*/  LDL.LU R125, [R1+0x340] ;  /* 0x00034000017d7983 */ /* 0x000f220000300800 */
[C---:B------:R-:W-:Y:S02]  /*1db90*/  SEL R34, R162.reuse, R34, !P1 ;  /* 0x00000022a2227207 */ /* 0x040fe40004800000 */
[C---:B------:R-:W-:Y:S01]  /*1dba0*/  SEL R33, R162.reuse, R33, !P1 ;  /* 0x00000021a2217207 */ /* 0x040fe20004800000 */
[----:B------:R0:W-:Y:S01]  /*1dbb0*/  STL.64 [R1+0x658], R2 ;  /* 0x0006580201007387 */ /* 0x0001e20000100a00 */
[----:B------:R-:W-:-:S02]  /*1dbc0*/  SEL R32, R162, R32, !P1 ;  /* 0x00000020a2207207 */ /* 0x000fc40004800000 */
[C---:B------:R-:W-:Y:S01]  /*1dbd0*/  SEL R31, R162.reuse, R31, !P1 ;  /* 0x0000001fa21f7207 */ /* 0x040fe20004800000 */
[----:B------:R-:W-:Y:S01]  /*1dbe0*/  STL.64 [R1+0x668], R114 ;  /* 0x0006687201007387 */ /* 0x000fe20000100a00 */
[C---:B------:R-:W-:Y:S02]  /*1dbf0*/  SEL R30, R162.reuse, R30, !P1 ;  /* 0x0000001ea21e7207 */ /* 0x040fe40004800000 */
[C---:B------:R-:W-:Y:S01]  /*1dc00*/  SEL R29, R162.reuse, R29, !P1 ;  /* 0x0000001da21d7207 */ /* 0x040fe20004800000 */
[----:B------:R-:W-:Y:S01]  /*1dc10*/  STL.64 [R1+0x1b10], R114 ;  /* 0x001b107201007387 */ /* 0x000fe20000100a00 */
[C---:B------:R-:W-:Y:S02]  /*1dc20*/  SEL R28, R162.reuse, R28, !P1 ;  /* 0x0000001ca21c7207 */ /* 0x040fe40004800000 */
[----:B------:R-:W-:Y:S01]  /*1dc30*/  SEL R27, R162, R27, !P1 ;  /* 0x0000001ba21b7207 */ /* 0x000fe20004800000 */
[----:B0-----:R-:W-:Y:S01]  /*1dc40*/  IMAD.WIDE R2, R126, 0x2, R132 ;  /* 0x000000027e027825 */ /* 0x001fe200078e0284 */
[----:B------:R-:W-:-:S02]  /*1dc50*/  SEL R26, R162, R26, !P1 ;  /* 0x0000001aa21a7207 */ /* 0x000fc40004800000 */
        /* <DEDUP_REMOVED lines=29> */
[----:B------:R-:W-:Y:S01]  /*1de30*/  SEL R139, R162, R139, !P1 ;  /* 0x0000008ba28b7207 */ /* 0x000fe20004800000 */
[----:B------:R-:W-:-:S02]  /*1de40*/  IMAD.WIDE R162, R126, 0x2, R134 ;  /* 0x000000027ea27825 */ /* 0x000fc400078e0286 */
[----:B------:R-:W4:Y:S02]  /*1de50*/  LDL.LU R126, [R1+0x348] ;  /* 0x00034800017e7983 */ /* 0x000f240000300800 */
[C---:B------:R-:W-:Y:S02]  /*1de60*/  IMAD.WIDE R48, R127.reuse, 0x2, R134 ;  /* 0x000000027f307825 */ /* 0x040fe400078e0286 */
[----:B------:R-:W-:Y:S04]  /*1de70*/  STL.64 [R1+0x660], R92 ;  /* 0x0006605c01007387 */ /* 0x000fe80000100a00 */
[----:B------:R0:W-:Y:S04]  /*1de80*/  STL.64 [R1+0x648], R2 ;  /* 0x0006480201007387 */ /* 0x0001e80000100a00 */
[----:B------:R-:W-:Y:S04]  /*1de90*/  STL.64 [R1+0x1b28], R92 ;  /* 0x001b285c01007387 */ /* 0x000fe80000100a00 */
[----:B------:R-:W-:Y:S01]  /*1dea0*/  STL.64 [R1+0x650], R162 ;  /* 0x000650a201007387 */ /* 0x000fe20000100a00 */
[----:B0-----:R-:W-:-:S03]  /*1deb0*/  IMAD.WIDE R2, R127, 0x2, R132 ;  /* 0x000000027f027825 */ /* 0x001fc600078e0284 */
[----:B------:R-:W-:Y:S04]  /*1dec0*/  STL.64 [R1+0x640], R48 ;  /* 0x0006403001007387 */ /* 0x000fe80000100a00 */
[----:B------:R-:W-:Y:S04]  /*1ded0*/  STL.64 [R1+0x1a38], R162 ;  /* 0x001a38a201007387 */ /* 0x000fe80000100a00 */
[----:B------:R0:W-:Y:S01]  /*1dee0*/  STL.64 [R1+0x638], R2 ;  /* 0x0006380201007387 */ /* 0x0001e20000100a00 */
[----:B------:R-:W-:-:S03]  /*1def0*/  IMAD.WIDE R50, R128, 0x2, R132 ;  /* 0x0000000280327825 */ /* 0x000fc600078e0284 */
[----:B------:R-:W4:Y:S01]  /*1df00*/  LDL.LU R127, [R1+0x350] ;  /* 0x00035000017f7983 */ /* 0x000f220000300800 */
[----:B0-----:R-:W-:-:S05]  /*1df10*/  IMAD.WIDE R2, R128, 0x2, R134 ;  /* 0x0000000280027825 */ /* 0x001fca00078e0286 */
[----:B------:R0:W-:Y:S04]  /*1df20*/  STL.64 [R1+0x630], R2 ;  /* 0x0006300201007387 */ /* 0x0001e80000100a00 */
[----:B------:R-:W-:Y:S04]  /*1df30*/  STL.64 [R1+0x628], R50 ;  /* 0x0006283201007387 */ /* 0x000fe80000100a00 */
[----:B------:R-:W4:Y:S01]  /*1df40*/  LDL.LU R128, [R1+0x34c] ;  /* 0x00034c0001807983 */ /* 0x000f220000300800 */
[----:B--2---:R-:W-:-:S04]  /*1df50*/  IMAD.WIDE R48, R129, 0x2, R134 ;  /* 0x0000000281307825 */ /* 0x004fc800078e0286 */
[----:B0-----:R-:W-:Y:S01]  /*1df60*/  IMAD.WIDE R2, R129, 0x2, R132 ;  /* 0x0000000281027825 */ /* 0x001fe200078e0284 */
[----:B------:R3:W-:Y:S04]  /*1df70*/  STL.64 [R1+0x620], R48 ;  /* 0x0006203001007387 */ /* 0x0007e80000100a00 */
[----:B------:R0:W-:Y:S04]  /*1df80*/  STL.64 [R1+0x618], R2 ;  /* 0x0006180201007387 */ /* 0x0001e80000100a00 */
[----:B------:R-:W2:Y:S01]  /*1df90*/  LDL.LU R129, [R1+0x35c] ;  /* 0x00035c0001817983 */ /* 0x000ea20000300800 */
[----:B---3--:R-:W-:-:S04]  /*1dfa0*/  IMAD.WIDE R48, R154, 0x2, R134 ;  /* 0x000000029a307825 */ /* 0x008fc800078e0286 */
[----:B0-----:R-:W-:Y:S01]  /*1dfb0*/  IMAD.WIDE R2, R154, 0x2, R132 ;  /* 0x000000029a027825 */ /* 0x001fe200078e0284 */
[----:B------:R-:W-:Y:S04]  /*1dfc0*/  STL.64 [R1+0x610], R48 ;  /* 0x0006103001007387 */ /* 0x000fe80000100a00 */
[----:B------:R-:W3:Y:S04]  /*1dfd0*/  LDL.LU R154, [R1+0x374] ;  /* 0x00037400019a7983 */ /* 0x000ee80000300800 */
[----:B------:R4:W-:Y:S02]  /*1dfe0*/  STL.64 [R1+0x608], R2 ;  /* 0x0006080201007387 */ /* 0x0009e40000100a00 */
[----:B----4-:R-:W-:-:S04]  /*1dff0*/  IMAD.WIDE R2, R155, 0x2, R134 ;  /* 0x000000029b027825 */ /* 0x010fc800078e0286 */
[----:B------:R-:W-:Y:S02]  /*1e000*/  IMAD.WIDE R72, R155, 0x2, R132 ;  /* 0x000000029b487825 */ /* 0x000fe400078e0284 */
[----:B------:R-:W4:Y:S02]  /*1e010*/  LDL.LU R155, [R1+0x370] ;  /* 0x00037000019b7983 */ /* 0x000f240000300800 */
[C---:B------:R-:W-:Y:S02]  /*1e020*/  IMAD.WIDE R136, R6.reuse, 0x2, R134 ;  /* 0x0000000206887825 */ /* 0x040fe400078e0286 */
[----:B------:R0:W-:Y:S02]  /*1e030*/  STL.64 [R1+0x5f0], R2 ;  /* 0x0005f00201007387 */ /* 0x0001e40000100a00 */
[----:B------:R-:W-:Y:S02]  /*1e040*/  IMAD.WIDE R112, R6, 0x2, R132 ;  /* 0x0000000206707825 */ /* 0x000fe400078e0284 */
[----:B------:R-:W-:Y:S04]  /*1e050*/  STL.64 [R1+0x600], R136 ;  /* 0x0006008801007387 */ /* 0x000fe80000100a00 */
[----:B------:R-:W-:Y:S01]  /*1e060*/  STL.64 [R1+0x1b38], R136 ;  /* 0x001b388801007387 */ /* 0x000fe20000100a00 */
[----:B0-----:R-:W-:-:S03]  /*1e070*/  IMAD.WIDE R2, R7, 0x2, R134 ;  /* 0x0000000207027825 */ /* 0x001fc600078e0286 */
[----:B------:R-:W-:Y:S04]  /*1e080*/  STL.64 [R1+0x5f8], R112 ;  /* 0x0005f87001007387 */ /* 0x000fe80000100a00 */
[----:B------:R-:W-:Y:S04]  /*1e090*/  STL.64 [R1+0x1b48], R112 ;  /* 0x001b487001007387 */ /* 0x000fe80000100a00 */
[----:B------:R0:W-:Y:S01]  /*1e0a0*/  STL.64 [R1+0x5e0], R2 ;  /* 0x0005e00201007387 */ /* 0x0001e20000100a00 */
[----:B------:R-:W-:-:S03]  /*1e0b0*/  IMAD.WIDE R6, R7, 0x2, R132 ;  /* 0x0000000207067825 */ /* 0x000fc600078e0284 */
[----:B------:R-:W4:Y:S04]  /*1e0c0*/  LDL.LU R123, [R1+0x36c] ;  /* 0x00036c00017b7983 */ /* 0x000f280000300800 */
[----:B------:R-:W-:Y:S01]  /*1e0d0*/  STL.64 [R1+0x5e8], R72 ;  /* 0x0005e84801007387 */ /* 0x000fe20000100a00 */
[----:B0-----:R-:W-:-:S04]  /*1e0e0*/  IMAD.WIDE R2, R125, 0x2, R134 ;  /* 0x000000027d027825 */ /* 0x001fc800078e0286 */
[----:B------:R-:W-:Y:S01]  /*1e0f0*/  IMAD.WIDE R48, R125, 0x2, R132 ;  /* 0x000000027d307825 */ /* 0x000fe200078e0284 */
[----:B------:R0:W-:Y:S04]  /*1e100*/  STL.64 [R1+0x5d0], R2 ;  /* 0x0005d00201007387 */ /* 0x0001e80000100a00 */
[----:B------:R-:W-:Y:S04]  /*1e110*/  STL.64 [R1+0x1b58], R72 ;  /* 0x001b584801007387 */ /* 0x000fe80000100a00 */
[----:B------:R-:W4:Y:S04]  /*1e120*/  LDL.LU R110, [R1+0x37c] ;  /* 0x00037c00016e7983 */ /* 0x000f280000300800 */
[----:B------:R-:W-:Y:S04]  /*1e130*/  STL.64 [R1+0x5c8], R48 ;  /* 0x0005c83001007387 */ /* 0x000fe80000100a00 */
[----:B------:R-:W-:Y:S01]  /*1e140*/  STL.64 [R1+0x5d8], R6 ;  /* 0x0005d80601007387 */ /* 0x000fe20000100a00 */
[----:B0-----:R-:W-:-:S05]  /*1e150*/  IMAD.WIDE R2, R126, 0x2, R134 ;  /* 0x000000027e027825 */ /* 0x001fca00078e0286 */
[----:B------:R0:W-:Y:S04]  /*1e160*/  STL.64 [R1+0x5c0], R2 ;  /* 0x0005c00201007387 */ /* 0x0001e80000100a00 */
[----:B------:R1:W-:Y:S04]  /*1e170*/  STL.64 [R1+0x1b70], R6 ;  /* 0x001b700601007387 */ /* 0x0003e80000100a00 */
[----:B------:R-:W4:Y:S01]  /*1e180*/  LDL.LU R111, [R1+0x384] ;  /* 0x00038400016f7983 */ /* 0x000f220000300800 */
[----:B0-----:R-:W-:-:S05]  /*1e190*/  IMAD.WIDE R2, R126, 0x2, R132 ;  /* 0x000000027e027825 */ /* 0x001fca00078e0284 */
[----:B------:R0:W-:Y:S04]  /*1e1a0*/  STL.64 [R1+0x5b8], R2 ;  /* 0x0005b80201007387 */ /* 0x0001e80000100a00 */
[----:B------:R-:W4:Y:S01]  /*1e1b0*/  LDL.LU R124, [R1+0x380] ;  /* 0x00038000017c7983 */ /* 0x000f220000300800 */
[----:B-1----:R-:W-:-:S04]  /*1e1c0*/  IMAD.WIDE R6, R127, 0x2, R134 ;  /* 0x000000027f067825 */ /* 0x002fc800078e0286 */
[----:B0-----:R-:W-:Y:S01]  /*1e1d0*/  IMAD.WIDE R2, R127, 0x2, R132 ;  /* 0x000000027f027825 */ /* 0x001fe200078e0284 */
[----:B------:R0:W-:Y:S04]  /*1e1e0*/  STL.64 [R1+0x5b0], R6 ;  /* 0x0005b00601007387 */ /* 0x0001e80000100a00 */
[----:B------:R-:W4:Y:S04]  /*1e1f0*/  LDL.LU R125, [R1+0x390] ;  /* 0x00039000017d7983 */ /* 0x000f280000300800 */
[----:B------:R1:W-:Y:S04]  /*1e200*/  STL.64 [R1+0x5a8], R2 ;  /* 0x0005a80201007387 */ /* 0x0003e80000100a00 */
[----:B------:R-:W4:Y:S01]  /*1e210*/  LDL.LU R126, [R1+0x358] ;  /* 0x00035800017e7983 */ /* 0x000f220000300800 */
[----:B0-----:R-:W-:-:S04]  /*1e220*/  IMAD.WIDE R6, R128, 0x2, R134 ;  /* 0x0000000280067825 */ /* 0x001fc800078e0286 */
[----:B-1----:R-:W-:Y:S01]  /*1e230*/  IMAD.WIDE R2, R128, 0x2, R132 ;  /* 0x0000000280027825 */ /* 0x002fe200078e0284 */
[----:B------:R-:W-:Y:S04]  /*1e240*/  STL.64 [R1+0x5a0], R6 ;  /* 0x0005a00601007387 */ /* 0x000fe80000100a00 */
[----:B------:R4:W-:Y:S04]  /*1e250*/  STL.64 [R1+0x598], R2 ;  /* 0x0005980201007387 */ /* 0x0009e80000100a00 */
[----:B------:R-:W4:Y:S01]  /*1e260*/  LDL.LU R127, [R1+0x368] ;  /* 0x00036800017f7983 */ /* 0x000f220000300800 */
[----:B--2---:R-:W-:-:S04]  /*1e270*/  IMAD.WIDE R142, R129, 0x2, R134 ;  /* 0x00000002818e7825 */ /* 0x004fc800078e0286 */
[----:B------:R-:W-:Y:S01]  /*1e280*/  IMAD.WIDE R106, R129, 0x2, R132 ;  /* 0x00000002816a7825 */ /* 0x000fe200078e0284 */
[----:B------:R-:W-:Y:S04]  /*1e290*/  STL.64 [R1+0x590], R142 ;  /* 0x0005908e01007387 */ /* 0x000fe80000100a00 */
[----:B------:R-:W-:Y:S04]  /*1e2a0*/  STL.64 [R1+0x1b78], R142 ;  /* 0x001b788e01007387 */ /* 0x000fe80000100a00 */
[----:B------:R-:W2:Y:S04]  /*1e2b0*/  LDL.LU R128, [R1+0x364] ;  /* 0x0003640001807983 */ /* 0x000ea80000300800 */
[----:B------:R-:W-:Y:S01]  /*1e2c0*/  STL.64 [R1+0x588], R106 ;  /* 0x0005886a01007387 */ /* 0x000fe20000100a00 */
[----:B---3--:R-:W-:-:S04]  /*1e2d0*/  IMAD.WIDE R162, R154, 0x2, R134 ;  /* 0x000000029aa27825 */ /* 0x008fc800078e0286 */
[----:B------:R-:W-:-:S04]  /*1e2e0*/  IMAD.WIDE R130, R154, 0x2, R132 ;  /* 0x000000029a827825 */ /* 0x000fc800078e0284 */
[----:B----4-:R-:W-:-:S05]  /*1e2f0*/  IMAD.WIDE R2, R155, 0x2, R134 ;  /* 0x000000029b027825 */ /* 0x010fca00078e0286 */
[----:B------:R0:W-:Y:S04]  /*1e300*/  STL.64 [R1+0x560], R2 ;  /* 0x0005600201007387 */ /* 0x0001e80000100a00 */
[----:B------:R-:W-:Y:S04]  /*1e310*/  STL.64 [R1+0x1b80], R106 ;  /* 0x001b806a01007387 */ /* 0x000fe80000100a00 */
[----:B------:R-:W3:Y:S04]  /*1e320*/  LDL.LU R129, [R1+0x378] ;  /* 0x0003780001817983 */ /* 0x000ee80000300800 */
[----:B------:R-:W4:Y:S01]  /*1e330*/  LDL.LU R154, [R1+0x38c] ;  /* 0x00038c00019a7983 */ /* 0x000f220000300800 */
[----:B0-----:R-:W-:-:S05]  /*1e340*/  IMAD.WIDE R2, R155, 0x2, R132 ;  /* 0x000000029b027825 */ /* 0x001fca00078e0284 */
[----:B------:R0:W-:Y:S04]  /*1e350*/  STL.64 [R1+0x558], R2 ;  /* 0x0005580201007387 */ /* 0x0001e80000100a00 */
[----:B------:R-:W-:Y:S04]  /*1e360*/  STL.64 [R1+0x580], R162 ;  /* 0x000580a201007387 */ /* 0x000fe80000100a00 */
[----:B------:R-:W-:Y:S04]  /*1e370*/  STL.64 [R1+0x1b88], R162 ;  /* 0x001b88a201007387 */ /* 0x000fe80000100a00 */
[----:B------:R-:W4:Y:S01]  /*1e380*/  LDL.LU R155, [R1+0x388] ;  /* 0x00038800019b7983 */ /* 0x000f220000300800 */
[----:B0-----:R-:W-:-:S03]  /*1e390*/  IMAD.WIDE R2, R123, 0x2, R134 ;  /* 0x000000027b027825 */ /* 0x001fc600078e0286 */
[----:B------:R-:W-:Y:S01]  /*1e3a0*/  STL.64 [R1+0x578], R130 ;  /* 0x0005788201007387 */ /* 0x000fe20000100a00 */
[----:B------:R-:W-:-:S03]  /*1e3b0*/  IMAD.WIDE R6, R123, 0x2, R132 ;  /* 0x000000027b067825 */ /* 0x000fc600078e0284 */
[----:B------:R0:W-:Y:S04]  /*1e3c0*/  STL.64 [R1+0x550], R2 ;  /* 0x0005500201007387 */ /* 0x0001e80000100a00 */
[----:B------:R-:W-:Y:S01]  /*1e3d0*/  STL.64 [R1+0x1b90], R130 ;  /* 0x001b908201007387 */ /* 0x000fe20000100a00 */
[----:B------:R-:W-:-:S04]  /*1e3e0*/  IMAD.WIDE R48, R110, 0x2, R132 ;  /* 0x000000026e307825 */ /* 0x000fc800078e0284 */
[----:B0-----:R-:W-:Y:S01]  /*1e3f0*/  IMAD.WIDE R2, R110, 0x2, R134 ;  /* 0x000000026e027825 */ /* 0x001fe200078e0286 */
[----:B------:R0:W-:Y:S04]  /*1e400*/  STL.64 [R1+0x548], R6 ;  /* 0x0005480601007387 */ /* 0x0001e80000100a00 */
[----:B------:R1:W-:Y:S04]  /*1e410*/  STL.64 [R1+0x540], R2 ;  /* 0x0005400201007387 */ /* 0x0003e80000100a00 */
[----:B------:R-:W-:Y:S01]  /*1e420*/  STL.64 [R1+0x538], R48 ;  /* 0x0005383001007387 */ /* 0x000fe20000100a00 */
[----:B------:R-:W-:-:S02]  /*1e430*/  IMAD R5, R149, UR62, RZ ;  /* 0x0000003e95057c24 */ /* 0x000fc4000f8e02ff */
[----:B------:R-:W-:Y:S01]  /*1e440*/  IMAD R47, R47, UR39, RZ ;  /* 0x000000272f2f7c24 */ /* 0x000fe2000f8e02ff */
[----:B------:R-:W0:Y:S01]  /*1e450*/  LDCU UR39, c[0x0][0x3b0] ;  /* 0x00007600ff2777ac */ /* 0x000e220008000800 */
[----:B------:R-:W-:Y:S02]  /*1e460*/  IMAD R46, R46, UR38, RZ ;  /* 0x000000262e2e7c24 */ /* 0x000fe4000f8e02ff */
[----:B------:R-:W-:Y:S01]  /*1e470*/  IMAD R45, R45, UR37, RZ ;  /* 0x000000252d2d7c24 */ /* 0x000fe2000f8e02ff */
[----:B------:R-:W0:Y:S02]  /*1e480*/  LDCU UR37, c[0x0][0x3b0] ;  /* 0x00007600ff2577ac */ /* 0x000e240008000800 */
[C---:B0-----:R-:W-:Y:S01]  /*1e490*/  IMAD.WIDE R6, R111.reuse, 0x2, R134 ;  /* 0x000000026f067825 */ /* 0x041fe200078e0286 */
[----:B------:R-:W0:Y:S03]  /*1e4a0*/  LDCU UR38, c[0x0][0x3b0] ;  /* 0x00007600ff2677ac */ /* 0x000e260008000800 */
[----:B-1----:R-:W-:Y:S01]  /*1e4b0*/  IMAD.WIDE R2, R111, 0x2, R132 ;  /* 0x000000026f027825 */ /* 0x002fe200078e0284 */
[----:B------:R-:W-:Y:S04]  /*1e4c0*/  STL.64 [R1+0x530], R6 ;  /* 0x0005300601007387 */ /* 0x000fe80000100a00 */
[----:B------:R1:W-:Y:S01]  /*1e4d0*/  STL.64 [R1+0x528], R2 ;  /* 0x0005280201007387 */ /* 0x0003e20000100a00 */
[----:B------:R-:W-:-:S04]  /*1e4e0*/  IMAD.WIDE R104, R124, 0x2, R134 ;  /* 0x000000027c687825 */ /* 0x000fc800078e0286 */
[----:B------:R-:W-:Y:S01]  /*1e4f0*/  IMAD.WIDE R90, R124, 0x2, R132 ;  /* 0x000000027c5a7825 */ /* 0x000fe200078e0284 */
[----:B------:R-:W-:Y:S04]  /*1e500*/  STL.64 [R1+0x520], R104 ;  /* 0x0005206801007387 */ /* 0x000fe80000100a00 */
[----:B------:R-:W-:Y:S04]  /*1e510*/  STL.64 [R1+0x1b98], R104 ;  /* 0x001b986801007387 */ /* 0x000fe80000100a00 */
[----:B------:R-:W-:Y:S01]  /*1e520*/  STL.64 [R1+0x518], R90 ;  /* 0x0005185a01007387 */ /* 0x000fe20000100a00 */
[----:B------:R-:W-:-:S03]  /*1e530*/  IMAD.WIDE R164, R125, 0x2, R134 ;  /* 0x000000027da47825 */ /* 0x000fc600078e0286 */
[----:B------:R-:W-:Y:S01]  /*1e540*/  STL.64 [R1+0x1ba0], R90 ;  /* 0x001ba05a01007387 */ /* 0x000fe20000100a00 */
[----:B-1----:R-:W-:-:S05]  /*1e550*/  IMAD.WIDE R2, R126, 0x2, R134 ;  /* 0x000000027e027825 */ /* 0x002fca00078e0286 */
[----:B------:R1:W-:Y:S01]  /*1e560*/  STL.64 [R1+0x4f8], R2 ;  /* 0x0004f80201007387 */ /* 0x0003e20000100a00 */
[----:B------:R-:W-:-:S03]  /*1e570*/  IMAD.WIDE R74, R125, 0x2, R132 ;  /* 0x000000027d4a7825 */ /* 0x000fc600078e0284 */
[----:B------:R-:W-:Y:S04]  /*1e580*/  STL.64 [R1+0x510], R164 ;  /* 0x000510a401007387 */ /* 0x000fe80000100a00 */
[----:B------:R-:W-:Y:S01]  /*1e590*/  STL.64 [R1+0x1ba8], R164 ;  /* 0x001ba8a401007387 */ /* 0x000fe20000100a00 */
[----:B-1----:R-:W-:-:S05]  /*1e5a0*/  IMAD.WIDE R2, R126, 0x2, R132 ;  /* 0x000000027e027825 */ /* 0x002fca00078e0284 */
[----:B------:R1:W-:Y:S01]  /*1e5b0*/  STL.64 [R1+0x4f0], R2 ;  /* 0x0004f00201007387 */ /* 0x0003e20000100a00 */
[----:B------:R-:W-:-:S03]  /*1e5c0*/  IMAD.WIDE R48, R127, 0x2, R132 ;  /* 0x000000027f307825 */ /* 0x000fc600078e0284 */
[----:B------:R-:W-:Y:S04]  /*1e5d0*/  STL.64 [R1+0x508], R74 ;  /* 0x0005084a01007387 */ /* 0x000fe80000100a00 */
[----:B------:R-:W-:Y:S01]  /*1e5e0*/  STL.64 [R1+0x1bb0], R74 ;  /* 0x001bb04a01007387 */ /* 0x000fe20000100a00 */
[----:B-1----:R-:W-:-:S05]  /*1e5f0*/  IMAD.WIDE R2, R127, 0x2, R134 ;  /* 0x000000027f027825 */ /* 0x002fca00078e0286 */
[----:B------:R1:W-:Y:S04]  /*1e600*/  STL.64 [R1+0x4e8], R2 ;  /* 0x0004e80201007387 */ /* 0x0003e80000100a00 */
[----:B------:R-:W-:Y:S01]  /*1e610*/  STL.64 [R1+0x4e0], R48 ;  /* 0x0004e03001007387 */ /* 0x000fe20000100a00 */
[----:B------:R-:W-:-:S04]  /*1e620*/  IMAD.WIDE R106, R45, 0x2, R134 ;  /* 0x000000022d6a7825 */ /* 0x000fc800078e0286 */
[----:B------:R-:W-:Y:S01]  /*1e630*/  IMAD R44, R44, UR36, RZ ;  /* 0x000000242c2c7c24 */ /* 0x000fe2000f8e02ff */
[----:B------:R-:W0:Y:S01]  /*1e640*/  LDCU UR36, c[0x0][0x3b0] ;  /* 0x00007600ff2477ac */ /* 0x000e220008000800 */
[----:B------:R-:W-:-:S04]  /*1e650*/  IMAD.WIDE R142, R45, 0x2, R132 ;  /* 0x000000022d8e7825 */ /* 0x000fc800078e0284 */
[----:B------:R-:W-:-:S04]  /*1e660*/  IMAD.WIDE R100, R44, 0x2, R134 ;  /* 0x000000022c647825 */ /* 0x000fc800078e0286 */
[----:B------:R-:W-:Y:S01]  /*1e670*/  IMAD R43, R43, UR35, RZ ;  /* 0x000000232b2b7c24 */ /* 0x000fe2000f8e02ff */
[----:B------:R-:W0:Y:S01]  /*1e680*/  LDCU UR35, c[0x0][0x3b0] ;  /* 0x00007600ff2377ac */ /* 0x000e220008000800 */
[----:B------:R-:W-:-:S04]  /*1e690*/  IMAD.WIDE R76, R44, 0x2, R132 ;  /* 0x000000022c4c7825 */ /* 0x000fc800078e0284 */
[----:B------:R-:W-:Y:S01]  /*1e6a0*/  IMAD R42, R42, UR34, RZ ;  /* 0x000000222a2a7c24 */ /* 0x000fe2000f8e02ff */
[----:B------:R-:W0:Y:S01]  /*1e6b0*/  LDCU UR34, c[0x0][0x3b0] ;  /* 0x00007600ff2277ac */ /* 0x000e220008000800 */
[----:B--2---:R-:W-:-:S04]  /*1e6c0*/  IMAD.WIDE R6, R128, 0x2, R134 ;  /* 0x0000000280067825 */ /* 0x004fc800078e0286 */
[----:B-1----:R-:W-:Y:S01]  /*1e6d0*/  IMAD.WIDE R2, R128, 0x2, R132 ;  /* 0x0000000280027825 */ /* 0x002fe200078e0284 */
[----:B------:R-:W-:Y:S04]  /*1e6e0*/  STL.64 [R1+0x4d8], R6 ;  /* 0x0004d80601007387 */ /* 0x000fe80000100a00 */
[----:B------:R1:W-:Y:S02]  /*1e6f0*/  STL.64 [R1+0x4d0], R2 ;  /* 0x0004d00201007387 */ /* 0x0003e40000100a00 */
[----:B-1----:R-:W-:-:S04]  /*1e700*/  IMAD.WIDE R2, R4, 0x2, R134 ;  /* 0x0000000204027825 */ /* 0x002fc800078e0286 */
[----:B---3--:R-:W-:-:S04]  /*1e710*/  IMAD.WIDE R130, R129, 0x2, R134 ;  /* 0x0000000281827825 */ /* 0x008fc800078e0286 */
[----:B------:R-:W-:Y:S01]  /*1e720*/  IMAD.WIDE R162, R129, 0x2, R132 ;  /* 0x0000000281a27825 */ /* 0x000fe200078e0284 */
[----:B------:R-:W-:Y:S03]  /*1e730*/  STL.64 [R1+0x4c8], R130 ;  /* 0x0004c88201007387 */ /* 0x000fe60000100a00 */
[C---:B----4-:R-:W-:Y:S01]  /*1e740*/  IMAD.WIDE R96, R154.reuse, 0x2, R134 ;  /* 0x000000029a607825 */ /* 0x050fe200078e0286 */
[----:B------:R-:W-:Y:S03]  /*1e750*/  STL.64 [R1+0x1bb8], R130 ;  /* 0x001bb88201007387 */ /* 0x000fe60000100a00 */
[----:B------:R-:W-:Y:S01]  /*1e760*/  IMAD.WIDE R102, R154, 0x2, R132 ;  /* 0x000000029a667825 */ /* 0x000fe200078e0284 */
[----:B------:R-:W-:Y:S04]  /*1e770*/  STL.64 [R1+0x4c0], R162 ;  /* 0x0004c0a201007387 */ /* 0x000fe80000100a00 */
[----:B------:R-:W-:Y:S04]  /*1e780*/  STL.64 [R1+0x1bc0], R162 ;  /* 0x001bc0a201007387 */ /* 0x000fe80000100a00 */
[----:B------:R-:W-:Y:S01]  /*1e790*/  STL.64 [R1+0x4b8], R96 ;  /* 0x0004b86001007387 */ /* 0x000fe20000100a00 */
[----:B------:R-:W-:-:S03]  /*1e7a0*/  IMAD.WIDE R54, R155, 0x2, R134 ;  /* 0x000000029b367825 */ /* 0x000fc600078e0286 */
[----:B------:R-:W-:Y:S04]  /*1e7b0*/  STL.64 [R1+0x1bc8], R96 ;  /* 0x001bc86001007387 */ /* 0x000fe80000100a00 */
[----:B------:R-:W-:Y:S04]  /*1e7c0*/  STL.64 [R1+0x4b0], R102 ;  /* 0x0004b06601007387 */ /* 0x000fe80000100a00 */
[----:B------:R-:W-:Y:S04]  /*1e7d0*/  STL.64 [R1+0x1bd0], R102 ;  /* 0x001bd06601007387 */ /* 0x000fe80000100a00 */
[----:B------:R1:W-:Y:S01]  /*1e7e0*/  STL.64 [R1+0x498], R2 ;  /* 0x0004980201007387 */ /* 0x0003e20000100a00 */
[----:B------:R-:W-:-:S03]  /*1e7f0*/  IMAD.WIDE R56, R155, 0x2, R132 ;  /* 0x000000029b387825 */ /* 0x000fc600078e0284 */
[----:B------:R-:W-:Y:S04]  /*1e800*/  STL [R1+0x1bd8], R5 ;  /* 0x001bd80501007387 */ /* 0x000fe80000100800 */
[----:B------:R-:W-:Y:S01]  /*1e810*/  STL.64 [R1+0x4a8], R54 ;  /* 0x0004a83601007387 */ /* 0x000fe20000100a00 */
[----:B-1----:R-:W-:-:S05]  /*1e820*/  IMAD.WIDE R2, R4, 0x2, R132 ;  /* 0x0000000204027825 */ /* 0x002fca00078e0284 */
[----:B------:R1:W-:Y:S04]  /*1e830*/  STL.64 [R1+0x490], R2 ;  /* 0x0004900201007387 */ /* 0x0003e80000100a00 */
[----:B------:R-:W-:Y:S04]  /*1e840*/  STL.64 [R1+0x1be0], R54 ;  /* 0x001be03601007387 */ /* 0x000fe80000100a00 */
[----:B------:R-:W-:Y:S01]  /*1e850*/  STL.64 [R1+0x4a0], R56 ;  /* 0x0004a03801007387 */ /* 0x000fe20000100a00 */
[----:B-1----:R-:W-:-:S03]  /*1e860*/  IMAD.WIDE R2, R47, 0x2, R134 ;  /* 0x000000022f027825 */ /* 0x002fc600078e0286 */
[----:B------:R-:W-:Y:S04]  /*1e870*/  STL.64 [R1+0x1be8], R56 ;  /* 0x001be83801007387 */ /* 0x000fe80000100a00 */
[----:B------:R1:W-:Y:S01]  /*1e880*/  STL.64 [R1+0x488], R2 ;  /* 0x0004880201007387 */ /* 0x0003e20000100a00 */
[----:B------:R-:W-:-:S03]  /*1e890*/  IMAD.WIDE R4, R46, 0x2, R134 ;  /* 0x000000022e047825 */ /* 0x000fc600078e0286 */
[----:B------:R-:W-:Y:S01]  /*1e8a0*/  STL [R1+0x1898], R47 ;  /* 0x0018982f01007387 */ /* 0x000fe20000100800 */
[----:B-1----:R-:W-:-:S05]  /*1e8b0*/  IMAD.WIDE R2, R47, 0x2, R132 ;  /* 0x000000022f027825 */ /* 0x002fca00078e0284 */
[----:B------:R1:W-:Y:S04]  /*1e8c0*/  STL.64 [R1+0x480], R2 ;  /* 0x0004800201007387 */ /* 0x0003e80000100a00 */
[----:B------:R-:W-:Y:S04]  /*1e8d0*/  STL [R1+0x189c], R46 ;  /* 0x00189c2e01007387 */ /* 0x000fe80000100800 */
[----:B------:R-:W-:Y:S01]  /*1e8e0*/  STL.64 [R1+0x478], R4 ;  /* 0x0004780401007387 */ /* 0x000fe20000100a00 */
[----:B-1----:R-:W-:-:S05]  /*1e8f0*/  IMAD.WIDE R2, R46, 0x2, R132 ;  /* 0x000000022e027825 */ /* 0x002fca00078e0284 */
[----:B------:R1:W-:Y:S04]  /*1e900*/  STL.64 [R1+0x470], R2 ;  /* 0x0004700201007387 */ /* 0x0003e80000100a00 */
[----:B------:R-:W-:Y:S04]  /*1e910*/  STL [R1+0x18a0], R45 ;  /* 0x0018a02d01007387 */ /* 0x000fe80000100800 */
[----:B------:R-:W-:Y:S04]  /*1e920*/  STL.64 [R1+0x468], R106 ;  /* 0x0004686a01007387 */ /* 0x000fe80000100a00 */
[----:B------:R-:W-:Y:S01]  /*1e930*/  STL.64 [R1+0x1bf0], R106 ;  /* 0x001bf06a01007387 */ /* 0x000fe20000100a00 */
[----:B------:R-:W-:-:S03]  /*1e940*/  IMAD.WIDE R58, R43, 0x2, R134 ;  /* 0x000000022b3a7825 */ /* 0x000fc600078e0286 */
[----:B------:R-:W-:Y:S04]  /*1e950*/  STL.64 [R1+0x460], R142 ;  /* 0x0004608e01007387 */ /* 0x000fe80000100a00 */
[----:B------:R-:W-:Y:S01]  /*1e960*/  STL.64 [R1+0x1bf8], R142 ;  /* 0x001bf88e01007387 */ /* 0x000fe20000100a00 */
[----:B-1----:R-:W-:-:S03]  /*1e970*/  IMAD.WIDE R2, R42, 0x2, R134 ;  /* 0x000000022a027825 */ /* 0x002fc600078e0286 */
[----:B------:R-:W-:Y:S04]  /*1e980*/  STL [R1+0x18a4], R44 ;  /* 0x0018a42c01007387 */ /* 0x000fe80000100800 */
[----:B------:R-:W-:Y:S04]  /*1e990*/  STL.64 [R1+0x458], R100 ;  /* 0x0004586401007387 */ /* 0x000fe80000100a00 */
[----:B------:R-:W-:Y:S04]  /*1e9a0*/  STL.64 [R1+0x1c08], R100 ;  /* 0x001c086401007387 */ /* 0x000fe80000100a00 */
[----:B------:R-:W-:Y:S01]  /*1e9b0*/  STL.64 [R1+0x450], R76 ;  /* 0x0004504c01007387 */ /* 0x000fe20000100a00 */
[----:B------:R-:W-:-:S03]  /*1e9c0*/  IMAD.WIDE R70, R43, 0x2, R132 ;  /* 0x000000022b467825 */ /* 0x000fc600078e0284 */
[----:B------:R-:W-:Y:S04]  /*1e9d0*/  STL.64 [R1+0x1c10], R76 ;  /* 0x001c104c01007387 */ /* 0x000fe80000100a00 */
[----:B------:R-:W-:Y:S04]  /*1e9e0*/  STL [R1+0x18a8], R43 ;  /* 0x0018a82b01007387 */ /* 0x000fe80000100800 */
[----:B------:R-:W-:Y:S01]  /*1e9f0*/  STL.64 [R1+0x448], R58 ;  /* 0x0004483a01007387 */ /* 0x000fe20000100a00 */
[----:B------:R-:W-:Y:S01]  /*1ea00*/  IMAD R41, R41, UR33, RZ ;  /* 0x0000002129297c24 */ /* 0x000fe2000f8e02ff */
[----:B------:R-:W1:Y:S02]  /*1ea10*/  LDCU UR33, c[0x0][0x3b0] ;  /* 0x00007600ff2177ac */ /* 0x000e640008000800 */
[----:B------:R-:W-:Y:S04]  /*1ea20*/  STL.64 [R1+0x1c20], R58 ;  /* 0x001c203a01007387 */ /* 0x000fe80000100a00 */
[----:B------:R2:W-:Y:S01]  /*1ea30*/  STL.64 [R1+0x438], R2 ;  /* 0x0004380201007387 */ /* 0x0005e20000100a00 */
[----:B------:R-:W-:Y:S01]  /*1ea40*/  IMAD R40, R40, UR32, RZ ;  /* 0x0000002028287c24 */ /* 0x000fe2000f8e02ff */
[----:B------:R-:W3:Y:S02]  /*1ea50*/  LDCU UR32, c[0x0][0x3b0] ;  /* 0x00007600ff2077ac */ /* 0x000ee40008000800 */
[----:B------:R-:W-:Y:S01]  /*1ea60*/  STL.64 [R1+0x440], R70 ;  /* 0x0004404601007387 */ /* 0x000fe20000100a00 */
[----:B------:R-:W-:-:S03]  /*1ea70*/  IMAD.WIDE R4, R41, 0x2, R134 ;  /* 0x0000000229047825 */ /* 0x000fc600078e0286 */
[----:B------:R-:W-:Y:S01]  /*1ea80*/  STL.64 [R1+0x1c28], R70 ;  /* 0x001c284601007387 */ /* 0x000fe20000100a00 */
[----:B--2---:R-:W-:-:S05]  /*1ea90*/  IMAD.WIDE R2, R42, 0x2, R132 ;  /* 0x000000022a027825 */ /* 0x004fca00078e0284 */
[----:B------:R2:W-:Y:S01]  /*1eaa0*/  STL.64 [R1+0x430], R2 ;  /* 0x0004300201007387 */ /* 0x0005e20000100a00 */
[----:B------:R-:W-:-:S03]  /*1eab0*/  IMAD.WIDE R56, R40, 0x2, R134 ;  /* 0x0000000228387825 */ /* 0x000fc600078e0286 */
[----:B------:R-:W-:Y:S01]  /*1eac0*/  STL [R1+0x18ac], R42 ;  /* 0x0018ac2a01007387 */ /* 0x000fe20000100800 */
[----:B------:R-:W-:Y:S01]  /*1ead0*/  IMAD R39, R39, UR31, RZ ;  /* 0x0000001f27277c24 */ /* 0x000fe2000f8e02ff */
[----:B------:R-:W4:Y:S01]  /*1eae0*/  LDCU UR31, c[0x0][0x3b0] ;  /* 0x00007600ff1f77ac */ /* 0x000f220008000800 */
[--C-:B------:R-:W-:Y:S01]  /*1eaf0*/  IMAD.WIDE R54, R40, 0x2, R132.reuse ;  /* 0x0000000228367825 */ /* 0x100fe200078e0284 */
[----:B------:R-:W-:Y:S03]  /*1eb00*/  STL [R1+0x18b0], R41 ;  /* 0x0018b02901007387 */ /* 0x000fe60000100800 */
[----:B--2---:R-:W-:Y:S01]  /*1eb10*/  IMAD.WIDE R2, R41, 0x2, R132 ;  /* 0x0000000229027825 */ /* 0x004fe200078e0284 */
[----:B------:R-:W-:Y:S04]  /*1eb20*/  STL.64 [R1+0x428], R4 ;  /* 0x0004280401007387 */ /* 0x000fe80000100a00 */
[----:B------:R2:W-:Y:S01]  /*1eb30*/  STL.64 [R1+0x420], R2 ;  /* 0x0004200201007387 */ /* 0x0005e20000100a00 */
[----:B------:R-:W-:-:S03]  /*1eb40*/  IMAD.WIDE R6, R39, 0x2, R134 ;  /* 0x0000000227067825 */ /* 0x000fc600078e0286 */
[----:B------:R-:W-:Y:S01]  /*1eb50*/  STL [R1+0x18b4], R40 ;  /* 0x0018b42801007387 */ /* 0x000fe20000100800 */
[----:B------:R-:W-:Y:S01]  /*1eb60*/  IMAD R38, R38, UR30, RZ ;  /* 0x0000001e26267c24 */ /* 0x000fe2000f8e02ff */
[----:B------:R-:W0:Y:S02]  /*1eb70*/  LDCU UR30, c[0x0][0x3b0] ;  /* 0x00007600ff1e77ac */ /* 0x000e240008000800 */
[----:B------:R-:W-:Y:S04]  /*1eb80*/  STL.64 [R1+0x418], R56 ;  /* 0x0004183801007387 */ /* 0x000fe80000100a00 */
[----:B------:R-:W-:Y:S01]  /*1eb90*/  STL.64 [R1+0x1c30], R56 ;  /* 0x001c303801007387 */ /* 0x000fe20000100a00 */
[----:B--2---:R-:W-:-:S03]  /*1eba0*/  IMAD.WIDE R2, R39, 0x2, R132 ;  /* 0x0000000227027825 */ /* 0x004fc600078e0284 */
[----:B------:R-:W-:Y:S01]  /*1ebb0*/  STL.64 [R1+0x410], R54 ;  /* 0x0004103601007387 */ /* 0x000fe20000100a00 */
[----:B------:R-:W-:-:S03]  /*1ebc0*/  IMAD.WIDE R88, R38, 0x2, R134 ;  /* 0x0000000226587825 */ /* 0x000fc600078e0286 */
[----:B------:R-:W-:Y:S01]  /*1ebd0*/  STL.64 [R1+0x1c38], R54 ;  /* 0x001c383601007387 */ /* 0x000fe20000100a00 */
[----:B------:R-:W-:Y:S01]  /*1ebe0*/  IMAD R37, R37, UR29, RZ ;  /* 0x0000001d25257c24 */ /* 0x000fe2000f8e02ff */
[----:B------:R-:W2:Y:S02]  /*1ebf0*/  LDCU UR29, c[0x0][0x3b0] ;  /* 0x00007600ff1d77ac */ /* 0x000ea40008000800 */
[----:B------:R-:W-:Y:S01]  /*1ec00*/  STL [R1+0x18b8], R39 ;  /* 0x0018b82701007387 */ /* 0x000fe20000100800 */
[----:B------:R-:W-:-:S03]  /*1ec10*/  IMAD.WIDE R94, R38, 0x2, R132 ;  /* 0x00000002265e7825 */ /* 0x000fc600078e0284 */
[----:B------:R-:W-:Y:S01]  /*1ec20*/  STL.64 [R1+0x408], R6 ;  /* 0x0004080601007387 */ /* 0x000fe20000100a00 */
[----:B------:R-:W-:Y:S01]  /*1ec30*/  IMAD R36, R36, UR28, RZ ;  /* 0x0000001c24247c24 */ /* 0x000fe2000f8e02ff */
[----:B------:R-:W0:Y:S02]  /*1ec40*/  LDCU UR28, c[0x0][0x3b0] ;  /* 0x00007600ff1c77ac */ /* 0x000e240008000800 */
[----:B------:R-:W-:Y:S01]  /*1ec50*/  STL.64 [R1+0x1c40], R6 ;  /* 0x001c400601007387 */ /* 0x000fe20000100a00 */
[----:B------:R-:W-:-:S03]  /*1ec60*/  IMAD.WIDE R60, R37, 0x2, R134 ;  /* 0x00000002253c7825 */ /* 0x000fc600078e0286 */
[----:B------:R-:W-:Y:S04]  /*1ec70*/  STL.64 [R1+0x400], R2 ;  /* 0x0004000201007387 */ /* 0x000fe80000100a00 */
[----:B------:R0:W-:Y:S04]  /*1ec80*/  STL.64 [R1+0x1c48], R2 ;  /* 0x001c480201007387 */ /* 0x0001e80000100a00 */
[----:B------:R-:W-:Y:S04]  /*1ec90*/  STL [R1+0x18bc], R38 ;  /* 0x0018bc2601007387 */ /* 0x000fe80000100800 */
[----:B------:R-:W-:Y:S04]  /*1eca0*/  STL.64 [R1+0x3f8], R88 ;  /* 0x0003f85801007387 */ /* 0x000fe80000100a00 */
[----:B------:R-:W-:Y:S01]  /*1ecb0*/  STL.64 [R1+0x1c50], R88 ;  /* 0x001c505801007387 */ /* 0x000fe20000100a00 */
[----:B0-----:R-:W-:-:S03]  /*1ecc0*/  IMAD.WIDE R2, R36, 0x2, R134 ;  /* 0x0000000224027825 */ /* 0x001fc600078e0286 */
[----:B------:R-:W-:Y:S01]  /*1ecd0*/  STL.64 [R1+0x3f0], R94 ;  /* 0x0003f05e01007387 */ /* 0x000fe20000100a00 */
[----:B------:R-:W-:-:S03]  /*1ece0*/  IMAD.WIDE R68, R37, 0x2, R132 ;  /* 0x0000000225447825 */ /* 0x000fc600078e0284 */
[----:B------:R0:W-:Y:S01]  /*1ecf0*/  STL.64 [R1+0x1c58], R94 ;  /* 0x001c585e01007387 */ /* 0x0001e20000100a00 */
[----:B------:R-:W-:Y:S01]  /*1ed00*/  IMAD R35, R35, UR27, RZ ;  /* 0x0000001b23237c24 */ /* 0x000fe2000f8e02ff */
[----:B------:R-:W0:Y:S02]  /*1ed10*/  LDCU UR27, c[0x0][0x3b0] ;  /* 0x00007600ff1b77ac */ /* 0x000e240008000800 */
[----:B------:R-:W-:Y:S04]  /*1ed20*/  STL [R1+0x18c0], R37 ;  /* 0x0018c02501007387 */ /* 0x000fe80000100800 */
[----:B------:R-:W-:Y:S04]  /*1ed30*/  STL.64 [R1+0x3e8], R60 ;  /* 0x0003e83c01007387 */ /* 0x000fe80000100a00 */
[----:B------:R1:W-:Y:S04]  /*1ed40*/  STL.64 [R1+0x1c60], R60 ;  /* 0x001c603c01007387 */ /* 0x0003e80000100a00 */
[----:B------:R2:W-:Y:S01]  /*1ed50*/  STL.64 [R1+0x3d8], R2 ;  /* 0x0003d80201007387 */ /* 0x0005e20000100a00 */
[----:B------:R-:W-:Y:S01]  /*1ed60*/  IMAD R34, R34, UR26, RZ ;  /* 0x0000001a22227c24 */ /* 0x000fe2000f8e02ff */
[----:B------:R-:W3:Y:S02]  /*1ed70*/  LDCU UR26, c[0x0][0x3b0] ;  /* 0x00007600ff1a77ac */ /* 0x000ee40008000800 */
[----:B------:R-:W-:Y:S01]  /*1ed80*/  STL.64 [R1+0x3e0], R68 ;  /* 0x0003e04401007387 */ /* 0x000fe20000100a00 */
[----:B0-----:R-:W-:-:S03]  /*1ed90*/  IMAD.WIDE R94, R35, 0x2, R132 ;  /* 0x00000002235e7825 */ /* 0x001fc600078e0284 */
[----:B------:R-:W-:Y:S01]  /*1eda0*/  STL.64 [R1+0x1c68], R68 ;  /* 0x001c684401007387 */ /* 0x000fe20000100a00 */
[----:B-1----:R-:W-:-:S04]  /*1edb0*/  IMAD.WIDE R60, R35, 0x2, R134 ;  /* 0x00000002233c7825 */ /* 0x002fc800078e0286 */
[----:B--2---:R-:W-:-:S05]  /*1edc0*/  IMAD.WIDE R2, R36, 0x2, R132 ;  /* 0x0000000224027825 */ /* 0x004fca00078e0284 */
[----:B------:R0:W-:Y:S01]  /*1edd0*/  STL.64 [R1+0x3d0], R2 ;  /* 0x0003d00201007387 */ /* 0x0001e20000100a00 */
[----:B------:R-:W-:-:S03]  /*1ede0*/  IMAD.WIDE R4, R34, 0x2, R134 ;  /* 0x0000000222047825 */ /* 0x000fc600078e0286 */
[----:B------:R-:W-:Y:S01]  /*1edf0*/  STL [R1+0x18c4], R36 ;  /* 0x0018c42401007387 */ /* 0x000fe20000100800 */
[----:B------:R-:W-:Y:S01]  /*1ee00*/  IMAD R33, R33, UR25, RZ ;  /* 0x0000001921217c24 */ /* 0x000fe2000f8e02ff */
[----:B------:R-:W1:Y:S02]  /*1ee10*/  LDCU UR25, c[0x0][0x3b0] ;  /* 0x00007600ff1977ac */ /* 0x000e640008000800 */
[----:B------:R-:W-:Y:S01]  /*1ee20*/  STL [R1+0x18c8], R35 ;  /* 0x0018c82301007387 */ /* 0x000fe20000100800 */
[----:B------:R-:W-:-:S03]  /*1ee30*/  IMAD.WIDE R102, R34, 0x2, R132 ;  /* 0x0000000222667825 */ /* 0x000fc600078e0284 */
[----:B------:R-:W-:Y:S04]  /*1ee40*/  STL.64 [R1+0x3c8], R60 ;  /* 0x0003c83c01007387 */ /* 0x000fe80000100a00 */
[----:B------:R-:W-:Y:S04]  /*1ee50*/  STL.64 [R1+0x1c78], R60 ;  /* 0x001c783c01007387 */ /* 0x000fe80000100a00 */
[----:B------:R-:W-:Y:S01]  /*1ee60*/  STL.64 [R1+0x3c0], R94 ;  /* 0x0003c05e01007387 */ /* 0x000fe20000100a00 */
[----:B------:R-:W-:-:S03]  /*1ee70*/  IMAD.WIDE R128, R33, 0x2, R134 ;  /* 0x0000000221807825 */ /* 0x000fc600078e0286 */
[----:B------:R-:W-:Y:S01]  /*1ee80*/  STL.64 [R1+0x1c88], R94 ;  /* 0x001c885e01007387 */ /* 0x000fe20000100a00 */
[----:B------:R-:W-:Y:S01]  /*1ee90*/  IMAD R32, R32, UR24, RZ ;  /* 0x0000001820207c24 */ /* 0x000fe2000f8e02ff */
[----:B------:R-:W2:Y:S02]  /*1eea0*/  LDCU UR24, c[0x0][0x3b0] ;  /* 0x00007600ff1877ac */ /* 0x000ea40008000800 */
[----:B------:R-:W-:Y:S01]  /*1eeb0*/  STL [R1+0x18cc], R34 ;  /* 0x0018cc2201007387 */ /* 0x000fe20000100800 */
[----:B------:R-:W-:-:S03]  /*1eec0*/  IMAD.WIDE R72, R33, 0x2, R132 ;  /* 0x0000000221487825 */ /* 0x000fc600078e0284 */
[----:B------:R-:W-:Y:S04]  /*1eed0*/  STL.64 [R1+0x3b8], R4 ;  /* 0x0003b80401007387 */ /* 0x000fe80000100a00 */
[----:B------:R-:W-:Y:S04]  /*1eee0*/  STL.64 [R1+0x1c98], R4 ;  /* 0x001c980401007387 */ /* 0x000fe80000100a00 */
[----:B------:R-:W-:Y:S01]  /*1eef0*/  STL.64 [R1+0x3b0], R102 ;  /* 0x0003b06601007387 */ /* 0x000fe20000100a00 */
[----:B------:R-:W-:-:S03]  /*1ef00*/  IMAD.WIDE R86, R32, 0x2, R134 ;  /* 0x0000000220567825 */ /* 0x000fc600078e0286 */
[----:B------:R-:W-:Y:S04]  /*1ef10*/  STL [R1+0x1cb0], R102 ;  /* 0x001cb06601007387 */ /* 0x000fe80000100800 */
[----:B------:R-:W-:Y:S01]  /*1ef20*/  STL [R1+0x1ca0], R103 ;  /* 0x001ca06701007387 */ /* 0x000fe20000100800 */
[----:B------:R-:W-:Y:S01]  /*1ef30*/  IMAD R31, R31, UR23, RZ ;  /* 0x000000171f1f7c24 */ /* 0x000fe2000f8e02ff */
[----:B------:R-:W0:Y:S02]  /*1ef40*/  LDCU UR23, c[0x0][0x3b0] ;  /* 0x00007600ff1777ac */ /* 0x000e240008000800 */
[----:B------:R-:W-:Y:S01]  /*1ef50*/  STL [R1+0x18d0], R33 ;  /* 0x0018d02101007387 */ /* 0x000fe20000100800 */
[----:B------:R-:W-:-:S03]  /*1ef60*/  IMAD.WIDE R84, R32, 0x2, R132 ;  /* 0x0000000220547825 */ /* 0x000fc600078e0284 */
[----:B------:R-:W-:Y:S01]  /*1ef70*/  STL.64 [R1+0x3a8], R128 ;  /* 0x0003a88001007387 */ /* 0x000fe20000100a00 */
[----:B------:R-:W-:Y:S01]  /*1ef80*/  IMAD R30, R30, UR22, RZ ;  /* 0x000000161e1e7c24 */ /* 0x000fe2000f8e02ff */
[----:B------:R-:W1:Y:S02]  /*1ef90*/  LDCU UR22, c[0x0][0x3b0] ;  /* 0x00007600ff1677ac */ /* 0x000e640008000800 */
[----:B------:R-:W-:Y:S04]  /*1efa0*/  STL.64 [R1+0x1ca8], R128 ;  /* 0x001ca88001007387 */ /* 0x000fe80000100a00 */
[----:B------:R-:W-:Y:S01]  /*1efb0*/  STL.64 [R1+0x3a0], R72 ;  /* 0x0003a04801007387 */ /* 0x000fe20000100a00 */
[----:B------:R-:W-:-:S03]  /*1efc0*/  IMAD.WIDE R50, R31, 0x2, R134 ;  /* 0x000000021f327825 */ /* 0x000fc600078e0286 */
[----:B------:R-:W-:Y:S04]  /*1efd0*/  STL.64 [R1+0x1cb8], R72 ;  /* 0x001cb84801007387 */ /* 0x000fe80000100a00 */
[----:B------:R-:W-:Y:S01]  /*1efe0*/  STL [R1+0x18d4], R32 ;  /* 0x0018d42001007387 */ /* 0x000fe20000100800 */
[----:B0-----:R-:W-:-:S03]  /*1eff0*/  IMAD.WIDE R2, R30, 0x2, R134 ;  /* 0x000000021e027825 */ /* 0x001fc600078e0286 */
[----:B------:R-:W-:Y:S04]  /*1f000*/  STL.64 [R1+0x398], R86 ;  /* 0x0003985601007387 */ /* 0x000fe80000100a00 */
[----:B------:R-:W-:Y:S04]  /*1f010*/  STL [R1+0x1cd0], R86 ;  /* 0x001cd05601007387 */ /* 0x000fe80000100800 */
[----:B------:R-:W-:Y:S04]  /*1f020*/  STL [R1+0x1cc0], R87 ;  /* 0x001cc05701007387 */ /* 0x000fe80000100800 */
[----:B------:R-:W-:Y:S01]  /*1f030*/  STL.64 [R1+0x390], R84 ;  /* 0x0003905401007387 */ /* 0x000fe20000100a00 */
[----:B------:R-:W-:-:S03]  /*1f040*/  IMAD.WIDE R66, R31, 0x2, R132 ;  /* 0x000000021f427825 */ /* 0x000fc600078e0284 */
[----:B------:R-:W-:Y:S04]  /*1f050*/  STL.64 [R1+0x1cc8], R84 ;  /* 0x001cc85401007387 */ /* 0x000fe80000100a00 */
[----:B------:R-:W-:Y:S01]  /*1f060*/  STL [R1+0x18d8], R31 ;  /* 0x0018d81f01007387 */ /* 0x000fe20000100800 */
[----:B------:R-:W-:Y:S01]  /*1f070*/  IMAD R29, R29, UR19, RZ ;  /* 0x000000131d1d7c24 */ /* 0x000fe2000f8e02ff */
[----:B------:R-:W0:Y:S02]  /*1f080*/  LDCU UR19, c[0x0][0x3b0] ;  /* 0x00007600ff1377ac */ /* 0x000e240008000800 */
[----:B------:R-:W-:Y:S04]  /*1f090*/  STL.64 [R1+0x388], R50 ;  /* 0x0003883201007387 */ /* 0x000fe80000100a00 */
[----:B------:R-:W-:Y:S04]  /*1f0a0*/  STL.64 [R1+0x1cd8], R50 ;  /* 0x001cd83201007387 */ /* 0x000fe80000100a00 */
[----:B------:R0:W-:Y:S01]  /*1f0b0*/  STL.64 [R1+0x378], R2 ;  /* 0x0003780201007387 */ /* 0x0001e20000100a00 */
[----:B------:R-:W-:-:S03]  /*1f0c0*/  IMAD.WIDE R88, R29, 0x2, R134 ;  /* 0x000000021d587825 */ /* 0x000fc600078e0286 */
[----:B------:R-:W-:Y:S01]  /*1f0d0*/  STL.64 [R1+0x380], R66 ;  /* 0x0003804201007387 */ /* 0x000fe20000100a00 */
[----:B------:R-:W-:Y:S01]  /*1f0e0*/  IMAD R28, R28, UR18, RZ ;  /* 0x000000121c1c7c24 */ /* 0x000fe2000f8e02ff */
[----:B------:R-:W1:Y:S02]  /*1f0f0*/  LDCU UR18, c[0x0][0x3b0] ;  /* 0x00007600ff1277ac */ /* 0x000e640008000800 */
[----:B------:R-:W-:Y:S01]  /*1f100*/  STL [R1+0x1ce4], R66 ;  /* 0x001ce44201007387 */ /* 0x000fe20000100800 */
[----:B0-----:R-:W-:-:S05]  /*1f110*/  IMAD.WIDE R2, R30, 0x2, R132 ;  /* 0x000000021e027825 */ /* 0x001fca00078e0284 */
[----:B------:R0:W-:Y:S01]  /*1f120*/  STL.64 [R1+0x370], R2 ;  /* 0x0003700201007387 */ /* 0x0001e20000100a00 */
[----:B------:R-:W-:-:S03]  /*1f130*/  IMAD.WIDE R34, R28, 0x2, R134 ;  /* 0x000000021c227825 */ /* 0x000fc600078e0286 */
[----:B------:R-:W-:Y:S04]  /*1f140*/  STL [R1+0x1ce0], R67 ;  /* 0x001ce04301007387 */ /* 0x000fe80000100800 */
[----:B------:R-:W-:Y:S01]  /*1f150*/  STL [R1+0x18dc], R30 ;  /* 0x0018dc1e01007387 */ /* 0x000fe20000100800 */
[----:B0-----:R-:W-:-:S03]  /*1f160*/  IMAD.WIDE R2, R29, 0x2, R132 ;  /* 0x000000021d027825 */ /* 0x001fc600078e0284 */
[----:B------:R-:W-:Y:S04]  /*1f170*/  STL [R1+0x18e0], R29 ;  /* 0x0018e01d01007387 */ /* 0x000fe80000100800 */
[----:B------:R-:W-:Y:S01]  /*1f180*/  STL.64 [R1+0x368], R88 ;  /* 0x0003685801007387 */ /* 0x000fe20000100a00 */
[----:B------:R-:W-:Y:S01]  /*1f190*/  IMAD R27, R27, UR17, RZ ;  /* 0x000000111b1b7c24 */ /* 0x000fe2000f8e02ff */
[----:B------:R-:W0:Y:S01]  /*1f1a0*/  LDCU UR17, c[0x0][0x3b0] ;  /* 0x00007600ff1177ac */ /* 0x000e220008000800 */
[----:B------:R-:W-:Y:S01]  /*1f1b0*/  IMAD.WIDE R36, R28, 0x2, R132 ;  /* 0x000000021c247825 */ /* 0x000fe200078e0284 */
[----:B------:R-:W-:Y:S04]  /*1f1c0*/  STL.64 [R1+0x1ce8], R88 ;  /* 0x001ce85801007387 */ /* 0x000fe80000100a00 */
[----:B------:R-:W-:Y:S01]  /*1f1d0*/  STL.64 [R1+0x360], R2 ;  /* 0x0003600201007387 */ /* 0x000fe20000100a00 */
[----:B------:R-:W-:Y:S01]  /*1f1e0*/  IMAD R26, R26, UR16, RZ ;  /* 0x000000101a1a7c24 */ /* 0x000fe2000f8e02ff */
[----:B------:R-:W0:Y:S02]  /*1f1f0*/  LDCU UR16, c[0x0][0x3b0] ;  /* 0x00007600ff1077ac */ /* 0x000e240008000800 */
[----:B------:R-:W-:Y:S01]  /*1f200*/  STL.64 [R1+0x1cf0], R2 ;  /* 0x001cf00201007387 */ /* 0x000fe20000100a00 */
[----:B------:R-:W-:-:S03]  /*1f210*/  IMAD.WIDE R126, R27, 0x2, R134 ;  /* 0x000000021b7e7825 */ /* 0x000fc600078e0286 */
[----:B------:R-:W-:Y:S01]  /*1f220*/  STL [R1+0x18e4], R28 ;  /* 0x0018e41c01007387 */ /* 0x000fe20000100800 */
[----:B------:R-:W-:-:S03]  /*1f230*/  IMAD.WIDE R112, R27, 0x2, R132 ;  /* 0x000000021b707825 */ /* 0x000fc600078e0284 */
[----:B------:R-:W-:Y:S04]  /*1f240*/  STL.64 [R1+0x358], R34 ;  /* 0x0003582201007387 */ /* 0x000fe80000100a00 */
[----:B------:R-:W-:Y:S01]  /*1f250*/  STL.64 [R1+0x1cf8], R34 ;  /* 0x001cf82201007387 */ /* 0x000fe20000100a00 */
[----:B------:R-:W-:-:S03]  /*1f260*/  IMAD.WIDE R98, R26, 0x2, R134 ;  /* 0x000000021a627825 */ /* 0x000fc600078e0286 */
[----:B------:R-:W-:Y:S04]  /*1f270*/  STL.64 [R1+0x350], R36 ;  /* 0x0003502401007387 */ /* 0x000fe80000100a00 */
[----:B------:R-:W-:Y:S04]  /*1f280*/  STL [R1+0x1d10], R36 ;  /* 0x001d102401007387 */ /* 0x000fe80000100800 */
[----:B------:R-:W-:Y:S01]  /*1f290*/  STL [R1+0x1d00], R37 ;  /* 0x001d002501007387 */ /* 0x000fe20000100800 */
[----:B------:R-:W-:Y:S01]  /*1f2a0*/  IMAD R25, R25, UR15, RZ ;  /* 0x0000000f19197c24 */ /* 0x000fe2000f8e02ff */
[----:B------:R-:W0:Y:S02]  /*1f2b0*/  LDCU UR15, c[0x0][0x3b0] ;  /* 0x00007600ff0f77ac */ /* 0x000e240008000800 */
[----:B------:R-:W-:Y:S01]  /*1f2c0*/  STL [R1+0x18e8], R27 ;  /* 0x0018e81b01007387 */ /* 0x000fe20000100800 */
[----:B------:R-:W-:-:S03]  /*1f2d0*/  IMAD.WIDE R82, R26, 0x2, R132 ;  /* 0x000000021a527825 */ /* 0x000fc600078e0284 */
[----:B------:R-:W-:Y:S04]  /*1f2e0*/  STL.64 [R1+0x348], R126 ;  /* 0x0003487e01007387 */ /* 0x000fe80000100a00 */
[----:B------:R-:W-:Y:S04]  /*1f2f0*/  STL.64 [R1+0x1d08], R126 ;  /* 0x001d087e01007387 */ /* 0x000fe80000100a00 */
[----:B------:R-:W-:Y:S04]  /*1f300*/  STL.64 [R1+0x340], R112 ;  /* 0x0003407001007387 */ /* 0x000fe80000100a00 */
[----:B------:R-:W-:Y:S04]  /*1f310*/  STL.64 [R1+0x1d18], R112 ;  /* 0x001d187001007387 */ /* 0x000fe80000100a00 */
[----:B------:R-:W-:Y:S04]  /*1f320*/  STL.64 [R1+0x338], R98 ;  /* 0x0003386201007387 */ /* 0x000fe80000100a00 */
[----:B------:R0:W-:Y:S04]  /*1f330*/  STL [R1+0x1d30], R98 ;  /* 0x001d306201007387 */ /* 0x0001e80000100800 */
[----:B------:R-:W-:Y:S04]  /*1f340*/  STL [R1+0x1d20], R99 ;  /* 0x001d206301007387 */ /* 0x000fe80000100800 */
[----:B------:R-:W-:Y:S04]  /*1f350*/  STL [R1+0x18ec], R25 ;  /* 0x0018ec1901007387 */ /* 0x000fe80000100800 */
[----:B------:R-:W-:Y:S04]  /*1f360*/  STL.64 [R1+0x330], R82 ;  /* 0x0003305201007387 */ /* 0x000fe80000100a00 */
[----:B------:R-:W-:Y:S04]  /*1f370*/  STL.64 [R1+0x1d28], R82 ;  /* 0x001d285201007387 */ /* 0x000fe80000100a00 */
[----:B0-----:R-:W2:Y:S01]  /*1f380*/  LDL R98, [R1+0x798] ;  /* 0x0007980001627983 */ /* 0x001ea20000100800 */
[----:B------:R-:W-:Y:S01]  /*1f390*/  IMAD R24, R24, UR14, RZ ;  /* 0x0000000e18187c24 */ /* 0x000fe2000f8e02ff */
[----:B------:R-:W0:Y:S03]  /*1f3a0*/  LDCU UR14, c[0x0][0x3b0] ;  /* 0x00007600ff0e77ac */ /* 0x000e260008000800 */
[--C-:B------:R-:W-:Y:S01]  /*1f3b0*/  IMAD.WIDE R2, R24, 0x2, R134.reuse ;  /* 0x0000000218027825 */ /* 0x100fe200078e0286 */
[----:B------:R-:W-:Y:S06]  /*1f3c0*/  BAR.SYNC.DEFER_BLOCKING 0x0 ;  /* 0x0000000000007b1d */ /* 0x000fec0000010000 */
[----:B--2---:R2:W-:Y:S04]  /*1f3d0*/  STL [R1+0x1d40], R98 ;  /* 0x001d406201007387 */ /* 0x0045e80000100800 */
[----:B------:R-:W-:Y:S04]  /*1f3e0*/  STL.64 [R1+0x318], R2 ;  /* 0x0003180201007387 */ /* 0x000fe80000100a00 */
[----:B--2---:R-:W2:Y:S04]  /*1f3f0*/  LDL R98, [R1+0x79c] ;  /* 0x00079c0001627983 */ /* 0x004ea80000100800 */
[----:B--2---:R2:W-:Y:S04]  /*1f400*/  STL [R1+0x1d50], R98 ;  /* 0x001d506201007387 */ /* 0x0045e80000100800 */
        /* <DEDUP_REMOVED lines=8> */
[----:B------:R-:W3:Y:S04]  /*1f490*/  LDL.64 R82, [R1+0x558] ;  /* 0x0005580001527983 */ /* 0x000ee80000100a00 */
[----:B--2---:R-:W2:Y:S04]  /*1f4a0*/  LDL R98, [R1+0x7b0] ;  /* 0x0007b00001627983 */ /* 0x004ea80000100800 */
[----:B---3--:R3:W-:Y:S04]  /*1f4b0*/  STL.64 [R1+0x1d38], R82 ;  /* 0x001d385201007387 */ /* 0x0087e80000100a00 */
[----:B---3--:R-:W3:Y:S04]  /*1f4c0*/  LDL.64 R82, [R1+0x560] ;  /* 0x0005600001527983 */ /* 0x008ee80000100a00 */
        /* <DEDUP_REMOVED lines=10> */
[----:B---3--:R3:W-:Y:S01]  /*1f570*/  STL.64 [R1+0x1d98], R82 ;  /* 0x001d985201007387 */ /* 0x0087e20000100a00 */
[----:B------:R-:W-:-:S03]  /*1f580*/  IMAD.WIDE R64, R25, 0x2, R134 ;  /* 0x0000000219407825 */ /* 0x000fc600078e0286 */
[----:B------:R-:W2:Y:S01]  /*1f590*/  LDL R99, [R1+0x794] ;  /* 0x0007940001637983 */ /* 0x000ea20000100800 */
[----:B------:R-:W-:-:S03]  /*1f5a0*/  IMAD.WIDE R52, R25, 0x2, R132 ;  /* 0x0000000219347825 */ /* 0x000fc600078e0284 */
[----:B------:R-:W2:Y:S04]  /*1f5b0*/  LDL.64 R112, [R1+0x4f8] ;  /* 0x0004f80001707983 */ /* 0x000ea80000100a00 */
[----:B---3--:R-:W2:Y:S01]  /*1f5c0*/  LDL.64 R82, [R1+0x6b0] ;  /* 0x0006b00001527983 */ /* 0x008ea20000100a00 */
[----:B------:R-:W-:Y:S01]  /*1f5d0*/  IMAD R23, R23, UR12, RZ ;  /* 0x0000000c17177c24 */ /* 0x000fe2000f8e02ff */
[----:B------:R-:W3:Y:S01]  /*1f5e0*/  LDCU UR12, c[0x0][0x3b0] ;  /* 0x00007600ff0c77ac */ /* 0x000ee20008000800 */
[----:B------:R-:W-:Y:S01]  /*1f5f0*/  IMAD.WIDE R88, R24, 0x2, R132 ;  /* 0x0000000218587825 */ /* 0x000fe200078e0284 */
[----:B------:R-:W3:Y:S04]  /*1f600*/  LDL R36, [R1+0x790] ;  /* 0x0007900001247983 */ /* 0x000ee80000100800 */
[----:B------:R-:W3:Y:S04]  /*1f610*/  LDL.64 R126, [R1+0x4f0] ;  /* 0x0004f000017e7983 */ /* 0x000ee80000100a00 */
[----:B------:R-:W3:Y:S04]  /*1f620*/  LDL R37, [R1+0x78c] ;  /* 0x00078c0001257983 */ /* 0x000ee80000100800 */
[----:B------:R-:W3:Y:S04]  /*1f630*/  LDL.64 R34, [R1+0x498] ;  /* 0x0004980001227983 */ /* 0x000ee80000100a00 */
[----:B------:R-:W3:Y:S04]  /*1f640*/  LDL.64 R2, [R1+0x490] ;  /* 0x0004900001027983 */ /* 0x000ee80000100a00 */
[----:B------:R-:W3:Y:S01]  /*1f650*/  LDL R30, [R1+0x768] ;  /* 0x00076800011e7983 */ /* 0x000ee20000100800 */
[----:B------:R-:W-:Y:S01]  /*1f660*/  IMAD R22, R22, UR7, RZ ;  /* 0x0000000716167c24 */ /* 0x000fe2000f8e02ff */
[----:B------:R-:W0:Y:S02]  /*1f670*/  LDCU UR7, c[0x0][0x3b0] ;  /* 0x00007600ff0777ac */ /* 0x000e240008000800 */
[----:B------:R-:W-:Y:S01]  /*1f680*/  STL.64 [R1+0x328], R64 ;  /* 0x0003284001007387 */ /* 0x000fe20000100a00 */
[----:B------:R-:W-:-:S03]  /*1f690*/  IMAD.WIDE R6, R23, 0x2, R134 ;  /* 0x0000000217067825 */ /* 0x000fc600078e0286 */
[----:B------:R-:W3:Y:S01]  /*1f6a0*/  LDL R31, [R1+0x764] ;  /* 0x00076400011f7983 */ /* 0x000ee20000100800 */
[----:B------:R-:W-:-:S03]  /*1f6b0*/  IMAD.WIDE R54, R23, 0x2, R132 ;  /* 0x0000000217367825 */ /* 0x000fc600078e0284 */
[----:B------:R-:W-:Y:S01]  /*1f6c0*/  STL.64 [R1+0x320], R52 ;  /* 0x0003203401007387 */ /* 0x000fe20000100a00 */
[----:B------:R-:W-:-:S03]  /*1f6d0*/  IMAD R21, R21, UR76, RZ ;  /* 0x0000004c15157c24 */ /* 0x000fc6000f8e02ff */
[----:B------:R0:W-:Y:S01]  /*1f6e0*/  STL [R1+0x18f0], R24 ;  /* 0x0018f01801007387 */ /* 0x0001e20000100800 */
[----:B------:R-:W-:-:S04]  /*1f6f0*/  IMAD.WIDE R38, R22, 0x2, R134 ;  /* 0x0000000216267825 */ /* 0x000fc800078e0286 */
[----:B------:R-:W-:Y:S01]  /*1f700*/  IMAD.WIDE R40, R22, 0x2, R132 ;  /* 0x0000000216287825 */ /* 0x000fe200078e0284 */
[----:B0-----:R-:W4:Y:S04]  /*1f710*/  LDL.64 R24, [R1+0x318] ;  /* 0x0003180001187983 */ /* 0x001f280000100a00 */
[----:B------:R-:W-:Y:S04]  /*1f720*/  STL.64 [R1+0x310], R88 ;  /* 0x0003105801007387 */ /* 0x000fe80000100a00 */
[----:B------:R0:W-:Y:S01]  /*1f730*/  STL [R1+0x18f4], R23 ;  /* 0x0018f41701007387 */ /* 0x0001e20000100800 */
[----:B------:R-:W-:-:S02]  /*1f740*/  IMAD R20, R20, UR75, RZ ;  /* 0x0000004b14147c24 */ /* 0x000fc4000f8e02ff */
[C---:B------:R-:W-:Y:S01]  /*1f750*/  IMAD.WIDE R124, R21.reuse, 0x2, R134 ;  /* 0x00000002157c7825 */ /* 0x040fe200078e0286 */
[----:B0-----:R-:W4:Y:S03]  /*1f760*/  LDL R23, [R1+0x76c] ;  /* 0x00076c0001177983 */ /* 0x001f260000100800 */
[----:B------:R-:W-:Y:S01]  /*1f770*/  IMAD.WIDE R136, R21, 0x2, R132 ;  /* 0x0000000215887825 */ /* 0x000fe200078e0284 */
[----:B------:R-:W-:Y:S04]  /*1f780*/  STL.64 [R1+0x308], R6 ;  /* 0x0003080601007387 */ /* 0x000fe80000100a00 */
[----:B------:R-:W-:Y:S04]  /*1f790*/  STL.64 [R1+0x300], R54 ;  /* 0x0003003601007387 */ /* 0x000fe80000100a00 */
[----:B------:R0:W-:Y:S04]  /*1f7a0*/  STL [R1+0x18f8], R22 ;  /* 0x0018f81601007387 */ /* 0x0001e80000100800 */
[----:B--2---:R-:W2:Y:S01]  /*1f7b0*/  @P2 LDG.E.U16 R98, desc[UR20][R82.64] ;  /* 0x0000001452622981 */ /* 0x004ea2000c1e1500 */
[----:B------:R-:W-:Y:S01]  /*1f7c0*/  IMAD R19, R19, UR11, RZ ;  /* 0x0000000b13137c24 */ /* 0x000fe2000f8e02ff */
[----:B------:R-:W1:Y:S02]  /*1f7d0*/  LDCU UR11, c[0x0][0x3b0] ;  /* 0x00007600ff0b77ac */ /* 0x000e640008000800 */
[----:B0-----:R-:W2:Y:S01]  /*1f7e0*/  LDL R22, [R1+0x770] ;  /* 0x0007700001167983 */ /* 0x001ea20000100800 */
[----:B------:R-:W-:-:S03]  /*1f7f0*/  IMAD.WIDE R80, R20, 0x2, R134 ;  /* 0x0000000214507825 */ /* 0x000fc600078e0286 */
[----:B------:R-:W-:Y:S01]  /*1f800*/  STL.64 [R1+0x2f8], R38 ;  /* 0x0002f82601007387 */ /* 0x000fe20000100a00 */
[----:B------:R-:W-:Y:S01]  /*1f810*/  IMAD R18, R18, UR10, RZ ;  /* 0x0000000a12127c24 */ /* 0x000fe2000f8e02ff */
[----:B------:R-:W0:Y:S02]  /*1f820*/  LDCU UR10, c[0x0][0x3b0] ;  /* 0x00007600ff0a77ac */ /* 0x000e240008000800 */
[----:B------:R-:W-:Y:S01]  /*1f830*/  STL.64 [R1+0x2f0], R40 ;  /* 0x0002f02801007387 */ /* 0x000fe20000100a00 */
[----:B------:R-:W-:-:S03]  /*1f840*/  IMAD.WIDE R78, R20, 0x2, R132 ;  /* 0x00000002144e7825 */ /* 0x000fc600078e0284 */
[----:B------:R-:W-:Y:S01]  /*1f850*/  STL [R1+0x18fc], R21 ;  /* 0x0018fc1501007387 */ /* 0x000fe20000100800 */
[----:B------:R-:W-:-:S03]  /*1f860*/  IMAD.WIDE R62, R19, 0x2, R134 ;  /* 0x00000002133e7825 */ /* 0x000fc600078e0286 */
[----:B------:R-:W-:Y:S01]  /*1f870*/  STL.64 [R1+0x2e8], R124 ;  /* 0x0002e87c01007387 */ /* 0x000fe20000100a00 */
[----:B------:R-:W-:-:S03]  /*1f880*/  IMAD.WIDE R66, R18, 0x2, R134 ;  /* 0x0000000212427825 */ /* 0x000fc600078e0286 */
[----:B------:R-:W-:Y:S04]  /*1f890*/  STL.64 [R1+0x2e0], R136 ;  /* 0x0002e08801007387 */ /* 0x000fe80000100a00 */
[----:B------:R0:W-:Y:S01]  /*1f8a0*/  STL [R1+0x1900], R20 ;  /* 0x0019001401007387 */ /* 0x0001e20000100800 */
[----:B------:R-:W-:-:S03]  /*1f8b0*/  IMAD.WIDE R48, R19, 0x2, R132 ;  /* 0x0000000213307825 */ /* 0x000fc600078e0284 */
[----:B---3--:R-:W3:Y:S01]  /*1f8c0*/  @P2 LDG.E.U16 R36, desc[UR20][R112.64] ;  /* 0x0000001470242981 */ /* 0x008ee2000c1e1500 */
[----:B------:R-:W-:Y:S02]  /*1f8d0*/  IMAD R17, R17, UR41, RZ ;  /* 0x0000002911117c24 */ /* 0x000fe4000f8e02ff */
[----:B------:R-:W-:Y:S01]  /*1f8e0*/  IMAD R16, R16, UR42, RZ ;  /* 0x0000002a10107c24 */ /* 0x000fe2000f8e02ff */
[----:B------:R-:W2:Y:S04]  /*1f8f0*/  @P3 LDG.E.U16 R37, desc[UR20][R126.64] ;  /* 0x000000147e253981 */ /* 0x000ea8000c1e1500 */
[----:B0-----:R-:W2:Y:S04]  /*1f900*/  LDL.64 R20, [R1+0x370] ;  /* 0x0003700001147983 */ /* 0x001ea80000100a00 */
[----:B------:R-:W-:Y:S04]  /*1f910*/  STL.64 [R1+0x2d8], R80 ;  /* 0x0002d85001007387 */ /* 0x000fe80000100a00 */
[----:B------:R-:W-:Y:S01]  /*1f920*/  STL.64 [R1+0x2d0], R78 ;  /* 0x0002d04e01007387 */ /* 0x000fe20000100a00 */
[----:B------:R-:W-:-:S03]  /*1f930*/  IMAD.WIDE R50, R18, 0x2, R132 ;  /* 0x0000000212327825 */ /* 0x000fc600078e0284 */
[----:B------:R-:W-:Y:S04]  /*1f940*/  STL [R1+0x1904], R19 ;  /* 0x0019041301007387 */ /* 0x000fe80000100800 */
[----:B------:R-:W2:Y:S04]  /*1f950*/  LDL R84, [R1+0x760] ;  /* 0x0007600001547983 */ /* 0x000ea80000100800 */
[----:B------:R-:W-:Y:S01]  /*1f960*/  STL.64 [R1+0x2c8], R62 ;  /* 0x0002c83e01007387 */ /* 0x000fe20000100a00 */
[----:B------:R-:W-:-:S03]  /*1f970*/  IMAD.WIDE R26, R17, 0x2, R134 ;  /* 0x00000002111a7825 */ /* 0x000fc600078e0286 */
[----:B------:R-:W-:Y:S01]  /*1f980*/  STL.64 [R1+0x2b8], R66 ;  /* 0x0002b84201007387 */ /* 0x000fe20000100a00 */
[----:B------:R-:W-:-:S03]  /*1f990*/  IMAD.WIDE R28, R17, 0x2, R132 ;  /* 0x00000002111c7825 */ /* 0x000fc600078e0284 */
[----:B------:R-:W2:Y:S04]  /*1f9a0*/  LDL R85, [R1+0x75c] ;  /* 0x00075c0001557983 */ /* 0x000ea80000100800 */
[----:B------:R-:W-:Y:S04]  /*1f9b0*/  STL.64 [R1+0x2c0], R48 ;  /* 0x0002c03001007387 */ /* 0x000fe80000100a00 */
[----:B------:R0:W-:Y:S01]  /*1f9c0*/  STL [R1+0x1908], R18 ;  /* 0x0019081201007387 */ /* 0x0001e20000100800 */
[----:B------:R-:W-:Y:S02]  /*1f9d0*/  IMAD R15, R15, UR43, RZ ;  /* 0x0000002b0f0f7c24 */ /* 0x000fe4000f8e02ff */
[----:B------:R-:W-:Y:S01]  /*1f9e0*/  IMAD.WIDE R42, R16, 0x2, R134 ;  /* 0x00000002102a7825 */ /* 0x000fe200078e0286 */
[----:B----4-:R-:W4:Y:S03]  /*1f9f0*/  @P2 LDG.E.U16 R30, desc[UR20][R24.64] ;  /* 0x00000014181e2981 */ /* 0x010f26000c1e1500 */
[----:B------:R-:W-:Y:S01]  /*1fa00*/  IMAD R12, R12, UR46, RZ ;  /* 0x0000002e0c0c7c24 */ /* 0x000fe2000f8e02ff */
[----:B------:R-:W3:Y:S04]  /*1fa10*/  @P3 LDG.E.U16 R31, desc[UR20][R88.64] ;  /* 0x00000014581f3981 */ /* 0x000ee8000c1e1500 */
[----:B0-----:R-:W3:Y:S01]  /*1fa20*/  LDL.64 R18, [R1+0x378] ;  /* 0x0003780001127983 */ /* 0x001ee20000100a00 */
[----:B------:R-:W-:-:S03]  /*1fa30*/  IMAD.WIDE R44, R16, 0x2, R132 ;  /* 0x00000002102c7825 */ /* 0x000fc600078e0284 */
[----:B------:R-:W-:Y:S04]  /*1fa40*/  STL.64 [R1+0x2b0], R50 ;  /* 0x0002b03201007387 */ /* 0x000fe80000100a00 */
[----:B------:R0:W-:Y:S01]  /*1fa50*/  STL [R1+0x190c], R17 ;  /* 0x00190c1101007387 */ /* 0x0001e20000100800 */
[----:B------:R-:W-:-:S04]  /*1fa60*/  IMAD.WIDE R110, R15, 0x2, R134 ;  /* 0x000000020f6e7825 */ /* 0x000fc800078e0286 */
[----:B------:R-:W-:Y:S01]  /*1fa70*/  IMAD.WIDE R86, R12, 0x2, R134 ;  /* 0x000000020c567825 */ /* 0x000fe200078e0286 */
[----:B0-----:R-:W4:Y:S04]  /*1fa80*/  LDL R17, [R1+0x774] ;  /* 0x0007740001117983 */ /* 0x001f280000100800 */
[----:B------:R-:W-:Y:S04]  /*1fa90*/  STL.64 [R1+0x2a8], R26 ;  /* 0x0002a81a01007387 */ /* 0x000fe80000100a00 */
[----:B------:R-:W-:Y:S04]  /*1faa0*/  STL.64 [R1+0x2a0], R28 ;  /* 0x0002a01c01007387 */ /* 0x000fe80000100a00 */
[----:B------:R0:W-:Y:S01]  /*1fab0*/  STL [R1+0x1910], R16 ;  /* 0x0019101001007387 */ /* 0x0001e20000100800 */
[----:B------:R-:W-:-:S04]  /*1fac0*/  IMAD.WIDE R92, R15, 0x2, R132 ;  /* 0x000000020f5c7825 */ /* 0x000fc800078e0284 */
[----:B------:R-:W-:Y:S01]  /*1fad0*/  IMAD R11, R11, UR47, RZ ;  /* 0x0000002f0b0b7c24 */ /* 0x000fe2000f8e02ff */
[----:B0-----:R-:W4:Y:S04]  /*1fae0*/  LDL R16, [R1+0x778] ;  /* 0x0007780001107983 */ /* 0x001f280000100800 */
[----:B------:R-:W-:Y:S04]  /*1faf0*/  STL.64 [R1+0x298], R42 ;  /* 0x0002982a01007387 */ /* 0x000fe80000100a00 */
[----:B------:R-:W-:Y:S01]  /*1fb00*/  STL.64 [R1+0x290], R44 ;  /* 0x0002902c01007387 */ /* 0x000fe20000100a00 */
[----:B------:R-:W-:-:S03]  /*1fb10*/  IMAD.WIDE R72, R12, 0x2, R132 ;  /* 0x000000020c487825 */ /* 0x000fc600078e0284 */
[----:B------:R0:W-:Y:S04]  /*1fb20*/  STL [R1+0x1914], R15 ;  /* 0x0019140f01007387 */ /* 0x0001e80000100800 */
[----:B------:R-:W4:Y:S01]  /*1fb30*/  LDL R128, [R1+0x758] ;  /* 0x0007580001807983 */ /* 0x000f220000100800 */
[----:B------:R-:W-:-:S03]  /*1fb40*/  IMAD R10, R10, UR48, RZ ;  /* 0x000000300a0a7c24 */ /* 0x000fc6000f8e02ff */
[----:B0-----:R-:W4:Y:S01]  /*1fb50*/  LDL R15, [R1+0x77c] ;  /* 0x00077c00010f7983 */ /* 0x001f220000100800 */
[----:B------:R-:W-:-:S03]  /*1fb60*/  IMAD.WIDE R32, R11, 0x2, R134 ;  /* 0x000000020b207825 */ /* 0x000fc600078e0286 */
[----:B------:R-:W-:Y:S01]  /*1fb70*/  STL.64 [R1+0x288], R110 ;  /* 0x0002886e01007387 */ /* 0x000fe20000100a00 */
[----:B------:R-:W-:-:S03]  /*1fb80*/  IMAD.WIDE R76, R11, 0x2, R132 ;  /* 0x000000020b4c7825 */ /* 0x000fc600078e0284 */
[----:B------:R-:W-:Y:S04]  /*1fb90*/  STL.64 [R1+0x258], R86 ;  /* 0x0002585601007387 */ /* 0x000fe80000100a00 */
[----:B------:R-:W4:Y:S04]  /*1fba0*/  LDL R129, [R1+0x754] ;  /* 0x0007540001817983 */ /* 0x000f280000100800 */
[----:B------:R-:W-:Y:S01]  /*1fbb0*/  STL.64 [R1+0x280], R92 ;  /* 0x0002805c01007387 */ /* 0x000fe20000100a00 */
[----:B------:R-:W-:-:S03]  /*1fbc0*/  IMAD R9, R9, UR49, RZ ;  /* 0x0000003109097c24 */ /* 0x000fc6000f8e02ff */
[----:B------:R0:W-:Y:S01]  /*1fbd0*/  STL [R1+0x1918], R12 ;  /* 0x0019180c01007387 */ /* 0x0001e20000100800 */
[----:B------:R-:W-:-:S04]  /*1fbe0*/  IMAD.WIDE R46, R10, 0x2, R134 ;  /* 0x000000020a2e7825 */ /* 0x000fc800078e0286 */
[----:B------:R-:W-:Y:S02]  /*1fbf0*/  IMAD R161, R161, UR52, RZ ;  /* 0x00000034a1a17c24 */ /* 0x000fe4000f8e02ff */
[----:B------:R-:W-:Y:S01]  /*1fc00*/  IMAD.WIDE R96, R10, 0x2, R132 ;  /* 0x000000020a607825 */ /* 0x000fe200078e0284 */
[----:B0-----:R-:W4:Y:S04]  /*1fc10*/  LDL R12, [R1+0x780] ;  /* 0x00078000010c7983 */ /* 0x001f280000100800 */
[----:B------:R-:W-:Y:S04]  /*1fc20*/  STL.64 [R1+0x250], R72 ;  /* 0x0002504801007387 */ /* 0x000fe80000100a00 */
[----:B------:R-:W-:Y:S01]  /*1fc30*/  STL [R1+0x191c], R11 ;  /* 0x00191c0b01007387 */ /* 0x000fe20000100800 */
[----:B------:R-:W-:-:S03]  /*1fc40*/  IMAD.WIDE R108, R9, 0x2, R134 ;  /* 0x00000002096c7825 */ /* 0x000fc600078e0286 */
[----:B------:R-:W-:Y:S01]  /*1fc50*/  STL.64 [R1+0x248], R32 ;  /* 0x0002482001007387 */ /* 0x000fe20000100a00 */
[----:B------:R-:W-:-:S03]  /*1fc60*/  IMAD R160, R160, UR53, RZ ;  /* 0x00000035a0a07c24 */ /* 0x000fc6000f8e02ff */
[----:B------:R-:W-:Y:S01]  /*1fc70*/  STL.64 [R1+0x240], R76 ;  /* 0x0002404c01007387 */ /* 0x000fe20000100a00 */
[----:B------:R-:W-:-:S03]  /*1fc80*/  IMAD.WIDE R102, R161, 0x2, R134 ;  /* 0x00000002a1667825 */ /* 0x000fc600078e0286 */
[----:B------:R0:W-:Y:S01]  /*1fc90*/  STL [R1+0x1920], R10 ;  /* 0x0019200a01007387 */ /* 0x0001e20000100800 */
[----:B------:R-:W-:Y:S02]  /*1fca0*/  IMAD R159, R159, UR54, RZ ;  /* 0x000000369f9f7c24 */ /* 0x000fe4000f8e02ff */
[--C-:B------:R-:W-:Y:S01]  /*1fcb0*/  IMAD.WIDE R122, R9, 0x2, R132.reuse ;  /* 0x00000002097a7825 */ /* 0x100fe200078e0284 */
[----:B0-----:R-:W4:Y:S03]  /*1fcc0*/  LDL.64 R10, [R1+0x3d0] ;  /* 0x0003d000010a7983 */ /* 0x001f260000100a00 */
[----:B------:R-:W-:Y:S01]  /*1fcd0*/  IMAD.WIDE R4, R161, 0x2, R132 ;  /* 0x00000002a1047825 */ /* 0x000fe200078e0284 */
[----:B------:R-:W-:Y:S03]  /*1fce0*/  STL.64 [R1+0x238], R46 ;  /* 0x0002382e01007387 */ /* 0x000fe60000100a00 */
[C---:B------:R-:W-:Y:S01]  /*1fcf0*/  IMAD.WIDE R142, R160.reuse, 0x2, R134 ;  /* 0x00000002a08e7825 */ /* 0x040fe200078e0286 */
[----:B------:R-:W-:Y:S03]  /*1fd00*/  STL.64 [R1+0x230], R96 ;  /* 0x0002306001007387 */ /* 0x000fe60000100a00 */
[----:B------:R-:W-:Y:S01]  /*1fd10*/  IMAD R153, R153, UR58, RZ ;  /* 0x0000003a99997c24 */ /* 0x000fe2000f8e02ff */
[----:B------:R0:W-:Y:S01]  /*1fd20*/  STL [R1+0x1924], R9 ;  /* 0x0019240901007387 */ /* 0x0001e20000100800 */
[----:B------:R-:W-:-:S03]  /*1fd30*/  IMAD.WIDE R106, R160, 0x2, R132 ;  /* 0x00000002a06a7825 */ /* 0x000fc600078e0284 */
[----:B------:R-:W4:Y:S01]  /*1fd40*/  LDL R138, [R1+0x750] ;  /* 0x00075000018a7983 */ /* 0x000f220000100800 */
[----:B------:R-:W-:-:S03]  /*1fd50*/  IMAD.WIDE R162, R159, 0x2, R134 ;  /* 0x000000029fa27825 */ /* 0x000fc600078e0286 */
[----:B0-----:R-:W4:Y:S01]  /*1fd60*/  LDL R9, [R1+0x784] ;  /* 0x0007840001097983 */ /* 0x001f220000100800 */
[----:B------:R-:W-:-:S03]  /*1fd70*/  IMAD R158, R158, UR55, RZ ;  /* 0x000000379e9e7c24 */ /* 0x000fc6000f8e02ff */
[----:B------:R-:W-:Y:S01]  /*1fd80*/  STL.64 [R1+0x228], R108 ;  /* 0x0002286c01007387 */ /* 0x000fe20000100a00 */
[----:B------:R-:W-:-:S03]  /*1fd90*/  IMAD.WIDE R130, R159, 0x2, R132 ;  /* 0x000000029f827825 */ /* 0x000fc600078e0284 */
[----:B------:R-:W-:Y:S01]  /*1fda0*/  STL.64 [R1+0x1f8], R102 ;  /* 0x0001f86601007387 */ /* 0x000fe20000100a00 */
[----:B------:R-:W-:-:S03]  /*1fdb0*/  IMAD.WIDE R94, R153, 0x2, R134 ;  /* 0x00000002995e7825 */ /* 0x000fc600078e0286 */
[----:B------:R-:W4:Y:S01]  /*1fdc0*/  LDL R144, [R1+0x74c] ;  /* 0x00074c0001907983 */ /* 0x000f220000100800 */
[----:B------:R-:W-:-:S03]  /*1fdd0*/  IMAD R152, R152, UR59, RZ ;  /* 0x0000003b98987c24 */ /* 0x000fc6000f8e02ff */
[----:B------:R-:W-:Y:S01]  /*1fde0*/  STL.64 [R1+0x220], R122 ;  /* 0x0002207a01007387 */ /* 0x000fe20000100a00 */
[----:B------:R-:W-:-:S03]  /*1fdf0*/  IMAD.WIDE R148, R158, 0x2, R134 ;  /* 0x000000029e947825 */ /* 0x000fc600078e0286 */
[----:B------:R-:W-:Y:S01]  /*1fe00*/  STL.64 [R1+0x1f0], R4 ;  /* 0x0001f00401007387 */ /* 0x000fe20000100a00 */
[----:B------:R-:W-:-:S03]  /*1fe10*/  IMAD.WIDE R60, R153, 0x2, R132 ;  /* 0x00000002993c7825 */ /* 0x000fc600078e0284 */
[----:B------:R-:W-:Y:S01]  /*1fe20*/  STL.64 [R1+0x1e8], R142 ;  /* 0x0001e88e01007387 */ /* 0x000fe20000100a00 */
        /* <DEDUP_REMOVED lines=10> */
[----:B------:R-:W-:-:S03]  /*1fed0*/  IMAD R147, R147, UR64, RZ ;  /* 0x0000004093937c24 */ /* 0x000fc6000f8e02ff */
[----:B------:R-:W4:Y:S01]  /*1fee0*/  LDL R13, [R1+0x744] ;  /* 0x00074400010d7983 */ /* 0x000f220000100800 */
[----:B------:R-:W-:-:S03]  /*1fef0*/  IMAD.WIDE R74, R151, 0x2, R134 ;  /* 0x00000002974a7825 */ /* 0x000fc600078e0286 */
[----:B------:R-:W-:Y:S01]  /*1ff00*/  STL.64 [R1+0x1c8], R148 ;  /* 0x0001c89401007387 */ /* 0x000fe20000100a00 */
        /* <DEDUP_REMOVED lines=8> */
[----:B------:R-:W-:-:S03]  /*1ff90*/  IMAD R146, R146, UR65, RZ ;  /* 0x0000004192927c24 */ /* 0x000fc6000f8e02ff */
[----:B------:R-:W4:Y:S01]  /*1ffa0*/  LDL.64 R150, [R1+0x3d8] ;  /* 0x0003d80001967983 */ /* 0x000f220000100a00 */
        /* <DEDUP_REMOVED lines=9> */
[----:B------:R-:W4:Y:S01]  /*20040*/  LDL R0, [R1+0x73c] ;  /* 0x00073c0001007983 */ /* 0x000f220000100800 */
[----:B------:R-:W-:-:S03]  /*20050*/  IMAD R141, R141, UR70, RZ ;  /* 0x000000468d8d7c24 */ /* 0x000fc6000f8e02ff */
[----:B------:R-:W-:Y:S01]  /*20060*/  STL.64 [R1+0x168], R120 ;  /* 0x0001687801007387 */ /* 0x000fe20000100a00 */
[----:B------:R-:W-:-:S03]  /*20070*/  IMAD R140, R140, UR71, RZ ;  /* 0x000000478c8c7c24 */ /* 0x000fc6000f8e02ff */
[----:B------:R-:W-:Y:S01]  /*20080*/  STL.64 [R1+0x130], R100 ;  /* 0x0001306401007387 */ /* 0x000fe20000100a00 */
[----:B------:R-:W-:-:S03]  /*20090*/  IMAD.WIDE R104, R145, 0x2, R132 ;  /* 0x0000000291687825 */ /* 0x000fc600078e0284 */
[----:B------:R-:W-:Y:S04]  /*200a0*/  STL.64 [R1+0x160], R116 ;  /* 0x0001607401007387 */ /* 0x000fe80000100a00 */
[----:B------:R-:W4:Y:S04]  /*200b0*/  LDL.64 R146, [R1+0x430] ;  /* 0x0004300001927983 */ /* 0x000f280000100a00 */
[----:B------:R-:W-:Y:S01]  /*200c0*/  STL.64 [R1+0x128], R70 ;  /* 0x0001284601007387 */ /* 0x000fe20000100a00 */
[----:B------:R-:W-:-:S03]  /*200d0*/  IMAD.WIDE R160, R141, 0x2, R134 ;  /* 0x000000028da07825 */ /* 0x000fc600078e0286 */
[----:B------:R-:W4:Y:S01]  /*200e0*/  LDL R145, [R1+0x788] ;  /* 0x0007880001917983 */ /* 0x000f220000100800 */
[----:B------:R-:W-:-:S03]  /*200f0*/  IMAD.WIDE R158, R141, 0x2, R132 ;  /* 0x000000028d9e7825 */ /* 0x000fc600078e0284 */
[----:B------:R-:W-:Y:S01]  /*20100*/  STL.64 [R1+0x120], R58 ;  /* 0x0001203a01007387 */ /* 0x000fe20000100a00 */
[----:B------:R-:W-:-:S03]  /*20110*/  IMAD.WIDE R156, R140, 0x2, R134 ;  /* 0x000000028c9c7825 */ /* 0x000fc600078e0286 */
[----:B------:R-:W-:Y:S01]  /*20120*/  STL.64 [R1+0x118], R90 ;  /* 0x0001185a01007387 */ /* 0x000fe20000100a00 */
[----:B------:R-:W-:-:S03]  /*20130*/  IMAD.WIDE R154, R140, 0x2, R132 ;  /* 0x000000028c9a7825 */ /* 0x000fc600078e0284 */
[----:B------:R-:W-:Y:S04]  /*20140*/  STL.64 [R1+0x110], R104 ;  /* 0x0001106801007387 */ /* 0x000fe80000100a00 */
[----:B------:R-:W4:Y:S04]  /*20150*/  LDL.64 R140, [R1+0x438] ;  /* 0x00043800018c7983 */ /* 0x000f280000100a00 */
[----:B------:R-:W4:Y:S04]  /*20160*/  LDL.LU.64 R82, [R1+0x1d98] ;  /* 0x001d980001527983 */ /* 0x000f280000300a00 */
[----:B--2---:R0:W-:Y:S04]  /*20170*/  @P2 STL [R1+0x7b0], R98 ;  /* 0x0007b06201002387 */ /* 0x0041e80000100800 */
[----:B------:R-:W2:Y:S04]  /*20180*/  @P3 LDG.E.U16 R85, desc[UR20][R50.64] ;  /* 0x0000001432553981 */ /* 0x000ea8000c1e1500 */
[----:B------:R-:W2:Y:S04]  /*20190*/  @P2 LDG.E.U16 R84, desc[UR20][R66.64] ;  /* 0x0000001442542981 */ /* 0x000ea8000c1e1500 */
[----:B0-----:R-:W2:Y:S04]  /*201a0*/  LDL.LU R98, [R1+0x1d90] ;  /* 0x001d900001627983 */ /* 0x001ea80000300800 */
[----:B---3--:R-:W3:Y:S04]  /*201b0*/  @P2 LDG.E.U16 R22, desc[UR20][R18.64] ;  /* 0x0000001412162981 */ /* 0x008ee8000c1e1500 */
[----:B------:R-:W3:Y:S04]  /*201c0*/  @P3 LDG.E.U16 R23, desc[UR20][R20.64] ;  /* 0x0000001414173981 */ /* 0x000ee8000c1e1500 */
[----:B----4-:R-:W4:Y:S04]  /*201d0*/  @P2 LDG.E.U16 R128, desc[UR20][R86.64] ;  /* 0x0000001456802981 */ /* 0x010f28000c1e1500 */
[----:B------:R-:W3:Y:S04]  /*201e0*/  @P3 LDG.E.U16 R129, desc[UR20][R72.64] ;  /* 0x0000001448813981 */ /* 0x000ee8000c1e1500 */
        /* <DEDUP_REMOVED lines=12> */
[----:B--2---:R-:W2:Y:S04]  /*202b0*/  @P3 LDG.E.U16 R98, desc[UR20][R82.64] ;  /* 0x0000001452623981 */ /* 0x004ea8000c1e1500 */
[----:B------:R-:W3:Y:S04]  /*202c0*/  LDL.LU.64 R82, [R1+0x1d88] ;  /* 0x001d880001527983 */ /* 0x000ee80000300a00 */
[----:B--2---:R0:W-:Y:S04]  /*202d0*/  @P3 STL [R1+0x7ac], R98 ;  /* 0x0007ac6201003387 */ /* 0x0041e80000100800 */
[----:B0-----:R-:W3:Y:S04]  /*202e0*/  LDL.LU R98, [R1+0x1d80] ;  /* 0x001d800001627983 */ /* 0x001ee80000300800 */
[----:B---3--:R-:W2:Y:S04]  /*202f0*/  @P2 LDG.E.U16 R98, desc[UR20][R82.64] ;  /* 0x0000001452622981 */ /* 0x008ea8000c1e1500 */
        /* <DEDUP_REMOVED lines=17> */
[----:B---3--:R-:W3:Y:S04]  /*20410*/  @P3 LDG.E.U16 R99, desc[UR20][R82.64] ;  /* 0x0000001452633981 */ /* 0x008ee8000c1e1500 */
[----:B--2---:R0:W-:Y:S04]  /*20420*/  @P2 STL [R1+0x798], R98 ;  /* 0x0007986201002387 */ /* 0x0041e80000100800 */
[----:B0-----:R-:W2:Y:S04]  /*20430*/  LDL.LU R98, [R1+0x1d30] ;  /* 0x001d300001627983 */ /* 0x001ea80000300800 */
[----:B------:R-:W2:Y:S04]  /*20440*/  LDL.LU.64 R82, [R1+0x1d28] ;  /* 0x001d280001527983 */ /* 0x000ea80000300a00 */
[----:B---3--:R0:W-:Y:S04]  /*20450*/  @P3 STL [R1+0x794], R99 ;  /* 0x0007946301003387 */ /* 0x0081e80000100800 */
[----:B0-----:R-:W2:Y:S04]  /*20460*/  LDL.LU R99, [R1+0x1d20] ;  /* 0x001d200001637983 */ /* 0x001ea80000300800 */
[----:B------:R-:W3:Y:S04]  /*20470*/  LDL.LU.64 R112, [R1+0x1d18] ;  /* 0x001d180001707983 */ /* 0x000ee80000300a00 */
[----:B------:R0:W-:Y:S04]  /*20480*/  @P2 STL [R1+0x790], R36 ;  /* 0x0007902401002387 */ /* 0x0001e80000100800 */
[----:B0-----:R-:W2:Y:S04]  /*20490*/  LDL.LU R36, [R1+0x1d10] ;  /* 0x001d100001247983 */ /* 0x001ea80000300800 */
[----:B------:R-:W2:Y:S04]  /*204a0*/  LDL.LU.64 R126, [R1+0x1d08] ;  /* 0x001d0800017e7983 */ /* 0x000ea80000300a00 */
[----:B------:R0:W-:Y:S04]  /*204b0*/  @P3 STL [R1+0x78c], R37 ;  /* 0x00078c2501003387 */ /* 0x0001e80000100800 */
[----:B0-----:R-:W2:Y:S04]  /*204c0*/  LDL.LU R37, [R1+0x1d00] ;  /* 0x001d000001257983 */ /* 0x001ea80000300800 */
[----:B------:R-:W2:Y:S04]  /*204d0*/  LDL.LU.64 R34, [R1+0x1cf8] ;  /* 0x001cf80001227983 */ /* 0x000ea80000300a00 */
[----:B------:R-:W2:Y:S04]  /*204e0*/  LDL.LU.64 R2, [R1+0x1cf0] ;  /* 0x001cf00001027983 */ /* 0x000ea80000300a00 */
[----:B------:R-:W2:Y:S04]  /*204f0*/  LDL.LU.64 R88, [R1+0x1ce8] ;  /* 0x001ce80001587983 */ /* 0x000ea80000300a00 */
[----:B------:R-:W2:Y:S04]  /*20500*/  LDL R66, [R1+0x738] ;  /* 0x0007380001427983 */ /* 0x000ea80000100800 */
[----:B------:R-:W3:Y:S04]  /*20510*/  LDL R67, [R1+0x734] ;  /* 0x0007340001437983 */ /* 0x000ee80000100800 */
[----:B------:R-:W3:Y:S04]  /*20520*/  LDL.64 R50, [R1+0x6a0] ;  /* 0x0006a00001327983 */ /* 0x000ee80000100a00 */
[----:B------:R-:W3:Y:S04]  /*20530*/  LDL R86, [R1+0x730] ;  /* 0x0007300001567983 */ /* 0x000ee80000100800 */
[----:B------:R-:W-:Y:S04]  /*20540*/  @P3 STL [R1+0x75c], R85 ;  /* 0x00075c5501003387 */ /* 0x000fe80000100800 */
[----:B------:R0:W-:Y:S04]  /*20550*/  @P2 STL [R1+0x760], R84 ;  /* 0x0007605401002387 */ /* 0x0001e80000100800 */
[----:B------:R-:W3:Y:S04]  /*20560*/  LDL R87, [R1+0x72c] ;  /* 0x00072c0001577983 */ /* 0x000ee80000100800 */
[----:B------:R-:W3:Y:S04]  /*20570*/  LDL.64 R72, [R1+0x630] ;  /* 0x0006300001487983 */ /* 0x000ee80000100a00 */
[----:B0-----:R-:W3:Y:S04]  /*20580*/  LDL.64 R84, [R1+0x698] ;  /* 0x0006980001547983 */ /* 0x001ee80000100a00 */
[----:B------:R-:W-:Y:S04]  /*20590*/  @P2 STL [R1+0x788], R145 ;  /* 0x0007889101002387 */ /* 0x000fe80000100800 */
[----:B------:R-:W3:Y:S04]  /*205a0*/  LDL R102, [R1+0x728] ;  /* 0x0007280001667983 */ /* 0x000ee80000100800 */
[----:B------:R-:W-:Y:S04]  /*205b0*/  @P3 STL [R1+0x754], R129 ;  /* 0x0007548101003387 */ /* 0x000fe80000100800 */
[----:B------:R-:W-:Y:S04]  /*205c0*/  @P3 STL [R1+0x784], R9 ;  /* 0x0007840901003387 */ /* 0x000fe80000100800 */
[----:B----4-:R0:W-:Y:S04]  /*205d0*/  @P2 STL [R1+0x758], R128 ;  /* 0x0007588001002387 */ /* 0x0101e80000100800 */
[----:B------:R-:W-:Y:S04]  /*205e0*/  @P2 STL [R1+0x780], R12 ;  /* 0x0007800c01002387 */ /* 0x000fe80000100800 */
[----:B0-----:R-:W4:Y:S04]  /*205f0*/  LDL.64 R128, [R1+0x628] ;  /* 0x0006280001807983 */ /* 0x001f280000100a00 */
[----:B------:R-:W-:Y:S04]  /*20600*/  @P3 STL [R1+0x77c], R15 ;  /* 0x00077c0f01003387 */ /* 0x000fe80000100800 */
[----:B------:R-:W4:Y:S04]  /*20610*/  LDL R103, [R1+0x724] ;  /* 0x0007240001677983 */ /* 0x000f280000100800 */
[----:B------:R-:W-:Y:S04]  /*20620*/  @P2 STL [R1+0x778], R16 ;  /* 0x0007781001002387 */ /* 0x000fe80000100800 */
[----:B------:R-:W4:Y:S04]  /*20630*/  LDL.64 R4, [R1+0x5c0] ;  /* 0x0005c00001047983 */ /* 0x000f280000100a00 */
[----:B------:R-:W-:Y:S04]  /*20640*/  @P3 STL [R1+0x774], R17 ;  /* 0x0007741101003387 */ /* 0x000fe80000100800 */
[----:B------:R0:W-:Y:S04]  /*20650*/  @P2 STL [R1+0x750], R138 ;  /* 0x0007508a01002387 */ /* 0x0001e80000100800 */
[----:B------:R-:W-:Y:S04]  /*20660*/  @P2 STL [R1+0x770], R22 ;  /* 0x0007701601002387 */ /* 0x000fe80000100800 */
[----:B0-----:R-:W4:Y:S04]  /*20670*/  LDL R138, [R1+0x720] ;  /* 0x00072000018a7983 */ /* 0x001f280000100800 */
[----:B------:R-:W-:Y:S04]  /*20680*/  @P3 STL [R1+0x76c], R23 ;  /* 0x00076c1701003387 */ /* 0x000fe80000100800 */
[----:B------:R-:W4:Y:S04]  /*20690*/  LDL.64 R94, [R1+0x5b8] ;  /* 0x0005b800015e7983 */ /* 0x000f280000100a00 */
[----:B------:R-:W-:Y:S04]  /*206a0*/  @P2 STL [R1+0x768], R30 ;  /* 0x0007681e01002387 */ /* 0x000fe80000100800 */
[----:B------:R0:W-:Y:S04]  /*206b0*/  @P3 STL [R1+0x74c], R144 ;  /* 0x00074c9001003387 */ /* 0x0001e80000100800 */
[----:B0-----:R-:W4:Y:S04]  /*206c0*/  LDL R144, [R1+0x71c] ;  /* 0x00071c0001907983 */ /* 0x001f280000100800 */
[----:B--2---:R-:W2:Y:S04]  /*206d0*/  @P2 LDG.E.U16 R66, desc[UR20][R160.64] ;  /* 0x00000014a0422981 */ /* 0x004ea8000c1e1500 */
[----:B---3--:R-:W3:Y:S04]  /*206e0*/  @P3 LDG.E.U16 R67, desc[UR20][R158.64] ;  /* 0x000000149e433981 */ /* 0x008ee8000c1e1500 */
[----:B------:R-:W3:Y:S01]  /*206f0*/  @P2 LDG.E.U16 R86, desc[UR20][R50.64] ;  /* 0x0000001432562981 */ /* 0x000ee2000c1e1500 */
[----:B------:R-:W-:-:S03]  /*20700*/  IMAD R139, R139, UR72, RZ ;  /* 0x000000488b8b7c24 */ /* 0x000fc6000f8e02ff */
[----:B------:R-:W-:Y:S04]  /*20710*/  @P3 STL [R1+0x764], R31 ;  /* 0x0007641f01003387 */ /* 0x000fe80000100800 */
[----:B------:R-:W3:Y:S04]  /*20720*/  LDL.64 R60, [R1+0x550] ;  /* 0x00055000013c7983 */ /* 0x000ee80000100a00 */
[----:B------:R-:W3:Y:S04]  /*20730*/  @P3 LDG.E.U16 R87, desc[UR20][R84.64] ;  /* 0x0000001454573981 */ /* 0x000ee8000c1e1500 */
[----:B------:R-:W3:Y:S04]  /*20740*/  @P2 LDG.E.U16 R102, desc[UR20][R72.64] ;  /* 0x0000001448662981 */ /* 0x000ee8000c1e1500 */
[----:B------:R0:W-:Y:S01]  /*20750*/  @P2 STL [R1+0x748], R8 ;  /* 0x0007480801002387 */ /* 0x0001e20000100800 */
[----:B------:R-:W-:-:S03]  /*20760*/  IMAD.WIDE R152, R139, 0x2, R134 ;  /* 0x000000028b987825 */ /* 0x000fc600078e0286 */
[----:B------:R-:W3:Y:S01]  /*20770*/  LDL.64 R68, [R1+0x548] ;  /* 0x0005480001447983 */ /* 0x000ee20000100a00 */
[----:B------:R-:W-:-:S03]  /*20780*/  IMAD.WIDE R150, R139, 0x2, R132 ;  /* 0x000000028b967825 */ /* 0x000fc600078e0284 */
[----:B------:R-:W3:Y:S04]  /*20790*/  LDL R139, [R1+0x714] ;  /* 0x00071400018b7983 */ /* 0x000ee80000100800 */
[----:B0-----:R-:W3:Y:S04]  /*207a0*/  LDL R8, [R1+0x718] ;  /* 0x0007180001087983 */ /* 0x001ee80000100800 */
[----:B------:R-:W3:Y:S04]  /*207b0*/  LDL R145, [R1+0x710] ;  /* 0x0007100001917983 */ /* 0x000ee80000100800 */
[----:B------:R-:W3:Y:S04]  /*207c0*/  LDL R9, [R1+0x70c] ;  /* 0x00070c0001097983 */ /* 0x000ee80000100800 */
[----:B------:R-:W3:Y:S04]  /*207d0*/  LDL.64 R140, [R1+0x488] ;  /* 0x00048800018c7983 */ /* 0x000ee80000100a00 */
[----:B----4-:R-:W4:Y:S04]  /*207e0*/  @P3 LDG.E.U16 R103, desc[UR20][R128.64] ;  /* 0x0000001480673981 */ /* 0x010f28000c1e1500 */
[----:B------:R-:W4:Y:S04]  /*207f0*/  LDL R12, [R1+0x708] ;  /* 0x00070800010c7983 */ /* 0x000f280000100800 */
[----:B------:R-:W4:Y:S04]  /*20800*/  LDL.64 R146, [R1+0x480] ;  /* 0x0004800001927983 */ /* 0x000f280000100a00 */
[----:B------:R-:W4:Y:S04]  /*20810*/  LDL R15, [R1+0x704] ;  /* 0x00070400010f7983 */ /* 0x000f280000100800 */
[----:B------:R-:W4:Y:S04]  /*20820*/  LDL.64 R10, [R1+0x428] ;  /* 0x00042800010a7983 */ /* 0x000f280000100a00 */
[----:B------:R-:W4:Y:S04]  /*20830*/  LDL R18, [R1+0x700] ;  /* 0x0007000001127983 */ /* 0x000f280000100800 */
[----:B------:R-:W4:Y:S04]  /*20840*/  @P2 LDG.E.U16 R138, desc[UR20][R4.64] ;  /* 0x00000014048a2981 */ /* 0x000f28000c1e1500 */
[----:B------:R-:W4:Y:S04]  /*20850*/  LDL.64 R16, [R1+0x420] ;  /* 0x0004200001107983 */ /* 0x000f280000100a00 */
[----:B------:R-:W4:Y:S04]  /*20860*/  LDL R19, [R1+0x6fc] ;  /* 0x0006fc0001137983 */ /* 0x000f280000100800 */
[----:B------:R0:W-:Y:S04]  /*20870*/  @P3 STL [R1+0x744], R13 ;  /* 0x0007440d01003387 */ /* 0x0001e80000100800 */
[----:B------:R-:W4:Y:S04]  /*20880*/  LDL R20, [R1+0x6f8] ;  /* 0x0006f80001147983 */ /* 0x000f280000100800 */
[----:B------:R-:W4:Y:S04]  /*20890*/  LDL R21, [R1+0x6f4] ;  /* 0x0006f40001157983 */ /* 0x000f280000100800 */
[----:B------:R-:W4:Y:S04]  /*208a0*/  @P3 LDG.E.U16 R144, desc[UR20][R94.64] ;  /* 0x000000145e903981 */ /* 0x000f28000c1e1500 */
[----:B------:R0:W-:Y:S04]  /*208b0*/  @P2 STL [R1+0x740], R14 ;  /* 0x0007400e01002387 */ /* 0x0001e80000100800 */
[----:B------:R-:W4:Y:S04]  /*208c0*/  LDL R22, [R1+0x6f0] ;  /* 0x0006f00001167983 */ /* 0x000f280000100800 */
[----:B------:R0:W-:Y:S04]  /*208d0*/  @P3 STL [R1+0x73c], R0 ;  /* 0x00073c0001003387 */ /* 0x0001e80000100800 */
[----:B------:R-:W4:Y:S04]  /*208e0*/  LDL R23, [R1+0x6ec] ;  /* 0x0006ec0001177983 */ /* 0x000f280000100800 */
[----:B------:R-:W4:Y:S04]  /*208f0*/  LDL R24, [R1+0x6e8] ;  /* 0x0006e80001187983 */ /* 0x000f280000100800 */
[----:B------:R-:W4:Y:S04]  /*20900*/  LDL R25, [R1+0x6e4] ;  /* 0x0006e40001197983 */ /* 0x000f280000100800 */
[----:B------:R-:W4:Y:S04]  /*20910*/  LDL R30, [R1+0x6e0] ;  /* 0x0006e000011e7983 */ /* 0x000f280000100800 */
[----:B------:R-:W4:Y:S04]  /*20920*/  LDL R31, [R1+0x6dc] ;  /* 0x0006dc00011f7983 */ /* 0x000f280000100800 */
[----:B------:R-:W4:Y:S04]  /*20930*/  LDL R100, [R1+0x6d8] ;  /* 0x0006d80001647983 */ /* 0x000f280000100800 */
[----:B------:R-:W4:Y:S04]  /*20940*/  LDL R101, [R1+0x6d4] ;  /* 0x0006d40001657983 */ /* 0x000f280000100800 */
[----:B0-----:R-:W4:Y:S04]  /*20950*/  LDL R13, [R1+0x6d0] ;  /* 0x0006d000010d7983 */ /* 0x001f280000100800 */
[----:B------:R-:W4:Y:S04]  /*20960*/  LDL R14, [R1+0x6cc] ;  /* 0x0006cc00010e7983 */ /* 0x000f280000100800 */
[----:B------:R-:W4:Y:S04]  /*20970*/  LDL R0, [R1+0xc8] ;  /* 0x0000c80001007983 */ /* 0x000f280000100800 */
[----:B--2---:R0:W-:Y:S04]  /*20980*/  @P2 STL [R1+0x738], R66 ;  /* 0x0007384201002387 */ /* 0x0041e80000100800 */
[----:B0-----:R-:W2:Y:S04]  /*20990*/  LDL.LU R66, [R1+0x1ce4] ;  /* 0x001ce40001427983 */ /* 0x001ea80000300800 */
[----:B------:R0:W-:Y:S04]  /*209a0*/  STL.64 [R1+0x17f0], R160 ;  /* 0x0017f0a001007387 */ /* 0x0001e80000100a00 */
[----:B0-----:R-:W2:Y:S04]  /*209b0*/  LDL.64 R160, [R1+0x4e0] ;  /* 0x0004e00001a07983 */ /* 0x001ea80000100a00 */
[----:B---3--:R0:W-:Y:S04]  /*209c0*/  @P3 STL [R1+0x734], R67 ;  /* 0x0007344301003387 */ /* 0x0081e80000100800 */
[----:B0-----:R-:W3:Y:S04]  /*209d0*/  LDL.LU R67, [R1+0x1ce0] ;  /* 0x001ce00001437983 */ /* 0x001ee80000300800 */
[----:B------:R0:W-:Y:S04]  /*209e0*/  STL.64 [R1+0x17f8], R158 ;  /* 0x0017f89e01007387 */ /* 0x0001e80000100a00 */
[----:B------:R-:W3:Y:S04]  /*209f0*/  @P3 LDG.E.U16 R139, desc[UR20][R68.64] ;  /* 0x00000014448b3981 */ /* 0x000ee8000c1e1500 */
[----:B0-----:R-:W3:Y:S04]  /*20a00*/  LDL.64 R158, [R1+0x4e8] ;  /* 0x0004e800019e7983 */ /* 0x001ee80000100a00 */
[----:B------:R-:W3:Y:S04]  /*20a10*/  LDL.LU.64 R50, [R1+0x1cd8] ;  /* 0x001cd80001327983 */ /* 0x000ee80000300a00 */
[----:B------:R0:W-:Y:S04]  /*20a20*/  @P2 STL [R1+0x730], R86 ;  /* 0x0007305601002387 */ /* 0x0001e80000100800 */
[----:B------:R-:W3:Y:S04]  /*20a30*/  @P2 LDG.E.U16 R8, desc[UR20][R60.64] ;  /* 0x000000143c082981 */ /* 0x000ee8000c1e1500 */
[----:B0-----:R-:W3:Y:S04]  /*20a40*/  LDL.LU R86, [R1+0x1cd0] ;  /* 0x001cd00001567983 */ /* 0x001ee80000300800 */
[----:B------:R-:W3:Y:S04]  /*20a50*/  LDL.LU.64 R84, [R1+0x1cc8] ;  /* 0x001cc80001547983 */ /* 0x000ee80000300a00 */
[----:B------:R0:W-:Y:S04]  /*20a60*/  @P3 STL [R1+0x72c], R87 ;  /* 0x00072c5701003387 */ /* 0x0001e80000100800 */
[----:B----4-:R-:W4:Y:S04]  /*20a70*/  @P2 LDG.E.U16 R12, desc[UR20][R140.64] ;  /* 0x000000148c0c2981 */ /* 0x010f28000c1e1500 */
[----:B------:R-:W4:Y:S04]  /*20a80*/  @P3 LDG.E.U16 R15, desc[UR20][R146.64] ;  /* 0x00000014920f3981 */ /* 0x000f28000c1e1500 */
[----:B0-----:R-:W4:Y:S04]  /*20a90*/  LDL.LU R87, [R1+0x1cc0] ;  /* 0x001cc00001577983 */ /* 0x001f280000300800 */
[----:B------:R-:W4:Y:S04]  /*20aa0*/  LDL.LU.64 R72, [R1+0x1cb8] ;  /* 0x001cb80001487983 */ /* 0x000f280000300a00 */
[----:B------:R0:W-:Y:S04]  /*20ab0*/  @P2 STL [R1+0x728], R102 ;  /* 0x0007286601002387 */ /* 0x0001e80000100800 */
[----:B------:R-:W4:Y:S04]  /*20ac0*/  @P2 LDG.E.U16 R18, desc[UR20][R10.64] ;  /* 0x000000140a122981 */ /* 0x000f28000c1e1500 */
[----:B------:R-:W4:Y:S04]  /*20ad0*/  @P3 LDG.E.U16 R19, desc[UR20][R16.64] ;  /* 0x0000001410133981 */ /* 0x000f28000c1e1500 */
[----:B0-----:R-:W4:Y:S04]  /*20ae0*/  LDL.LU R102, [R1+0x1cb0] ;  /* 0x001cb00001667983 */ /* 0x001f280000300800 */
[----:B------:R-:W4:Y:S04]  /*20af0*/  LDL.LU.64 R128, [R1+0x1ca8] ;  /* 0x001ca80001807983 */ /* 0x000f280000300a00 */
[----:B------:R0:W-:Y:S04]  /*20b00*/  @P3 STL [R1+0x724], R103 ;  /* 0x0007246701003387 */ /* 0x0001e80000100800 */
        /* <DEDUP_REMOVED lines=13> */
[----:B------:R-:W4:Y:S04]  /*20be0*/  @P3 LDG.E.U16 R25, desc[UR20][R54.64] ;  /* 0x0000001436193981 */ /* 0x000f28000c1e1500 */
[----:B------:R-:W4:Y:S04]  /*20bf0*/  @P2 LDG.E.U16 R0, desc[UR20][R118.64] ;  /* 0x0000001476002981 */ /* 0x000f28000c1e1500 */
[----:B------:R-:W4:Y:S04]  /*20c00*/  @P3 LDG.E.U16 R101, desc[UR20][R76.64] ;  /* 0x000000144c653981 */ /* 0x000f28000c1e1500 */
[----:B------:R-:W4:Y:S04]  /*20c10*/  @P2 LDG.E.U16 R100, desc[UR20][R32.64] ;  /* 0x0000001420642981 */ /* 0x000f28000c1e1500 */
[----:B------:R-:W4:Y:S04]  /*20c20*/  @P2 LDG.E.U16 R30, desc[UR20][R26.64] ;  /* 0x000000141a1e2981 */ /* 0x000f28000c1e1500 */
[----:B------:R-:W4:Y:S04]  /*20c30*/  @P3 LDG.E.U16 R31, desc[UR20][R28.64] ;  /* 0x000000141c1f3981 */ /* 0x000f28000c1e1500 */
[----:B--2---:R-:W2:Y:S04]  /*20c40*/  @P3 LDG.E.U16 R9, desc[UR20][R160.64] ;  /* 0x00000014a0093981 */ /* 0x004ea8000c1e1500 */
[----:B---3--:R-:W3:Y:S04]  /*20c50*/  @P2 LDG.E.U16 R145, desc[UR20][R158.64] ;  /* 0x000000149e912981 */ /* 0x008ee8000c1e1500 */
[----:B------:R0:W-:Y:S04]  /*20c60*/  @P2 STL [R1+0x718], R8 ;  /* 0x0007180801002387 */ /* 0x0001e80000100800 */
[----:B0-----:R-:W2:Y:S04]  /*20c70*/  LDL.LU R8, [R1+0x1c70] ;  /* 0x001c700001087983 */ /* 0x001ea80000300800 */
[----:B------:R-:W2:Y:S04]  /*20c80*/  LDL.LU.64 R68, [R1+0x1c68] ;  /* 0x001c680001447983 */ /* 0x000ea80000300a00 */
[----:B----4-:R-:W4:Y:S04]  /*20c90*/  @P3 LDG.E.U16 R21, desc[UR20][R94.64] ;  /* 0x000000145e153981 */ /* 0x010f28000c1e1500 */
[----:B------:R-:W4:Y:S04]  /*20ca0*/  @P2 LDG.E.U16 R20, desc[UR20][R60.64] ;  /* 0x000000143c142981 */ /* 0x000f28000c1e1500 */
[----:B------:R-:W4:Y:S04]  /*20cb0*/  LDL.LU.64 R60, [R1+0x1c60] ;  /* 0x001c6000013c7983 */ /* 0x000f280000300a00 */
[----:B------:R-:W4:Y:S04]  /*20cc0*/  LDL.LU.64 R94, [R1+0x1c58] ;  /* 0x001c5800015e7983 */ /* 0x000f280000300a00 */
[----:B------:R-:W4:Y:S04]  /*20cd0*/  LDL.LU.64 R88, [R1+0x1c50] ;  /* 0x001c500001587983 */ /* 0x000f280000300a00 */
[----:B------:R-:W4:Y:S04]  /*20ce0*/  LDL.LU.64 R2, [R1+0x1c48] ;  /* 0x001c480001027983 */ /* 0x000f280000300a00 */
[----:B------:R-:W4:Y:S04]  /*20cf0*/  LDL.LU.64 R6, [R1+0x1c40] ;  /* 0x001c400001067983 */ /* 0x000f280000300a00 */
[----:B------:R-:W4:Y:S04]  /*20d00*/  LDL.LU.64 R54, [R1+0x1c38] ;  /* 0x001c380001367983 */ /* 0x000f280000300a00 */
[----:B------:R-:W4:Y:S04]  /*20d10*/  LDL R119, [R1+0xc4] ;  /* 0x0000c40001777983 */ /* 0x000f280000100800 */
[----:B------:R0:W-:Y:S04]  /*20d20*/  @P2 STL [R1+0x700], R18 ;  /* 0x0007001201002387 */ /* 0x0001e80000100800 */
[----:B0-----:R-:W4:Y:S04]  /*20d30*/  LDL R18, [R1+0x6c8] ;  /* 0x0006c80001127983 */ /* 0x001f280000100800 */
[----:B------:R0:W-:Y:S04]  /*20d40*/  @P3 STL [R1+0x6fc], R19 ;  /* 0x0006fc1301003387 */ /* 0x0001e80000100800 */
[----:B0-----:R-:W4:Y:S04]  /*20d50*/  LDL R19, [R1+0x6c4] ;  /* 0x0006c40001137983 */ /* 0x001f280000100800 */
[----:B------:R0:W-:Y:S04]  /*20d60*/  @P2 STL [R1+0x6d0], R13 ;  /* 0x0006d00d01002387 */ /* 0x0001e80000100800 */
[----:B------:R-:W-:Y:S04]  /*20d70*/  @P3 STL [R1+0x714], R139 ;  /* 0x0007148b01003387 */ /* 0x000fe80000100800 */
[----:B0-----:R-:W4:Y:S04]  /*20d80*/  LDL R13, [R1+0xc0] ;  /* 0x0000c000010d7983 */ /* 0x001f280000100800 */
[----:B---3--:R-:W-:Y:S04]  /*20d90*/  @P2 STL [R1+0x710], R145 ;  /* 0x0007109101002387 */ /* 0x008fe80000100800 */
[----:B------:R0:W-:Y:S04]  /*20da0*/  @P3 STL [R1+0x6cc], R14 ;  /* 0x0006cc0e01003387 */ /* 0x0001e80000100800 */
[----:B--2---:R-:W-:Y:S04]  /*20db0*/  @P3 STL [R1+0x70c], R9 ;  /* 0x00070c0901003387 */ /* 0x004fe80000100800 */
[----:B0-----:R-:W2:Y:S04]  /*20dc0*/  LDL R14, [R1+0xbc] ;  /* 0x0000bc00010e7983 */ /* 0x001ea80000100800 */
[----:B----4-:R-:W3:Y:S04]  /*20dd0*/  @P3 LDG.E.U16 R119, desc[UR20][R56.64] ;  /* 0x0000001438773981 */ /* 0x010ee8000c1e1500 */
[----:B------:R-:W4:Y:S04]  /*20de0*/  @P2 LDG.E.U16 R18, desc[UR20][R70.64] ;  /* 0x0000001446122981 */ /* 0x000f28000c1e1500 */
[----:B------:R-:W3:Y:S04]  /*20df0*/  @P3 LDG.E.U16 R19, desc[UR20][R58.64] ;  /* 0x000000143a133981 */ /* 0x000ee8000c1e1500 */
[----:B------:R-:W3:Y:S04]  /*20e00*/  @P2 LDG.E.U16 R13, desc[UR20][R156.64] ;  /* 0x000000149c0d2981 */ /* 0x000ee8000c1e1500 */
[----:B--2---:R-:W2:Y:S04]  /*20e10*/  @P3 LDG.E.U16 R14, desc[UR20][R154.64] ;  /* 0x000000149a0e3981 */ /* 0x004ea8000c1e1500 */
[----:B------:R-:W-:Y:S04]  /*20e20*/  @P2 STL [R1+0x708], R12 ;  /* 0x0007080c01002387 */ /* 0x000fe80000100800 */
[----:B------:R-:W2:Y:S04]  /*20e30*/  LDL.64 R76, [R1+0x690] ;  /* 0x00069000014c7983 */ /* 0x000ea80000100a00 */
[----:B------:R-:W-:Y:S04]  /*20e40*/  @P3 STL [R1+0x704], R15 ;  /* 0x0007040f01003387 */ /* 0x000fe80000100800 */
[----:B------:R0:W-:Y:S04]  /*20e50*/  @P2 STL [R1+0x6f8], R20 ;  /* 0x0006f81401002387 */ /* 0x0001e80000100800 */
[----:B0-----:R-:W2:Y:S04]  /*20e60*/  LDL R20, [R1+0xec] ;  /* 0x0000ec0001147983 */ /* 0x001ea80000100800 */
[----:B------:R-:W-:Y:S04]  /*20e70*/  @P3 STL [R1+0x6d4], R101 ;  /* 0x0006d46501003387 */ /* 0x000fe80000100800 */
[----:B------:R0:W-:Y:S04]  /*20e80*/  @P2 STL [R1+0x6d8], R100 ;  /* 0x0006d86401002387 */ /* 0x0001e80000100800 */
[----:B0-----:R-:W2:Y:S04]  /*20e90*/  LDL.64 R100, [R1+0x688] ;  /* 0x0006880001647983 */ /* 0x001ea80000100a00 */
[----:B------:R0:W-:Y:S04]  /*20ea0*/  @P2 STL [R1+0xc8], R0 ;  /* 0x0000c80001002387 */ /* 0x0001e80000100800 */
[----:B------:R-:W2:Y:S04]  /*20eb0*/  LDL.64 R142, [R1+0x620] ;  /* 0x00062000018e7983 */ /* 0x000ea80000100a00 */
[----:B------:R-:W2:Y:S04]  /*20ec0*/  LDL.64 R106, [R1+0x618] ;  /* 0x00061800016a7983 */ /* 0x000ea80000100a00 */
[----:B0-----:R-:W2:Y:S04]  /*20ed0*/  LDL R0, [R1+0xe8] ;  /* 0x0000e80001007983 */ /* 0x001ea80000100800 */
[----:B------:R0:W-:Y:S04]  /*20ee0*/  @P3 STL [R1+0x6f4], R21 ;  /* 0x0006f41501003387 */ /* 0x0001e80000100800 */
[----:B------:R-:W2:Y:S04]  /*20ef0*/  LDL R139, [R1+0xdc] ;  /* 0x0000dc00018b7983 */ /* 0x000ea80000100800 */
[----:B------:R-:W2:Y:S04]  /*20f00*/  LDL.64 R158, [R1+0x5a8] ;  /* 0x0005a800019e7983 */ /* 0x000ea80000100a00 */
[----:B------:R0:W-:Y:S04]  /*20f10*/  @P2 STL [R1+0x6f0], R22 ;  /* 0x0006f01601002387 */ /* 0x0001e80000100800 */
[----:B------:R-:W2:Y:S04]  /*20f20*/  LDL R145, [R1+0xd8] ;  /* 0x0000d80001917983 */ /* 0x000ea80000100800 */
[----:B------:R-:W2:Y:S04]  /*20f30*/  LDL.64 R160, [R1+0x540] ;  /* 0x0005400001a07983 */ /* 0x000ea80000100a00 */
[----:B------:R1:W-:Y:S04]  /*20f40*/  @P3 STL [R1+0x6ec], R23 ;  /* 0x0006ec1701003387 */ /* 0x0003e80000100800 */
[----:B0-----:R-:W2:Y:S04]  /*20f50*/  LDL R21, [R1+0xd4] ;  /* 0x0000d40001157983 */ /* 0x001ea80000100800 */
[----:B------:R-:W2:Y:S04]  /*20f60*/  LDL.64 R140, [R1+0x538] ;  /* 0x00053800018c7983 */ /* 0x000ea80000100a00 */
[----:B------:R-:W-:Y:S04]  /*20f70*/  @P2 STL [R1+0x6e8], R24 ;  /* 0x0006e81801002387 */ /* 0x000fe80000100800 */
[----:B------:R-:W2:Y:S04]  /*20f80*/  LDL R22, [R1+0xd0] ;  /* 0x0000d00001167983 */ /* 0x000ea80000100800 */
[----:B------:R-:W2:Y:S04]  /*20f90*/  LDL.64 R146, [R1+0x4d8] ;  /* 0x0004d80001927983 */ /* 0x000ea80000100a00 */
[----:B------:R0:W-:Y:S04]  /*20fa0*/  @P3 STL [R1+0x6e4], R25 ;  /* 0x0006e41901003387 */ /* 0x0001e80000100800 */
[----:B-1----:R-:W2:Y:S04]  /*20fb0*/  LDL R23, [R1+0xcc] ;  /* 0x0000cc0001177983 */ /* 0x002ea80000100800 */
[----:B------:R-:W-:Y:S04]  /*20fc0*/  @P2 STL [R1+0x6e0], R30 ;  /* 0x0006e01e01002387 */ /* 0x000fe80000100800 */
[----:B0-----:R-:W2:Y:S04]  /*20fd0*/  LDL.64 R24, [R1+0x4d0] ;  /* 0x0004d00001187983 */ /* 0x001ea80000100a00 */
[----:B------:R0:W-:Y:S04]  /*20fe0*/  @P3 STL [R1+0x6dc], R31 ;  /* 0x0006dc1f01003387 */ /* 0x0001e80000100800 */
[----:B------:R-:W2:Y:S04]  /*20ff0*/  LDL R28, [R1+0xb8] ;  /* 0x0000b800011c7983 */ /* 0x000ea80000100800 */
[----:B------:R-:W2:Y:S04]  /*21000*/  LDL.64 R26, [R1+0x478] ;  /* 0x00047800011a7983 */ /* 0x000ea80000100a00 */
[----:B------:R-:W2:Y:S04]  /*21010*/  LDL R29, [R1+0x8c] ;  /* 0x00008c00011d7983 */ /* 0x000ea80000100800 */
[----:B0-----:R-:W2:Y:S04]  /*21020*/  LDL.64 R30, [R1+0x470] ;  /* 0x00047000011e7983 */ /* 0x001ea80000100a00 */
[----:B------:R-:W2:Y:S04]  /*21030*/  LDL R32, [R1+0x88] ;  /* 0x0000880001207983 */ /* 0x000ea80000100800 */
[----:B------:R-:W2:Y:S04]  /*21040*/  LDL R33, [R1+0x84] ;  /* 0x0000840001217983 */ /* 0x000ea80000100800 */
[----:B------:R-:W2:Y:S04]  /*21050*/  LDL.LU R9, [R1+0x80] ;  /* 0x0000800001097983 */ /* 0x000ea80000300800 */
[----:B------:R-:W2:Y:S04]  /*21060*/  LDL.LU R10, [R1+0x7c] ;  /* 0x00007c00010a7983 */ /* 0x000ea80000300800 */
[----:B------:R-:W2:Y:S04]  /*21070*/  LDL.LU R11, [R1+0x78] ;  /* 0x00007800010b7983 */ /* 0x000ea80000300800 */
[----:B------:R-:W2:Y:S04]  /*21080*/  LDL.LU R12, [R1+0x74] ;  /* 0x00007400010c7983 */ /* 0x000ea80000300800 */
[----:B------:R-:W2:Y:S04]  /*21090*/  LDL.LU R15, [R1+0x70] ;  /* 0x00007000010f7983 */ /* 0x000ea80000300800 */
[----:B------:R-:W2:Y:S04]  /*210a0*/  LDL.LU R16, [R1+0x6c] ;  /* 0x00006c0001107983 */ /* 0x000ea80000300800 */
[----:B------:R-:W2:Y:S04]  /*210b0*/  LDL.LU R17, [R1+0x68] ;  /* 0x0000680001117983 */ /* 0x000ea80000300800 */
[----:B------:R-:W2:Y:S04]  /*210c0*/  LDL.LU.64 R56, [R1+0x1c30] ;  /* 0x001c300001387983 */ /* 0x000ea80000300a00 */
[----:B---3--:R0:W-:Y:S04]  /*210d0*/  @P3 STL [R1+0xc4], R119 ;  /* 0x0000c47701003387 */ /* 0x0081e80000100800 */
[----:B------:R-:W3:Y:S04]  /*210e0*/  LDL.LU.64 R70, [R1+0x1c28] ;  /* 0x001c280001467983 */ /* 0x000ee80000300a00 */
[----:B------:R-:W3:Y:S01]  /*210f0*/  LDL.LU.64 R58, [R1+0x1c20] ;  /* 0x001c2000013a7983 */ /* 0x000ee20000300a00 */
[----:B0-----:R-:W-:-:S03]  /*21100*/  IMAD.WIDE R118, R144, 0x2, R134 ;  /* 0x0000000290767825 */ /* 0x001fc600078e0286 */
[----:B----4-:R0:W-:Y:S04]  /*21110*/  @P2 STL [R1+0x6c8], R18 ;  /* 0x0006c81201002387 */ /* 0x0101e80000100800 */
[----:B0-----:R-:W4:Y:S04]  /*21120*/  LDL.LU R18, [R1+0x64] ;  /* 0x0000640001127983 */ /* 0x001f280000300800 */
[----:B------:R-:W-:Y:S04]  /*21130*/  STL.64 [R1+0x108], R118 ;  /* 0x0001087601007387 */ /* 0x000fe80000100a00 */
[----:B------:R0:W-:Y:S04]  /*21140*/  @P3 STL [R1+0x6c4], R19 ;  /* 0x0006c41301003387 */ /* 0x0001e80000100800 */
[----:B0-----:R-:W3:Y:S04]  /*21150*/  LDL.LU R19, [R1+0x60] ;  /* 0x0000600001137983 */ /* 0x001ee80000300800 */
[----:B------:R0:W-:Y:S04]  /*21160*/  @P2 STL [R1+0xc0], R13 ;  /* 0x0000c00d01002387 */ /* 0x0001e80000100800 */
[----:B0-----:R-:W3:Y:S04]  /*21170*/  LDL.LU R13, [R1+0x1c1c] ;  /* 0x001c1c00010d7983 */ /* 0x001ee80000300800 */
[----:B------:R0:W-:Y:S04]  /*21180*/  STL.64 [R1+0x1800], R156 ;  /* 0x0018009c01007387 */ /* 0x0001e80000100a00 */
[----:B0-----:R-:W3:Y:S04]  /*21190*/  LDL.64 R156, [R1+0x5b0] ;  /* 0x0005b000019c7983 */ /* 0x001ee80000100a00 */
[----:B--2---:R0:W-:Y:S04]  /*211a0*/  @P3 STL [R1+0xbc], R14 ;  /* 0x0000bc0e01003387 */ /* 0x0041e80000100800 */
[----:B0-----:R-:W2:Y:S04]  /*211b0*/  LDL.LU R14, [R1+0x1c18] ;  /* 0x001c1800010e7983 */ /* 0x001ea80000300800 */
[----:B------:R0:W-:Y:S04]  /*211c0*/  STL.64 [R1+0x1808], R154 ;  /* 0x0018089a01007387 */ /* 0x0001e80000100a00 */
[----:B0-----:R-:W2:Y:S04]  /*211d0*/  LDL R154, [R1+0xe4] ;  /* 0x0000e400019a7983 */ /* 0x001ea80000100800 */
[----:B------:R-:W2:Y:S04]  /*211e0*/  LDL R155, [R1+0xe0] ;  /* 0x0000e000019b7983 */ /* 0x000ea80000100800 */
[----:B------:R-:W2:Y:S04]  /*211f0*/  @P2 LDG.E.U16 R20, desc[UR20][R76.64] ;  /* 0x000000144c142981 */ /* 0x000ea8000c1e1500 */
[----:B------:R-:W2:Y:S04]  /*21200*/  LDL.LU.64 R76, [R1+0x1c10] ;  /* 0x001c1000014c7983 */ /* 0x000ea80000300a00 */
[----:B------:R-:W2:Y:S04]  /*21210*/  @P3 LDG.E.U16 R0, desc[UR20][R100.64] ;  /* 0x0000001464003981 */ /* 0x000ea8000c1e1500 */
        /* <DEDUP_REMOVED lines=15> */
[----:B----4-:R-:W4:Y:S04]  /*21310*/  @P2 LDG.E.U16 R18, desc[UR20][R42.64] ;  /* 0x000000142a122981 */ /* 0x010f28000c1e1500 */
[----:B---3--:R-:W3:Y:S04]  /*21320*/  @P3 LDG.E.U16 R19, desc[UR20][R44.64] ;  /* 0x000000142c133981 */ /* 0x008ee8000c1e1500 */
[----:B------:R-:W3:Y:S04]  /*21330*/  @P2 LDG.E.U16 R139, desc[UR20][R156.64] ;  /* 0x000000149c8b2981 */ /* 0x000ee8000c1e1500 */
[----:B--2---:R-:W2:Y:S04]  /*21340*/  @P2 LDG.E.U16 R154, desc[UR20][R142.64] ;  /* 0x000000148e9a2981 */ /* 0x004ea8000c1e1500 */
[----:B------:R-:W3:Y:S04]  /*21350*/  @P3 LDG.E.U16 R155, desc[UR20][R106.64] ;  /* 0x000000146a9b3981 */ /* 0x000ee8000c1e1500 */
[----:B------:R0:W-:Y:S04]  /*21360*/  @P2 STL [R1+0xec], R20 ;  /* 0x0000ec1401002387 */ /* 0x0001e80000100800 */
[----:B0-----:R-:W3:Y:S04]  /*21370*/  LDL.LU R20, [R1+0x5c] ;  /* 0x00005c0001147983 */ /* 0x001ee80000300800 */
[----:B------:R-:W4:Y:S04]  /*21380*/  LDL.LU.64 R100, [R1+0x1c08] ;  /* 0x001c080001647983 */ /* 0x000f280000300a00 */
[----:B------:R0:W-:Y:S04]  /*21390*/  @P3 STL [R1+0xe8], R0 ;  /* 0x0000e80001003387 */ /* 0x0001e80000100800 */
[----:B0-----:R-:W4:Y:S04]  /*213a0*/  LDL.LU R0, [R1+0x1c00] ;  /* 0x001c000001007983 */ /* 0x001f280000300800 */
[----:B------:R-:W4:Y:S04]  /*213b0*/  LDL.LU.64 R142, [R1+0x1bf8] ;  /* 0x001bf800018e7983 */ /* 0x000f280000300a00 */
[----:B------:R-:W4:Y:S04]  /*213c0*/  LDL.LU.64 R106, [R1+0x1bf0] ;  /* 0x001bf000016a7983 */ /* 0x000f280000300a00 */
[----:B------:R-:W4:Y:S04]  /*213d0*/  LDL.LU.64 R56, [R1+0x1be8] ;  /* 0x001be80001387983 */ /* 0x000f280000300a00 */
[----:B------:R-:W4:Y:S04]  /*213e0*/  LDL.LU.64 R54, [R1+0x1be0] ;  /* 0x001be00001367983 */ /* 0x000f280000300a00 */
[----:B------:R-:W-:Y:S04]  /*213f0*/  STL [R1+0x1928], R9 ;  /* 0x0019280901007387 */ /* 0x000fe80000100800 */
[----:B------:R-:W4:Y:S04]  /*21400*/  LDL.LU R5, [R1+0x1bd8] ;  /* 0x001bd80001057983 */ /* 0x000f280000300800 */
[----:B------:R-:W-:Y:S04]  /*21410*/  STL [R1+0x192c], R10 ;  /* 0x00192c0a01007387 */ /* 0x000fe80000100800 */
[----:B------:R-:W4:Y:S04]  /*21420*/  LDL.LU.64 R102, [R1+0x1bd0] ;  /* 0x001bd00001667983 */ /* 0x000f280000300a00 */
[----:B------:R-:W-:Y:S04]  /*21430*/  STL [R1+0x1930], R11 ;  /* 0x0019300b01007387 */ /* 0x000fe80000100800 */
[----:B------:R-:W-:Y:S04]  /*21440*/  STL [R1+0x1934], R12 ;  /* 0x0019340c01007387 */ /* 0x000fe80000100800 */
[----:B------:R-:W-:Y:S04]  /*21450*/  STL [R1+0x1938], R15 ;  /* 0x0019380f01007387 */ /* 0x000fe80000100800 */
[----:B------:R-:W-:Y:S04]  /*21460*/  STL [R1+0x193c], R16 ;  /* 0x00193c1001007387 */ /* 0x000fe80000100800 */
[----:B------:R-:W-:Y:S04]  /*21470*/  STL [R1+0x1940], R17 ;  /* 0x0019401101007387 */ /* 0x000fe80000100800 */
[----:B------:R0:W-:Y:S04]  /*21480*/  @P2 STL [R1+0xd4], R21 ;  /* 0x0000d41501002387 */ /* 0x0001e80000100800 */
[----:B0-----:R-:W4:Y:S04]  /*21490*/  LDL.LU R21, [R1+0x58] ;  /* 0x0000580001157983 */ /* 0x001f280000300800 */
[----:B--2---:R-:W-:Y:S04]  /*214a0*/  @P2 STL [R1+0xe4], R154 ;  /* 0x0000e49a01002387 */ /* 0x004fe80000100800 */
[----:B------:R0:W-:Y:S04]  /*214b0*/  @P3 STL [R1+0xd0], R22 ;  /* 0x0000d01601003387 */ /* 0x0001e80000100800 */
[----:B0-----:R-:W2:Y:S04]  /*214c0*/  LDL.LU R22, [R1+0x28] ;  /* 0x0000280001167983 */ /* 0x001ea80000300800 */
[----:B---3--:R-:W-:Y:S04]  /*214d0*/  @P3 STL [R1+0xe0], R155 ;  /* 0x0000e09b01003387 */ /* 0x008fe80000100800 */
[----:B------:R0:W-:Y:S04]  /*214e0*/  @P2 STL [R1+0xcc], R23 ;  /* 0x0000cc1701002387 */ /* 0x0001e80000100800 */
[----:B------:R-:W-:Y:S04]  /*214f0*/  @P2 STL [R1+0xdc], R139 ;  /* 0x0000dc8b01002387 */ /* 0x000fe80000100800 */
[----:B------:R-:W3:Y:S04]  /*21500*/  @P2 LDG.E.U16 R20, desc[UR20][R46.64] ;  /* 0x000000142e142981 */ /* 0x000ee8000c1e1500 */
[----:B0-----:R-:W3:Y:S04]  /*21510*/  LDL.LU R23, [R1+0x24] ;  /* 0x0000240001177983 */ /* 0x001ee80000300800 */
[----:B----4-:R-:W4:Y:S04]  /*21520*/  @P3 LDG.E.U16 R21, desc[UR20][R96.64] ;  /* 0x0000001460153981 */ /* 0x010f28000c1e1500 */
[----:B--2---:R-:W2:Y:S04]  /*21530*/  @P2 LDG.E.U16 R22, desc[UR20][R162.64] ;  /* 0x00000014a2162981 */ /* 0x004ea8000c1e1500 */
[----:B---3--:R-:W3:Y:S04]  /*21540*/  @P3 LDG.E.U16 R23, desc[UR20][R130.64] ;  /* 0x0000001482173981 */ /* 0x008ee8000c1e1500 */
[----:B------:R-:W-:Y:S04]  /*21550*/  @P3 STL [R1+0xd8], R145 ;  /* 0x0000d89101003387 */ /* 0x000fe80000100800 */
[----:B------:R-:W3:Y:S04]  /*21560*/  LDL.LU R24, [R1+0x20] ;  /* 0x0000200001187983 */ /* 0x000ee80000300800 */
[----:B------:R-:W3:Y:S04]  /*21570*/  LDL.LU R25, [R1+0x1c] ;  /* 0x00001c0001197983 */ /* 0x000ee80000300800 */
[----:B------:R-:W-:Y:S04]  /*21580*/  STL [R1+0x1944], R18 ;  /* 0x0019441201007387 */ /* 0x000fe80000100800 */
[----:B------:R-:W3:Y:S04]  /*21590*/  LDL.LU R27, [R1+0x54] ;  /* 0x00005400011b7983 */ /* 0x000ee80000300800 */
[----:B------:R0:W-:Y:S04]  /*215a0*/  @P3 STL [R1+0xb8], R28 ;  /* 0x0000b81c01003387 */ /* 0x0001e80000100800 */
[----:B0-----:R-:W3:Y:S04]  /*215b0*/  LDL.LU R28, [R1+0x50] ;  /* 0x00005000011c7983 */ /* 0x001ee80000300800 */
[----:B------:R0:W-:Y:S04]  /*215c0*/  @P2 STL [R1+0x8c], R29 ;  /* 0x00008c1d01002387 */ /* 0x0001e80000100800 */
[----:B0-----:R-:W3:Y:S04]  /*215d0*/  LDL.LU R29, [R1+0x4c] ;  /* 0x00004c00011d7983 */ /* 0x001ee80000300800 */
[----:B------:R-:W-:Y:S04]  /*215e0*/  STL [R1+0x1948], R19 ;  /* 0x0019481301007387 */ /* 0x000fe80000100800 */
[----:B------:R0:W-:Y:S04]  /*215f0*/  @P3 STL [R1+0x88], R32 ;  /* 0x0000882001003387 */ /* 0x0001e80000100800 */
[----:B------:R-:W3:Y:S04]  /*21600*/  LDL.LU R30, [R1+0x48] ;  /* 0x00004800011e7983 */ /* 0x000ee80000300800 */
[----:B------:R1:W-:Y:S04]  /*21610*/  @P2 STL [R1+0x84], R33 ;  /* 0x0000842101002387 */ /* 0x0003e80000100800 */
[----:B------:R-:W-:Y:S04]  /*21620*/  STL [R1+0x194c], R20 ;  /* 0x00194c1401007387 */ /* 0x000fe80000100800 */
[----:B------:R-:W3:Y:S04]  /*21630*/  LDL.LU R31, [R1+0xb4] ;  /* 0x0000b400011f7983 */ /* 0x000ee80000300800 */
[----:B0-----:R-:W3:Y:S04]  /*21640*/  LDL.LU R32, [R1+0xb0] ;  /* 0x0000b00001207983 */ /* 0x001ee80000300800 */
[----:B-1----:R-:W3:Y:S04]  /*21650*/  LDL.LU R33, [R1+0xac] ;  /* 0x0000ac0001217983 */ /* 0x002ee80000300800 */
        /* <DEDUP_REMOVED lines=16> */
[----:B------:R-:W3:Y:S04]  /*21760*/  LDL.LU.64 R96, [R1+0x1bc8] ;  /* 0x001bc80001607983 */ /* 0x000ee80000300a00 */
[----:B------:R-:W3:Y:S04]  /*21770*/  LDL.64 R18, [R1+0x610] ;  /* 0x0006100001127983 */ /* 0x000ee80000100a00 */
[----:B------:R-:W3:Y:S04]  /*21780*/  LDL.64 R16, [R1+0x608] ;  /* 0x0006080001107983 */ /* 0x000ee80000100a00 */
[----:B----4-:R0:W-:Y:S04]  /*21790*/  STL [R1+0x1950], R21 ;  /* 0x0019501501007387 */ /* 0x0101e80000100800 */
[----:B0-----:R-:W4:Y:S04]  /*217a0*/  LDL.64 R20, [R1+0x678] ;  /* 0x0006780001147983 */ /* 0x001f280000100a00 */
[----:B------:R-:W4:Y:S04]  /*217b0*/  LDL.LU.64 R162, [R1+0x1bc0] ;  /* 0x001bc00001a27983 */ /* 0x000f280000300a00 */
[----:B------:R-:W4:Y:S04]  /*217c0*/  LDL.64 R154, [R1+0x5a0] ;  /* 0x0005a000019a7983 */ /* 0x000f280000100a00 */
[----:B------:R-:W4:Y:S04]  /*217d0*/  LDL.64 R156, [R1+0x598] ;  /* 0x00059800019c7983 */ /* 0x000f280000100a00 */
[----:B--2---:R-:W-:Y:S04]  /*217e0*/  STL [R1+0x1954], R22 ;  /* 0x0019541601007387 */ /* 0x004fe80000100800 */
[----:B------:R-:W2:Y:S04]  /*217f0*/  LDL.LU.64 R130, [R1+0x1bb8] ;  /* 0x001bb80001827983 */ /* 0x000ea80000300a00 */
[----:B------:R-:W2:Y:S04]  /*21800*/  LDL.64 R140, [R1+0x530] ;  /* 0x00053000018c7983 */ /* 0x000ea80000100a00 */
[----:B------:R-:W2:Y:S04]  /*21810*/  LDL.64 R146, [R1+0x528] ;  /* 0x0005280001927983 */ /* 0x000ea80000100a00 */
[----:B---3--:R0:W-:Y:S04]  /*21820*/  STL [R1+0x1958], R23 ;  /* 0x0019581701007387 */ /* 0x0081e80000100800 */
[----:B------:R-:W3:Y:S04]  /*21830*/  @P2 LDG.E.U16 R24, desc[UR20][R74.64] ;  /* 0x000000144a182981 */ /* 0x000ee8000c1e1500 */
[----:B0-----:R-:W3:Y:S04]  /*21840*/  LDL.64 R22, [R1+0x680] ;  /* 0x0006800001167983 */ /* 0x001ee80000100a00 */
[----:B------:R-:W3:Y:S04]  /*21850*/  @P3 LDG.E.U16 R25, desc[UR20][R164.64] ;  /* 0x00000014a4193981 */ /* 0x000ee8000c1e1500 */
[----:B------:R-:W3:Y:S01]  /*21860*/  @P2 LDG.E.U16 R27, desc[UR20][R90.64] ;  /* 0x000000145a1b2981 */ /* 0x000ee2000c1e1500 */
[----:B------:R-:W-:-:S03]  /*21870*/  IMAD.WIDE R10, R144, 0x2, R132 ;  /* 0x00000002900a7825 */ /* 0x000fc600078e0284 */
[----:B------:R-:W3:Y:S04]  /*21880*/  LDL.LU.64 R74, [R1+0x1bb0] ;  /* 0x001bb000014a7983 */ /* 0x000ee80000300a00 */
        /* <DEDUP_REMOVED lines=14> */
[----:B----4-:R-:W4:Y:S04]  /*21970*/  @P3 LDG.E.U16 R32, desc[UR20][R20.64] ;  /* 0x0000001414203981 */ /* 0x010f28000c1e1500 */
[----:B------:R-:W4:Y:S04]  /*21980*/  @P3 LDG.E.U16 R40, desc[UR20][R162.64] ;  /* 0x00000014a2283981 */ /* 0x000f28000c1e1500 */
[----:B------:R-:W4:Y:S04]  /*21990*/  @P2 LDG.E.U16 R35, desc[UR20][R154.64] ;  /* 0x000000149a232981 */ /* 0x000f28000c1e1500 */
[----:B------:R-:W4:Y:S04]  /*219a0*/  @P3 LDG.E.U16 R36, desc[UR20][R156.64] ;  /* 0x000000149c243981 */ /* 0x000f28000c1e1500 */
[----:B--2---:R-:W2:Y:S04]  /*219b0*/  @P2 LDG.E.U16 R39, desc[UR20][R130.64] ;  /* 0x0000001482272981 */ /* 0x004ea8000c1e1500 */
[----:B------:R-:W2:Y:S04]  /*219c0*/  @P2 LDG.E.U16 R37, desc[UR20][R140.64] ;  /* 0x000000148c252981 */ /* 0x000ea8000c1e1500 */
[----:B------:R-:W2:Y:S04]  /*219d0*/  @P3 LDG.E.U16 R38, desc[UR20][R146.64] ;  /* 0x0000001492263981 */ /* 0x000ea8000c1e1500 */
[----:B---3--:R-:W3:Y:S04]  /*219e0*/  @P2 LDG.E.U16 R31, desc[UR20][R22.64] ;  /* 0x00000014161f2981 */ /* 0x008ee8000c1e1500 */
[----:B------:R-:W-:Y:S04]  /*219f0*/  STL [R1+0x195c], R24 ;  /* 0x00195c1801007387 */ /* 0x000fe80000100800 */
[----:B------:R-:W2:Y:S04]  /*21a00*/  LDL.LU.64 R164, [R1+0x1ba8] ;  /* 0x001ba80001a47983 */ /* 0x000ea80000300a00 */
[----:B------:R-:W-:Y:S04]  /*21a10*/  STL [R1+0x1960], R25 ;  /* 0x0019601901007387 */ /* 0x000fe80000100800 */
[----:B------:R-:W2:Y:S04]  /*21a20*/  LDL.LU.64 R90, [R1+0x1ba0] ;  /* 0x001ba000015a7983 */ /* 0x000ea80000300a00 */
[----:B------:R-:W-:Y:S04]  /*21a30*/  STL [R1+0x1964], R27 ;  /* 0x0019641b01007387 */ /* 0x000fe80000100800 */
[----:B------:R-:W2:Y:S04]  /*21a40*/  LDL.LU.64 R104, [R1+0x1b98] ;  /* 0x001b980001687983 */ /* 0x000ea80000300a00 */
[----:B------:R-:W-:Y:S04]  /*21a50*/  STL.64 [R1+0x100], R10 ;  /* 0x0001000a01007387 */ /* 0x000fe80000100a00 */
[----:B------:R-:W-:Y:S04]  /*21a60*/  STL [R1+0x1968], R28 ;  /* 0x0019681c01007387 */ /* 0x000fe80000100800 */
[----:B------:R-:W-:Y:S04]  /*21a70*/  STL [R1+0x196c], R29 ;  /* 0x00196c1d01007387 */ /* 0x000fe80000100800 */
[----:B------:R-:W-:Y:S04]  /*21a80*/  STL.64 [R1+0x1810], R152 ;  /* 0x0018109801007387 */ /* 0x000fe80000100a00 */
[----:B------:R-:W-:Y:S04]  /*21a90*/  STL [R1+0x1970], R30 ;  /* 0x0019701e01007387 */ /* 0x000fe80000100800 */
[----:B------:R-:W-:Y:S04]  /*21aa0*/  STL.64 [R1+0x1818], R150 ;  /* 0x0018189601007387 */ /* 0x000fe80000100a00 */
[----:B---3--:R0:W-:Y:S04]  /*21ab0*/  STL [R1+0x1974], R31 ;  /* 0x0019741f01007387 */ /* 0x0081e80000100800 */
[----:B----4-:R-:W-:Y:S04]  /*21ac0*/  STL [R1+0x1978], R32 ;  /* 0x0019782001007387 */ /* 0x010fe80000100800 */
[----:B------:R-:W-:Y:S04]  /*21ad0*/  STL [R1+0x197c], R33 ;  /* 0x00197c2101007387 */ /* 0x000fe80000100800 */
[----:B------:R-:W-:Y:S04]  /*21ae0*/  STL [R1+0x1980], R34 ;  /* 0x0019802201007387 */ /* 0x000fe80000100800 */
[----:B------:R-:W-:Y:S04]  /*21af0*/  STL [R1+0x1984], R35 ;  /* 0x0019842301007387 */ /* 0x000fe80000100800 */
[----:B------:R-:W-:Y:S04]  /*21b00*/  STL [R1+0x1988], R36 ;  /* 0x0019882401007387 */ /* 0x000fe80000100800 */
[----:B--2---:R-:W-:Y:S04]  /*21b10*/  STL [R1+0x198c], R37 ;  /* 0x00198c2501007387 */ /* 0x004fe80000100800 */
[----:B------:R-:W-:Y:S04]  /*21b20*/  STL [R1+0x1990], R38 ;  /* 0x0019902601007387 */ /* 0x000fe80000100800 */
[----:B------:R-:W2:Y:S04]  /*21b30*/  LDL.LU.64 R130, [R1+0x1b90] ;  /* 0x001b900001827983 */ /* 0x000ea80000300a00 */
[----:B------:R-:W3:Y:S04]  /*21b40*/  LDL.LU.64 R162, [R1+0x1b88] ;  /* 0x001b880001a27983 */ /* 0x000ee80000300a00 */
[----:B------:R-:W4:Y:S04]  /*21b50*/  LDL.64 R140, [R1+0x670] ;  /* 0x00067000018c7983 */ /* 0x000f280000100a00 */
[----:B------:R-:W2:Y:S04]  /*21b60*/  LDL.LU.64 R106, [R1+0x1b80] ;  /* 0x001b8000016a7983 */ /* 0x000ea80000300a00 */
[----:B------:R-:W2:Y:S04]  /*21b70*/  LDL.LU.64 R142, [R1+0x1b78] ;  /* 0x001b7800018e7983 */ /* 0x000ea80000300a00 */
[----:B------:R-:W2:Y:S04]  /*21b80*/  LDL.LU.64 R6, [R1+0x1b70] ;  /* 0x001b700001067983 */ /* 0x000ea80000300a00 */
[----:B------:R-:W2:Y:S04]  /*21b90*/  LDL.LU.64 R2, [R1+0x1b68] ;  /* 0x001b680001027983 */ /* 0x000ea80000300a00 */
[----:B------:R-:W3:Y:S04]  /*21ba0*/  LDL.LU.64 R128, [R1+0x1b60] ;  /* 0x001b600001807983 */ /* 0x000ee80000300a00 */
[----:B------:R-:W3:Y:S04]  /*21bb0*/  LDL.LU.64 R72, [R1+0x1b58] ;  /* 0x001b580001487983 */ /* 0x000ee80000300a00 */
[----:B------:R-:W3:Y:S04]  /*21bc0*/  LDL.LU.64 R126, [R1+0x1b50] ;  /* 0x001b5000017e7983 */ /* 0x000ee80000300a00 */
[----:B------:R-:W3:Y:S04]  /*21bd0*/  LDL.LU.64 R112, [R1+0x1b48] ;  /* 0x001b480001707983 */ /* 0x000ee80000300a00 */
[----:B------:R-:W3:Y:S01]  /*21be0*/  LDL.LU.64 R124, [R1+0x1b40] ;  /* 0x001b4000017c7983 */ /* 0x000ee20000300a00 */
[----:B0-----:R-:W-:-:S04]  /*21bf0*/  IMAD.WIDE R30, R14, 0x2, R134 ;  /* 0x000000020e1e7825 */ /* 0x001fc800078e0286 */
[----:B------:R-:W-:-:S04]  /*21c00*/  IMAD.WIDE R28, R14, 0x2, R132 ;  /* 0x000000020e1c7825 */ /* 0x000fc800078e0284 */
[----:B------:R-:W-:-:S04]  /*21c10*/  IMAD.WIDE R146, R138, 0x2, R132 ;  /* 0x000000028a927825 */ /* 0x000fc800078e0284 */
[----:B------:R-:W-:-:S04]  /*21c20*/  IMAD.WIDE R26, R13, 0x2, R134 ;  /* 0x000000020d1a7825 */ /* 0x000fc800078e0286 */
[----:B------:R-:W-:-:S04]  /*21c30*/  IMAD.WIDE R24, R13, 0x2, R132 ;  /* 0x000000020d187825 */ /* 0x000fc800078e0284 */
[----:B------:R-:W-:-:S04]  /*21c40*/  IMAD.WIDE R22, R8, 0x2, R134 ;  /* 0x0000000208167825 */ /* 0x000fc800078e0286 */
[----:B------:R-:W-:-:S04]  /*21c50*/  IMAD.WIDE R20, R8, 0x2, R132 ;  /* 0x0000000208147825 */ /* 0x000fc800078e0284 */
[--C-:B------:R-:W-:Y:S01]  /*21c60*/  IMAD.WIDE R18, R5, 0x2, R134.reuse ;  /* 0x0000000205127825 */ /* 0x100fe200078e0286 */
[----:B----4-:R-:W4:Y:S04]  /*21c70*/  @P2 LDG.E.U16 R0, desc[UR20][R140.64] ;  /* 0x000000148c002981 */ /* 0x010f28000c1e1500 */
[----:B--2---:R-:W2:Y:S04]  /*21c80*/  @P3 LDG.E.U16 R2, desc[UR20][R136.64] ;  /* 0x0000001488023981 */ /* 0x004ea8000c1e1500 */
[----:B---3--:R-:W3:Y:S04]  /*21c90*/  @P2 LDG.E.U16 R129, desc[UR20][R110.64] ;  /* 0x000000146e812981 */ /* 0x008ee8000c1e1500 */
[----:B------:R-:W2:Y:S04]  /*21ca0*/  @P3 LDG.E.U16 R128, desc[UR20][R92.64] ;  /* 0x000000145c803981 */ /* 0x000ea8000c1e1500 */
[----:B------:R-:W2:Y:S04]  /*21cb0*/  LDL.LU.64 R136, [R1+0x1b38] ;  /* 0x001b380001887983 */ /* 0x000ea80000300a00 */
[----:B------:R-:W2:Y:S04]  /*21cc0*/  LDL.LU.64 R110, [R1+0x1b30] ;  /* 0x001b3000016e7983 */ /* 0x000ea80000300a00 */
[----:B------:R-:W3:Y:S04]  /*21cd0*/  LDL.LU.64 R92, [R1+0x1b28] ;  /* 0x001b2800015c7983 */ /* 0x000ee80000300a00 */
[----:B------:R-:W3:Y:S04]  /*21ce0*/  @P2 LDG.E.U16 R127, desc[UR20][R108.64] ;  /* 0x000000146c7f2981 */ /* 0x000ee8000c1e1500 */
[----:B------:R-:W3:Y:S04]  /*21cf0*/  @P3 LDG.E.U16 R126, desc[UR20][R122.64] ;  /* 0x000000147a7e3981 */ /* 0x000ee8000c1e1500 */
[----:B------:R-:W3:Y:S04]  /*21d00*/  @P3 LDG.E.U16 R124, desc[UR20][R114.64] ;  /* 0x00000014727c3981 */ /* 0x000ee8000c1e1500 */
[----:B------:R-:W3:Y:S04]  /*21d10*/  LDL.LU.64 R108, [R1+0x1b20] ;  /* 0x001b2000016c7983 */ /* 0x000ee80000300a00 */
[----:B------:R-:W4:Y:S04]  /*21d20*/  LDL.LU.64 R122, [R1+0x1b18] ;  /* 0x001b1800017a7983 */ /* 0x000f280000300a00 */
[----:B------:R-:W4:Y:S04]  /*21d30*/  LDL.LU.64 R114, [R1+0x1b10] ;  /* 0x001b100001727983 */ /* 0x000f280000300a00 */
[----:B------:R0:W4:Y:S04]  /*21d40*/  @P2 LDG.E.U16 R125, desc[UR20][R148.64] ;  /* 0x00000014947d2981 */ /* 0x000128000c1e1500 */
[----:B--2---:R-:W2:Y:S04]  /*21d50*/  @P2 LDG.E.U16 R111, desc[UR20][R120.64] ;  /* 0x00000014786f2981 */ /* 0x004ea8000c1e1500 */
[----:B------:R-:W2:Y:S04]  /*21d60*/  @P3 LDG.E.U16 R110, desc[UR20][R116.64] ;  /* 0x00000014746e3981 */ /* 0x000ea8000c1e1500 */
[----:B------:R-:W2:Y:S01]  /*21d70*/  LDL.LU.64 R120, [R1+0x1b08] ;  /* 0x001b080001787983 */ /* 0x000ea20000300a00 */
[----:B0-----:R-:W-:-:S03]  /*21d80*/  IMAD.WIDE R148, R138, 0x2, R134 ;  /* 0x000000028a947825 */ /* 0x001fc600078e0286 */
[----:B------:R-:W2:Y:S04]  /*21d90*/  LDL.LU.64 R116, [R1+0x1b00] ;  /* 0x001b000001747983 */ /* 0x000ea80000300a00 */
[----:B---3--:R-:W3:Y:S01]  /*21da0*/  @P2 LDG.E.U16 R109, desc[UR20][R118.64] ;  /* 0x00000014766d2981 */ /* 0x008ee2000c1e1500 */
[----:B------:R-:W-:-:S03]  /*21db0*/  IMAD.WIDE R16, R5, 0x2, R132 ;  /* 0x0000000205107825 */ /* 0x000fc600078e0284 */
[----:B----4-:R0:W4:Y:S04]  /*21dc0*/  @P3 LDG.E.U16 R123, desc[UR20][R10.64] ;  /* 0x000000140a7b3981 */ /* 0x010128000c1e1500 */
[----:B------:R-:W3:Y:S04]  /*21dd0*/  @P2 LDG.E.U16 R108, desc[UR20][R92.64] ;  /* 0x000000145c6c2981 */ /* 0x000ee8000c1e1500 */
[----:B------:R-:W3:Y:S04]  /*21de0*/  LDL.LU.64 R118, [R1+0x1af8] ;  /* 0x001af80001767983 */ /* 0x000ee80000300a00 */
[----:B------:R-:W-:Y:S04]  /*21df0*/  STL.64 [R1+0x278], R30 ;  /* 0x0002781e01007387 */ /* 0x000fe80000100a00 */
[----:B------:R-:W-:Y:S04]  /*21e00*/  STL.64 [R1+0x1820], R148 ;  /* 0x0018209401007387 */ /* 0x000fe80000100a00 */
[----:B------:R1:W-:Y:S04]  /*21e10*/  STL.64 [R1+0x270], R28 ;  /* 0x0002701c01007387 */ /* 0x0003e80000100a00 */
[----:B------:R-:W-:Y:S04]  /*21e20*/  STL.64 [R1+0x1828], R146 ;  /* 0x0018289201007387 */ /* 0x000fe80000100a00 */
[----:B------:R-:W4:Y:S04]  /*21e30*/  @P2 LDG.E.U16 R122, desc[UR20][R148.64] ;  /* 0x00000014947a2981 */ /* 0x000f28000c1e1500 */
[----:B--2---:R-:W2:Y:S04]  /*21e40*/  @P3 LDG.E.U16 R120, desc[UR20][R114.64] ;  /* 0x0000001472783981 */ /* 0x004ea8000c1e1500 */
[----:B------:R0:W2:Y:S04]  /*21e50*/  @P2 LDG.E.U16 R117, desc[UR20][R142.64] ;  /* 0x000000148e752981 */ /* 0x0000a8000c1e1500 */
[----:B------:R-:W2:Y:S04]  /*21e60*/  @P3 LDG.E.U16 R116, desc[UR20][R106.64] ;  /* 0x000000146a743981 */ /* 0x000ea8000c1e1500 */
[----:B------:R-:W2:Y:S04]  /*21e70*/  LDL.LU.64 R114, [R1+0x1af0] ;  /* 0x001af00001727983 */ /* 0x000ea80000300a00 */
[----:B------:R-:W4:Y:S04]  /*21e80*/  @P3 LDG.E.U16 R121, desc[UR20][R146.64] ;  /* 0x0000001492793981 */ /* 0x000f28000c1e1500 */
[----:B---3--:R-:W3:Y:S04]  /*21e90*/  @P2 LDG.E.U16 R119, desc[UR20][R136.64] ;  /* 0x0000001488772981 */ /* 0x008ee8000c1e1500 */
[----:B------:R-:W3:Y:S04]  /*21ea0*/  @P3 LDG.E.U16 R118, desc[UR20][R112.64] ;  /* 0x0000001470763981 */ /* 0x000ee8000c1e1500 */
[----:B------:R-:W3:Y:S04]  /*21eb0*/  LDL.LU R137, [R1+0x1ae8] ;  /* 0x001ae80001897983 */ /* 0x000ee80000300800 */
[----:B------:R-:W3:Y:S04]  /*21ec0*/  LDL.LU.64 R112, [R1+0x1ae0] ;  /* 0x001ae00001707983 */ /* 0x000ee80000300a00 */
[----:B------:R0:W-:Y:S04]  /*21ed0*/  STL.64 [R1+0x218], R26 ;  /* 0x0002181a01007387 */ /* 0x0001e80000100a00 */
[----:B------:R-:W0:Y:S04]  /*21ee0*/  LDL.LU R143, [R1+0x1ad8] ;  /* 0x001ad800018f7983 */ /* 0x000e280000300800 */
[----:B------:R-:W4:Y:S04]  /*21ef0*/  LDL.LU.64 R106, [R1+0x1ad0] ;  /* 0x001ad000016a7983 */ /* 0x000f280000300a00 */
[----:B--2---:R-:W2:Y:S04]  /*21f00*/  @P2 LDG.E.U16 R115, desc[UR20][R104.64] ;  /* 0x0000001468732981 */ /* 0x004ea8000c1e1500 */
[----:B------:R-:W2:Y:S04]  /*21f10*/  @P3 LDG.E.U16 R114, desc[UR20][R90.64] ;  /* 0x000000145a723981 */ /* 0x000ea8000c1e1500 */
[----:B------:R-:W2:Y:S04]  /*21f20*/  LDL.LU.64 R104, [R1+0x1ac8] ;  /* 0x001ac80001687983 */ /* 0x000ea80000300a00 */
[----:B------:R0:W-:Y:S04]  /*21f30*/  STL.64 [R1+0x210], R24 ;  /* 0x0002101801007387 */ /* 0x0001e80000100a00 */
[----:B------:R-:W2:Y:S04]  /*21f40*/  LDL.LU.64 R90, [R1+0x1ac0] ;  /* 0x001ac000015a7983 */ /* 0x000ea80000300a00 */
[----:B---3--:R-:W3:Y:S04]  /*21f50*/  @P2 LDG.E.U16 R113, desc[UR20][R96.64] ;  /* 0x0000001460712981 */ /* 0x008ee8000c1e1500 */
[----:B------:R-:W3:Y:S04]  /*21f60*/  @P3 LDG.E.U16 R112, desc[UR20][R102.64] ;  /* 0x0000001466703981 */ /* 0x000ee8000c1e1500 */
[----:B------:R-:W3:Y:S04]  /*21f70*/  LDL.LU.64 R96, [R1+0x1ab8] ;  /* 0x001ab80001607983 */ /* 0x000ee80000300a00 */
[----:B------:R-:W3:Y:S04]  /*21f80*/  LDL.LU.64 R102, [R1+0x1ab0] ;  /* 0x001ab00001667983 */ /* 0x000ee80000300a00 */
[----:B------:R0:W-:Y:S04]  /*21f90*/  STL.64 [R1+0x1b8], R22 ;  /* 0x0001b81601007387 */ /* 0x0001e80000100a00 */
[----:B----4-:R-:W4:Y:S04]  /*21fa0*/  @P2 LDG.E.U16 R106, desc[UR20][R100.64] ;  /* 0x00000014646a2981 */ /* 0x010f28000c1e1500 */
[----:B------:R-:W4:Y:S04]  /*21fb0*/  LDL.LU.64 R100, [R1+0x1aa8] ;  /* 0x001aa80001647983 */ /* 0x000f280000300a00 */
[----:B--2---:R-:W2:Y:S04]  /*21fc0*/  @P3 LDG.E.U16 R105, desc[UR20][R76.64] ;  /* 0x000000144c693981 */ /* 0x004ea8000c1e1500 */
[----:B------:R-:W2:Y:S01]  /*21fd0*/  @P2 LDG.E.U16 R104, desc[UR20][R88.64] ;  /* 0x0000001458682981 */ /* 0x000ea2000c1e1500 */
[----:B0-----:R-:W-:-:S03]  /*21fe0*/  IMAD.WIDE R10, R143, 0x2, R134 ;  /* 0x000000028f0a7825 */ /* 0x001fc600078e0286 */
[----:B------:R-:W2:Y:S04]  /*21ff0*/  @P3 LDG.E.U16 R91, desc[UR20][R74.64] ;  /* 0x000000144a5b3981 */ /* 0x000ea8000c1e1500 */
[----:B------:R-:W2:Y:S04]  /*22000*/  LDL.LU.64 R76, [R1+0x1aa0] ;  /* 0x001aa000014c7983 */ /* 0x000ea80000300a00 */
[----:B------:R-:W2:Y:S04]  /*22010*/  LDL.LU.64 R88, [R1+0x1a98] ;  /* 0x001a980001587983 */ /* 0x000ea80000300a00 */
[----:B------:R-:W-:Y:S04]  /*22020*/  STL.64 [R1+0x1b0], R20 ;  /* 0x0001b01401007387 */ /* 0x000fe80000100a00 */
[----:B---3--:R-:W3:Y:S04]  /*22030*/  @P3 LDG.E.U16 R103, desc[UR20][R94.64] ;  /* 0x000000145e673981 */ /* 0x008ee8000c1e1500 */
[----:B------:R-:W3:Y:S04]  /*22040*/  @P2 LDG.E.U16 R102, desc[UR20][R86.64] ;  /* 0x0000001456662981 */ /* 0x000ee8000c1e1500 */
[----:B------:R-:W3:Y:S04]  /*22050*/  LDL.LU.64 R94, [R1+0x1a90] ;  /* 0x001a9000015e7983 */ /* 0x000ee80000300a00 */
[----:B------:R-:W3:Y:S04]  /*22060*/  LDL.LU.64 R86, [R1+0x1a88] ;  /* 0x001a880001567983 */ /* 0x000ee80000300a00 */
[----:B----4-:R-:W4:Y:S04]  /*22070*/  @P3 LDG.E.U16 R101, desc[UR20][R84.64] ;  /* 0x0000001454653981 */ /* 0x010f28000c1e1500 */
[----:B------:R-:W4:Y:S04]  /*22080*/  @P2 LDG.E.U16 R100, desc[UR20][R98.64] ;  /* 0x0000001462642981 */ /* 0x000f28000c1e1500 */
[----:B------:R-:W4:Y:S04]  /*22090*/  LDL.LU.64 R84, [R1+0x1a80] ;  /* 0x001a800001547983 */ /* 0x000f280000300a00 */
[----:B------:R0:W-:Y:S04]  /*220a0*/  STL.64 [R1+0x158], R18 ;  /* 0x0001581201007387 */ /* 0x0001e80000100a00 */
[----:B------:R-:W4:Y:S04]  /*220b0*/  LDL.64 R156, [R1+0x658] ;  /* 0x00065800019c7983 */ /* 0x000f280000100a00 */
[----:B------:R-:W4:Y:S04]  /*220c0*/  LDL.64 R140, [R1+0x5f0] ;  /* 0x0005f000018c7983 */ /* 0x000f280000100a00 */
[----:B------:R-:W4:Y:S01]  /*220d0*/  LDL.LU.64 R98, [R1+0x1a78] ;  /* 0x001a780001627983 */ /* 0x000f220000300a00 */
[----:B------:R-:W-:-:S04]  /*220e0*/  IMAD.WIDE R4, R143, 0x2, R132 ;  /* 0x000000028f047825 */ /* 0x000fc800078e0284 */
[C---:B------:R-:W-:Y:S01]  /*220f0*/  IMAD.WIDE R144, R137.reuse, 0x2, R134 ;  /* 0x0000000289907825 */ /* 0x040fe200078e0286 */
[----:B--2---:R-:W2:Y:S04]  /*22100*/  @P2 LDG.E.U16 R76, desc[UR20][R58.64] ;  /* 0x000000143a4c2981 */ /* 0x004ea8000c1e1500 */
[----:B------:R-:W2:Y:S04]  /*22110*/  @P3 LDG.E.U16 R88, desc[UR20][R82.64] ;  /* 0x0000001452583981 */ /* 0x000ea8000c1e1500 */
[----:B------:R-:W2:Y:S04]  /*22120*/  @P3 LDG.E.U16 R89, desc[UR20][R56.64] ;  /* 0x0000001438593981 */ /* 0x000ea8000c1e1500 */
[----:B------:R-:W2:Y:S04]  /*22130*/  @P2 LDG.E.U16 R77, desc[UR20][R10.64] ;  /* 0x000000140a4d2981 */ /* 0x000ea8000c1e1500 */
[----:B------:R-:W2:Y:S01]  /*22140*/  LDL.LU.64 R82, [R1+0x1a70] ;  /* 0x001a700001527983 */ /* 0x000ea20000300a00 */
[----:B------:R-:W-:-:S05]  /*22150*/  IMAD.WIDE R142, R137, 0x2, R132 ;  /* 0x00000002898e7825 */ /* 0x000fca00078e0284 */
[----:B------:R-:W2:Y:S04]  /*22160*/  @P3 LDG.E.U16 R97, desc[UR20][R142.64] ;  /* 0x000000148e613981 */ /* 0x000ea8000c1e1500 */
[----:B---3--:R-:W3:Y:S04]  /*22170*/  @P3 LDG.E.U16 R95, desc[UR20][R72.64] ;  /* 0x00000014485f3981 */ /* 0x008ee8000c1e1500 */
[----:B------:R-:W3:Y:S04]  /*22180*/  @P2 LDG.E.U16 R87, desc[UR20][R80.64] ;  /* 0x0000001450572981 */ /* 0x000ee8000c1e1500 */
[----:B------:R-:W3:Y:S04]  /*22190*/  @P3 LDG.E.U16 R86, desc[UR20][R78.64] ;  /* 0x000000144e563981 */ /* 0x000ee8000c1e1500 */
[----:B------:R-:W3:Y:S04]  /*221a0*/  @P2 LDG.E.U16 R94, desc[UR20][R162.64] ;  /* 0x00000014a25e2981 */ /* 0x000ee8000c1e1500 */
[----:B------:R-:W3:Y:S04]  /*221b0*/  LDL.LU.64 R80, [R1+0x1a68] ;  /* 0x001a680001507983 */ /* 0x000ee80000300a00 */
[----:B----4-:R1:W4:Y:S04]  /*221c0*/  @P3 LDG.E.U16 R84, desc[UR20][R28.64] ;  /* 0x000000141c543981 */ /* 0x010328000c1e1500 */
[----:B------:R-:W-:Y:S04]  /*221d0*/  STL.64 [R1+0x150], R16 ;  /* 0x0001501001007387 */ /* 0x000fe80000100a00 */
[----:B------:R-:W4:Y:S01]  /*221e0*/  LDL.LU.64 R78, [R1+0x1a60] ;  /* 0x001a6000014e7983 */ /* 0x000f220000300a00 */
[----:B-1----:R-:W-:-:S03]  /*221f0*/  IMAD.WIDE R28, R96, 0x2, R134 ;  /* 0x00000002601c7825 */ /* 0x002fc600078e0286 */
[----:B------:R-:W-:Y:S04]  /*22200*/  STL.64 [R1+0xf8], R10 ;  /* 0x0000f80a01007387 */ /* 0x000fe80000100a00 */
[----:B------:R1:W-:Y:S04]  /*22210*/  STL.64 [R1+0xf0], R4 ;  /* 0x0000f00401007387 */ /* 0x0003e80000100a00 */
[----:B------:R-:W4:Y:S04]  /*22220*/  @P3 LDG.E.U16 R99, desc[UR20][R4.64] ;  /* 0x0000001404633981 */ /* 0x000f28000c1e1500 */
[----:B------:R-:W4:Y:S04]  /*22230*/  @P3 LDG.E.U16 R107, desc[UR20][R156.64] ;  /* 0x000000149c6b3981 */ /* 0x000f28000c1e1500 */
[----:B------:R-:W4:Y:S04]  /*22240*/  @P2 LDG.E.U16 R85, desc[UR20][R30.64] ;  /* 0x000000141e552981 */ /* 0x000f28000c1e1500 */
[----:B------:R-:W4:Y:S04]  /*22250*/  @P2 LDG.E.U16 R98, desc[UR20][R144.64] ;  /* 0x0000001490622981 */ /* 0x000f28000c1e1500 */
[----:B--2---:R2:W4:Y:S04]  /*22260*/  @P2 LDG.E.U16 R83, desc[UR20][R26.64] ;  /* 0x000000141a532981 */ /* 0x004528000c1e1500 */
[----:B------:R0:W4:Y:S01]  /*22270*/  @P3 LDG.E.U16 R82, desc[UR20][R24.64] ;  /* 0x0000001418523981 */ /* 0x000122000c1e1500 */
[----:B--2---:R-:W-:-:S03]  /*22280*/  IMAD.WIDE R26, R96, 0x2, R132 ;  /* 0x00000002601a7825 */ /* 0x004fc600078e0284 */
[----:B------:R-:W2:Y:S04]  /*22290*/  LDL.LU R96, [R1+0x1a58] ;  /* 0x001a580001607983 */ /* 0x000ea80000300800 */
[----:B------:R-:W-:Y:S04]  /*222a0*/  STL.64 [R1+0x268], R28 ;  /* 0x0002681c01007387 */ /* 0x000fe80000100a00 */
[----:B------:R-:W-:Y:S04]  /*222b0*/  STL.64 [R1+0x1830], R144 ;  /* 0x0018309001007387 */ /* 0x000fe80000100a00 */
[----:B------:R1:W-:Y:S04]  /*222c0*/  STL.64 [R1+0x260], R26 ;  /* 0x0002601a01007387 */ /* 0x0003e80000100a00 */
[----:B------:R-:W-:Y:S04]  /*222d0*/  STL.64 [R1+0x1838], R142 ;  /* 0x0018388e01007387 */ /* 0x000fe80000100a00 */
[----:B------:R-:W2:Y:S01]  /*222e0*/  LDL.LU.64 R92, [R1+0x1a50] ;  /* 0x001a5000015c7983 */ /* 0x000ea20000300a00 */
[----:B0-----:R-:W-:-:S03]  /*222f0*/  IMAD.WIDE R24, R90, 0x2, R134 ;  /* 0x000000025a187825 */ /* 0x001fc600078e0286 */
[----:B---3--:R0:W3:Y:S04]  /*22300*/  @P2 LDG.E.U16 R81, desc[UR20][R22.64] ;  /* 0x0000001416512981 */ /* 0x0080e8000c1e1500 */
[----:B------:R-:W3:Y:S04]  /*22310*/  LDL.LU.64 R72, [R1+0x1a48] ;  /* 0x001a480001487983 */ /* 0x000ee80000300a00 */
[----:B------:R-:W-:Y:S01]  /*22320*/  STL.64 [R1+0x208], R24 ;  /* 0x0002081801007387 */ /* 0x000fe20000100a00 */
[----:B0-----:R-:W-:-:S03]  /*22330*/  IMAD.WIDE R22, R90, 0x2, R132 ;  /* 0x000000025a167825 */ /* 0x001fc600078e0284 */
[----:B------:R-:W3:Y:S04]  /*22340*/  LDL.LU R90, [R1+0x1a40] ;  /* 0x001a4000015a7983 */ /* 0x000ee80000300800 */
[----:B------:R-:W3:Y:S04]  /*22350*/  LDL.LU.64 R162, [R1+0x1a38] ;  /* 0x001a380001a27983 */ /* 0x000ee80000300a00 */
[----:B----4-:R0:W4:Y:S04]  /*22360*/  @P2 LDG.E.U16 R79, desc[UR20][R18.64] ;  /* 0x00000014124f2981 */ /* 0x010128000c1e1500 */
[----:B------:R0:W4:Y:S04]  /*22370*/  @P3 LDG.E.U16 R78, desc[UR20][R16.64] ;  /* 0x00000014104e3981 */ /* 0x000128000c1e1500 */
[----:B------:R-:W4:Y:S04]  /*22380*/  @P3 LDG.E.U16 R80, desc[UR20][R20.64] ;  /* 0x0000001414503981 */ /* 0x000f28000c1e1500 */
[----:B--2---:R2:W2:Y:S04]  /*22390*/  @P2 LDG.E.U16 R96, desc[UR20][R140.64] ;  /* 0x000000148c602981 */ /* 0x0044a8000c1e1500 */
[----:B------:R0:W2:Y:S04]  /*223a0*/  @P3 LDG.E.U16 R93, desc[UR20][R130.64] ;  /* 0x00000014825d3981 */ /* 0x0000a8000c1e1500 */
[----:B------:R0:W2:Y:S04]  /*223b0*/  @P2 LDG.E.U16 R92, desc[UR20][R164.64] ;  /* 0x00000014a45c2981 */ /* 0x0000a8000c1e1500 */
[----:B---3--:R-:W3:Y:S04]  /*223c0*/  @P3 LDG.E.U16 R73, desc[UR20][R68.64] ;  /* 0x0000001444493981 */ /* 0x008ee8000c1e1500 */
[----:B------:R-:W2:Y:S04]  /*223d0*/  LDL.LU.64 R130, [R1+0x1a30] ;  /* 0x001a300001827983 */ /* 0x000ea80000300a00 */
[----:B------:R-:W2:Y:S04]  /*223e0*/  LDL.LU.64 R164, [R1+0x1a28] ;  /* 0x001a280001a47983 */ /* 0x000ea80000300a00 */
[----:B------:R-:W-:Y:S04]  /*223f0*/  STL.64 [R1+0x200], R22 ;  /* 0x0002001601007387 */ /* 0x000fe80000100a00 */
[----:B------:R-:W2:Y:S01]  /*22400*/  LDL.LU.64 R74, [R1+0x1a20] ;  /* 0x001a2000014a7983 */ /* 0x000ea20000300a00 */
[----:B0-----:R-:W-:-:S03]  /*22410*/  IMAD.WIDE R18, R72, 0x2, R134 ;  /* 0x0000000248127825 */ /* 0x001fc600078e0286 */
[----:B------:R-:W3:Y:S01]  /*22420*/  @P2 LDG.E.U16 R90, desc[UR20][R54.64] ;  /* 0x00000014365a2981 */ /* 0x000ee2000c1e1500 */
[----:B-1----:R-:W-:-:S03]  /*22430*/  IMAD.WIDE R4, R72, 0x2, R132 ;  /* 0x0000000248047825 */ /* 0x002fc600078e0284 */
[----:B------:R-:W3:Y:S04]  /*22440*/  LDL.LU.64 R54, [R1+0x1a18] ;  /* 0x001a180001367983 */ /* 0x000ee80000300a00 */
[----:B------:R-:W3:Y:S04]  /*22450*/  LDL.LU.64 R56, [R1+0x1a10] ;  /* 0x001a100001387983 */ /* 0x000ee80000300a00 */
[----:B------:R-:W-:Y:S04]  /*22460*/  STL.64 [R1+0x1a8], R18 ;  /* 0x0001a81201007387 */ /* 0x000fe80000100a00 */
[----:B------:R-:W3:Y:S04]  /*22470*/  LDL.LU R72, [R1+0x1a08] ;  /* 0x001a080001487983 */ /* 0x000ee80000300800 */
[----:B------:R-:W3:Y:S04]  /*22480*/  LDL.LU.64 R58, [R1+0x1a00] ;  /* 0x001a0000013a7983 */ /* 0x000ee80000300a00 */
[----:B------:R-:W4:Y:S04]  /*22490*/  LDL.LU R158, [R1+0x500] ;  /* 0x00050000019e7983 */ /* 0x000f280000300800 */
[----:B--2---:R-:W2:Y:S04]  /*224a0*/  @P3 LDG.E.U16 R75, desc[UR20][R70.64] ;  /* 0x00000014464b3981 */ /* 0x004ea8000c1e1500 */
[----:B------:R-:W2:Y:S04]  /*224b0*/  @P2 LDG.E.U16 R74, desc[UR20][R60.64] ;  /* 0x000000143c4a2981 */ /* 0x000ea8000c1e1500 */
[----:B------:R-:W2:Y:S04]  /*224c0*/  LDL.LU.64 R70, [R1+0x19f8] ;  /* 0x0019f80001467983 */ /* 0x000ea80000300a00 */
[----:B------:R-:W-:Y:S04]  /*224d0*/  STL.64 [R1+0x1a0], R4 ;  /* 0x0001a00401007387 */ /* 0x000fe80000100a00 */
[----:B------:R-:W4:Y:S04]  /*224e0*/  LDL.LU.64 R60, [R1+0x19f0] ;  /* 0x0019f000013c7983 */ /* 0x000f280000300a00 */
[----:B------:R-:W4:Y:S01]  /*224f0*/  LDL.LU.64 R68, [R1+0x19e8] ;  /* 0x0019e80001447983 */ /* 0x000f220000300a00 */
[----:B------:R-:W-:-:S03]  /*22500*/  IMAD.WIDE R16, R164, 0x2, R134 ;  /* 0x00000002a4107825 */ /* 0x000fc600078e0286 */
[----:B------:R-:W4:Y:S01]  /*22510*/  LDL.LU R161, [R1+0x804] ;  /* 0x0008040001a17983 */ /* 0x000f220000300800 */
[----:B------:R-:W-:-:S03]  /*22520*/  IMAD.WIDE R10, R164, 0x2, R132 ;  /* 0x00000002a40a7825 */ /* 0x000fc600078e0284 */
[----:B---3--:R-:W3:Y:S01]  /*22530*/  @P2 LDG.E.U16 R72, desc[UR20][R50.64] ;  /* 0x0000001432482981 */ /* 0x008ee2000c1e1500 */
[----:B------:R-:W-:-:S03]  /*22540*/  IMAD.WIDE R140, R131, 0x2, R134 ;  /* 0x00000002838c7825 */ /* 0x000fc600078e0286 */
[----:B------:R-:W3:Y:S04]  /*22550*/  @P3 LDG.E.U16 R57, desc[UR20][R6.64] ;  /* 0x0000001406393981 */ /* 0x000ee8000c1e1500 */
[----:B------:R-:W3:Y:S04]  /*22560*/  LDL.LU.64 R50, [R1+0x19e0] ;  /* 0x0019e00001327983 */ /* 0x000ee80000300a00 */
[----:B------:R0:W-:Y:S04]  /*22570*/  STL.64 [R1+0x148], R16 ;  /* 0x0001481001007387 */ /* 0x0001e80000100a00 */
[----:B--2---:R-:W2:Y:S04]  /*22580*/  @P3 LDG.E.U16 R71, desc[UR20][R66.64] ;  /* 0x0000001442473981 */ /* 0x004ea8000c1e1500 */
[----:B------:R-:W2:Y:S01]  /*22590*/  @P2 LDG.E.U16 R70, desc[UR20][R64.64] ;  /* 0x0000001440462981 */ /* 0x000ea2000c1e1500 */
[----:B------:R-:W-:-:S03]  /*225a0*/  IMAD.WIDE R138, R131, 0x2, R132 ;  /* 0x00000002838a7825 */ /* 0x000fc600078e0284 */
[----:B----4-:R-:W4:Y:S04]  /*225b0*/  @P3 LDG.E.U16 R61, desc[UR20][R4.64] ;  /* 0x00000014043d3981 */ /* 0x010f28000c1e1500 */
[----:B------:R-:W2:Y:S04]  /*225c0*/  LDL.LU.64 R66, [R1+0x19d8] ;  /* 0x0019d80001427983 */ /* 0x000ea80000300a00 */
[----:B------:R-:W4:Y:S04]  /*225d0*/  LDL.LU R164, [R1+0x19d0] ;  /* 0x0019d00001a47983 */ /* 0x000f280000300800 */
[----:B------:R-:W4:Y:S04]  /*225e0*/  LDL.LU.64 R64, [R1+0x19c8] ;  /* 0x0019c80001407983 */ /* 0x000f280000300a00 */
[----:B------:R-:W4:Y:S04]  /*225f0*/  @P3 LDG.E.U16 R69, desc[UR20][R52.64] ;  /* 0x0000001434453981 */ /* 0x000f28000c1e1500 */
[----:B------:R-:W4:Y:S01]  /*22600*/  @P2 LDG.E.U16 R68, desc[UR20][R62.64] ;  /* 0x000000143e442981 */ /* 0x000f22000c1e1500 */
[----:B------:R-:W-:-:S03]  /*22610*/  IMAD.WIDE R136, R130, 0x2, R134 ;  /* 0x0000000282887825 */ /* 0x000fc600078e0286 */
[----:B------:R-:W4:Y:S04]  /*22620*/  @P2 LDG.E.U16 R60, desc[UR20][R162.64] ;  /* 0x00000014a23c2981 */ /* 0x000f28000c1e1500 */
[----:B------:R-:W4:Y:S04]  /*22630*/  LDL.LU.64 R52, [R1+0x19c0] ;  /* 0x0019c00001347983 */ /* 0x000f280000300a00 */
[----:B------:R-:W4:Y:S04]  /*22640*/  LDL.LU.64 R62, [R1+0x19b8] ;  /* 0x0019b800013e7983 */ /* 0x000f280000300a00 */
[----:B------:R1:W-:Y:S01]  /*22650*/  STL.64 [R1+0x140], R10 ;  /* 0x0001400a01007387 */ /* 0x0003e20000100a00 */
[----:B------:R-:W-:-:S03]  /*22660*/  IMAD.WIDE R130, R130, 0x2, R132 ;  /* 0x0000000282827825 */ /* 0x000fc600078e0284 */
[----:B---3--:R-:W3:Y:S01]  /*22670*/  @P2 LDG.E.U16 R51, desc[UR20][R136.64] ;  /* 0x0000001488332981 */ /* 0x008ee2000c1e1500 */
[----:B------:R-:W-:-:S03]  /*22680*/  @!P6 IMAD.IADD R165, R165, 0x1, -R3 ;  /* 0x00000001a5a5e824 */ /* 0x000fc600078e0a03 */
[----:B------:R-:W3:Y:S04]  /*22690*/  @P3 LDG.E.U16 R50, desc[UR20][R130.64] ;  /* 0x0000001482323981 */ /* 0x000ee8000c1e1500 */
[----:B--2---:R-:W2:Y:S04]  /*226a0*/  @P3 LDG.E.U16 R67, desc[UR20][R48.64] ;  /* 0x0000001430433981 */ /* 0x004ea8000c1e1500 */
[----:B------:R-:W2:Y:S04]  /*226b0*/  @P2 LDG.E.U16 R66, desc[UR20][R28.64] ;  /* 0x000000141c422981 */ /* 0x000ea8000c1e1500 */
[----:B----4-:R-:W4:Y:S04]  /*226c0*/  @P3 LDG.E.U16 R65, desc[UR20][R26.64] ;  /* 0x000000141a413981 */ /* 0x010f28000c1e1500 */
[----:B------:R-:W2:Y:S04]  /*226d0*/  LDL.LU.64 R48, [R1+0x19b0] ;  /* 0x0019b00001307983 */ /* 0x000ea80000300a00 */
[----:B------:R-:W3:Y:S04]  /*226e0*/  LDL.64 R20, [R1+0x648] ;  /* 0x0006480001147983 */ /* 0x000ee80000100a00 */
[----:B------:R-:W4:Y:S04]  /*226f0*/  LDL.64 R156, [R1+0x5e0] ;  /* 0x0005e000019c7983 */ /* 0x000f280000100a00 */
[----:B------:R0:W4:Y:S04]  /*22700*/  @P2 LDG.E.U16 R53, desc[UR20][R16.64] ;  /* 0x0000001410352981 */ /* 0x000128000c1e1500 */
[----:B------:R1:W4:Y:S04]  /*22710*/  @P2 LDG.E.U16 R62, desc[UR20][R18.64] ;  /* 0x00000014123e2981 */ /* 0x000328000c1e1500 */
[----:B------:R-:W4:Y:S01]  /*22720*/  LDL R26, [R1+0x1668] ;  /* 0x00166800011a7983 */ /* 0x000f220000100800 */
[----:B0-----:R-:W-:-:S03]  /*22730*/  IMAD.WIDE R16, R158, 0x2, R132 ;  /* 0x000000029e107825 */ /* 0x001fc600078e0284 */
[----:B------:R-:W4:Y:S01]  /*22740*/  LDL R4, [R1+0x1644] ;  /* 0x0016440001047983 */ /* 0x000f220000100800 */
[----:B-1----:R-:W-:-:S03]  /*22750*/  IMAD.WIDE R18, R158, 0x2, R134 ;  /* 0x000000029e127825 */ /* 0x002fc600078e0286 */
[----:B------:R-:W-:Y:S04]  /*22760*/  STL.64 [R1+0x1840], R140 ;  /* 0x0018408c01007387 */ /* 0x000fe80000100a00 */
[----:B------:R-:W-:Y:S04]  /*22770*/  STL.64 [R1+0x1848], R138 ;  /* 0x0018488a01007387 */ /* 0x000fe80000100a00 */
[----:B------:R-:W-:Y:S04]  /*22780*/  STL.64 [R1+0x570], R18 ;  /* 0x0005701201007387 */ /* 0x000fe80000100a00 */
[----:B------:R-:W4:Y:S04]  /*22790*/  LDL R154, [R1+0x1628] ;  /* 0x00162800019a7983 */ /* 0x000f280000100800 */
[----:B------:R-:W4:Y:S04]  /*227a0*/  LDL R155, [R1+0x1624] ;  /* 0x00162400019b7983 */ /* 0x000f280000100800 */
[----:B------:R-:W-:Y:S04]  /*227b0*/  STL.64 [R1+0x568], R16 ;  /* 0x0005681001007387 */ /* 0x000fe80000100a00 */
[----:B------:R-:W-:Y:S04]  /*227c0*/  STL.64 [R1+0x1850], R136 ;  /* 0x0018508801007387 */ /* 0x000fe80000100a00 */
[----:B------:R-:W-:Y:S04]  /*227d0*/  STL.64 [R1+0x1858], R130 ;  /* 0x0018588201007387 */ /* 0x000fe80000100a00 */
[----:B------:R-:W4:Y:S04]  /*227e0*/  LDL.LU.64 R162, [R1+0x19a8] ;  /* 0x0019a80001a27983 */ /* 0x000f280000300a00 */
[----:B------:R-:W4:Y:S01]  /*227f0*/  LDL.LU.64 R6, [R1+0x19a0] ;  /* 0x0019a00001067983 */ /* 0x000f220000300a00 */
[----:B------:R-:W-:-:S03]  /*22800*/  ISETP.GT.U32.AND P5, PT, R3, R164, PT ;  /* 0x000000a40300720c */ /* 0x000fc60003fa4070 */
[----:B------:R-:W4:Y:S04]  /*22810*/  @P3 LDG.E.U16 R63, desc[UR20][R22.64] ;  /* 0x00000014163f3981 */ /* 0x000f28000c1e1500 */
[----:B------:R-:W4:Y:S04]  /*22820*/  @P2 LDG.E.U16 R56, desc[UR20][R18.64] ;  /* 0x0000001412382981 */ /* 0x000f28000c1e1500 */
[----:B------:R-:W4:Y:S02]  /*22830*/  @P3 LDG.E.U16 R55, desc[UR20][R16.64] ;  /* 0x0000001410373981 */ /* 0x000f24000c1e1500 */
[----:B------:R-:W-:-:S02]  /*22840*/  @!P5 IMAD.IADD R164, R164, 0x1, -R3 ;  /* 0x00000001a4a4d824 */ /* 0x000fc400078e0a03 */
[----:B------:R-:W4:Y:S04]  /*22850*/  @P2 LDG.E.U16 R64, desc[UR20][R24.64] ;  /* 0x0000001418402981 */ /* 0x000f28000c1e1500 */
[----:B------:R-:W4:Y:S04]  /*22860*/  @P3 LDG.E.U16 R52, desc[UR20][R138.64] ;  /* 0x000000148a343981 */ /* 0x000f28000c1e1500 */
[----:B--2---:R0:W2:Y:S04]  /*22870*/  @P3 LDG.E.U16 R49, desc[UR20][R10.64] ;  /* 0x000000140a313981 */ /* 0x0040a8000c1e1500 */
[----:B---3--:R-:W3:Y:S04]  /*22880*/  @P3 LDG.E.U16 R59, desc[UR20][R20.64] ;  /* 0x00000014143b3981 */ /* 0x008ee8000c1e1500 */
[----:B----4-:R-:W4:Y:S01]  /*22890*/  @P2 LDG.E.U16 R58, desc[UR20][R156.64] ;  /* 0x000000149c3a2981 */ /* 0x010f22000c1e1500 */
[----:B0-----:R-:W-:-:S03]  /*228a0*/  IMAD.WIDE R10, R161, 0x2, R134 ;  /* 0x00000002a10a7825 */ /* 0x001fc600078e0286 */
[----:B------:R-:W2:Y:S04]  /*228b0*/  @P2 LDG.E.U16 R48, desc[UR20][R140.64] ;  /* 0x000000148c302981 */ /* 0x000ea8000c1e1500 */
[----:B------:R0:W-:Y:S04]  /*228c0*/  STL.64 [R1+0x500], R10 ;  /* 0x0005000a01007387 */ /* 0x0001e80000100a00 */
[----:B------:R-:W2:Y:S01]  /*228d0*/  LDL R12, [R1+0x15f4] ;  /* 0x0015f400010c7983 */ /* 0x000ea20000100800 */
[----:B------:R-:W-:-:S03]  /*228e0*/  ISETP.GE.AND P5, PT, R4, RZ, PT ;  /* 0x000000ff0400720c */ /* 0x000fc60003fa6270 */
[----:B------:R0:W3:Y:S01]  /*228f0*/  @P2 LDG.E.U16 R54, desc[UR20][R10.64] ;  /* 0x000000140a362981 */ /* 0x0000e2000c1e1500 */
[----:B------:R-:W-:-:S03]  /*22900*/  IMAD.MOV.U32 R5, RZ, RZ, R6 ;  /* 0x000000ffff057224 */ /* 0x000fc600078e0006 */
[----:B------:R-:W3:Y:S01]  /*22910*/  LDL.LU R6, [R1+0x1998] ;  /* 0x0019980001067983 */ /* 0x000ee20000300800 */
[----:B------:R-:W-:-:S03]  /*22920*/  IMAD.MOV.U32 R4, RZ, RZ, R7 ;  /* 0x000000ffff047224 */ /* 0x000fc600078e0007 */
[----:B------:R-:W3:Y:S04]  /*22930*/  LDL.LU R7, [R1+0x1994] ;  /* 0x0019940001077983 */ /* 0x000ee80000300800 */
[----:B------:R-:W3:Y:S01]  /*22940*/  LDL.LU R9, [R1+0x7fc] ;  /* 0x0007fc0001097983 */ /* 0x000ee20000300800 */
[----:B------:R-:W-:Y:S01]  /*22950*/  @!P4 IMAD.IADD R163, R163, 0x1, -R3 ;  /* 0x00000001a3a3c824 */ /* 0x000fe200078e0a03 */
[----:B0-----:R-:W0:Y:S04]  /*22960*/  S2R R10, SR_TID.X ;  /* 0x00000000000a7919 */ /* 0x001e280000002100 */
[----:B------:R-:W-:-:S02]  /*22970*/  ISETP.GT.U32.AND P4, PT, R3, R163, PT ;  /* 0x000000a30300720c */ /* 0x000fc40003f84070 */
[----:B------:R-:W-:Y:S01]  /*22980*/  ISETP.GE.AND P6, PT, R26, RZ, PT ;  /* 0x000000ff1a00720c */ /* 0x000fe20003fc6270 */
[----:B------:R-:W4:Y:S01]  /*22990*/  LDL.LU R158, [R1+0x7f8] ;  /* 0x0007f800019e7983 */ /* 0x000f220000300800 */
[----:B------:R-:W-:Y:S01]  /*229a0*/  @!P5 IMAD.MOV R4, RZ, RZ, -R4 ;  /* 0x000000ffff04d224 */ /* 0x000fe200078e0a04 */
[----:B------:R-:W-:Y:S02]  /*229b0*/  ISETP.GE.AND P5, PT, R155, RZ, PT ;  /* 0x000000ff9b00720c */ /* 0x000fe40003fa6270 */
[----:B------:R-:W4:Y:S04]  /*229c0*/  LDL.LU R26, [R1+0x7f4] ;  /* 0x0007f400011a7983 */ /* 0x000f280000300800 */
[----:B------:R-:W4:Y:S02]  /*229d0*/  LDL.LU R157, [R1+0x7f0] ;  /* 0x0007f000019d7983 */ /* 0x000f240000300800 */
[----:B------:R-:W-:Y:S01]  /*229e0*/  @!P4 IMAD.IADD R163, R163, 0x1, -R3 ;  /* 0x00000001a3a3c824 */ /* 0x000fe200078e0a03 */
[----:B------:R-:W-:Y:S01]  /*229f0*/  ISETP.GE.AND P4, PT, R154, RZ, PT ;  /* 0x000000ff9a00720c */ /* 0x000fe20003f86270 */
        /* <DEDUP_REMOVED lines=11> */
[----:B------:R-:W-:-:S03]  /*22ab0*/  @!P6 IMAD.MOV R5, RZ, RZ, -R5 ;  /* 0x000000ffff05e224 */ /* 0x000fc600078e0a05 */
[----:B------:R-:W4:Y:S01]  /*22ac0*/  LDL.LU R15, [R1+0x7c0] ;  /* 0x0007c000010f7983 */ /* 0x000f220000300800 */
[----:B0-----:R-:W-:-:S03]  /*22ad0*/  IMAD R3, R10, 0x80, R10 ;  /* 0x000000800a037824 */ /* 0x001fc600078e020a */
[----:B------:R-:W4:Y:S04]  /*22ae0*/  LDL.LU R31, [R1+0x7bc] ;  /* 0x0007bc00011f7983 */ /* 0x000f280000300800 */
[----:B------:R-:W4:Y:S01]  /*22af0*/  LDL.LU R30, [R1+0x7b8] ;  /* 0x0007b800011e7983 */ /* 0x000f220000300800 */
[----:B--2---:R-:W-:-:S03]  /*22b00*/  ISETP.GE.AND P6, PT, R12, RZ, PT ;  /* 0x000000ff0c00720c */ /* 0x004fc60003fc6270 */
[----:B------:R-:W2:Y:S04]  /*22b10*/  LDL.LU R12, [R1+0x7b4] ;  /* 0x0007b400010c7983 */ /* 0x000ea80000300800 */
[----:B------:R-:W2:Y:S01]  /*22b20*/  LDL.LU R10, [R1+0x6c0] ;  /* 0x0006c000010a7983 */ /* 0x000ea20000300800 */
[----:B---3--:R-:W-:-:S03]  /*22b30*/  SEL R130, R162, R9, !P1 ;  /* 0x00000009a2827207 */ /* 0x008fc60004800000 */
[----:B------:R-:W3:Y:S01]  /*22b40*/  LDL.LU R9, [R1+0x6bc] ;  /* 0x0006bc0001097983 */ /* 0x000ee20000300800 */
[C---:B----4-:R-:W-:Y:S02]  /*22b50*/  SEL R153, R162.reuse, R22, !P1 ;  /* 0x00000016a2997207 */ /* 0x050fe40004800000 */
[C---:B------:R-:W-:Y:S02]  /*22b60*/  SEL R152, R162.reuse, R21, !P1 ;  /* 0x00000015a2987207 */ /* 0x040fe40004800000 */
[C---:B------:R-:W-:Y:S02]  /*22b70*/  SEL R151, R162.reuse, R20, !P1 ;  /* 0x00000014a2977207 */ /* 0x040fe40004800000 */
[C---:B------:R-:W-:Y:S02]  /*22b80*/  SEL R150, R162.reuse, R19, !P1 ;  /* 0x00000013a2967207 */ /* 0x040fe40004800000 */
[C---:B------:R-:W-:Y:S02]  /*22b90*/  SEL R149, R162.reuse, R18, !P1 ;  /* 0x00000012a2957207 */ /* 0x040fe40004800000 */
[----:B------:R-:W-:-:S02]  /*22ba0*/  SEL R146, R162, R11, !P1 ;  /* 0x0000000ba2927207 */ /* 0x000fc40004800000 */
        /* <DEDUP_REMOVED lines=16> */
[----:B------:R-:W4:Y:S04]  /*22cb0*/  LDL.LU R16, [R1+0x77c] ;  /* 0x00077c0001107983 */ /* 0x000f280000300800 */
[----:B------:R-:W4:Y:S01]  /*22cc0*/  LDL.LU R15, [R1+0x778] ;  /* 0x00077800010f7983 */ /* 0x000f220000300800 */
[----:B--2---:R-:W-:-:S02]  /*22cd0*/  SEL R142, R162, R12, !P1 ;  /* 0x0000000ca28e7207 */ /* 0x004fc40004800000 */
[C---:B------:R-:W-:Y:S02]  /*22ce0*/  SEL R141, R162.reuse, R10, !P1 ;  /* 0x0000000aa28d7207 */ /* 0x040fe40004800000 */
[----:B------:R-:W2:Y:S04]  /*22cf0*/  LDL.LU R10, [R1+0x774] ;  /* 0x00077400010a7983 */ /* 0x000ea80000300800 */
[----:B------:R-:W2:Y:S01]  /*22d00*/  LDL.LU R12, [R1+0x770] ;  /* 0x00077000010c7983 */ /* 0x000ea20000300800 */
[----:B---3--:R-:W-:-:S03]  /*22d10*/  SEL R140, R162, R9, !P1 ;  /* 0x00000009a28c7207 */ /* 0x008fc60004800000 */
[----:B------:R-:W3:Y:S01]  /*22d20*/  LDL.LU R9, [R1+0x76c] ;  /* 0x00076c0001097983 */ /* 0x000ee20000300800 */
[----:B------:R-:W-:-:S05]  /*22d30*/  IMAD.SHL.U32 R3, R3, 0x2, RZ ;  /* 0x0000000203037824 */ /* 0x000fca00078e00ff */
[----:B------:R-:W-:Y:S02]  /*22d40*/  LOP3.LUT R3, R3, 0x407e, RZ, 0xc0, !PT ;  /* 0x0000407e03037812 */ /* 0x000fe400078ec0ff */
[C---:B------:R-:W-:Y:S02]  /*22d50*/  SEL R144, R162.reuse, R31, !P1 ;  /* 0x0000001fa2907207 */ /* 0x040fe40004800000 */
[----:B------:R-:W-:Y:S01]  /*22d60*/  SEL R143, R162, R30, !P1 ;  /* 0x0000001ea28f7207 */ /* 0x000fe20004800000 */
[----:B----4-:R0:W-:Y:S04]  /*22d70*/  STS.U16 [R3+UR4], R11 ;  /* 0x0000000b03007988 */ /* 0x0101e80008000404 */
[----:B0-----:R-:W4:Y:S04]  /*22d80*/  LDL.LU R11, [R1+0x768] ;  /* 0x00076800010b7983 */ /* 0x001f280000300800 */
[----:B------:R-:W4:Y:S04]  /*22d90*/  LDL.LU R38, [R1+0x764] ;  /* 0x0007640001267983 */ /* 0x000f280000300800 */
[----:B------:R-:W4:Y:S04]  /*22da0*/  LDL.LU R37, [R1+0x760] ;  /* 0x0007600001257983 */ /* 0x000f280000300800 */
[----:B------:R-:W4:Y:S04]  /*22db0*/  LDL.LU R36, [R1+0x75c] ;  /* 0x00075c0001247983 */ /* 0x000f280000300800 */
[----:B------:R-:W4:Y:S04]  /*22dc0*/  LDL.LU R35, [R1+0x758] ;  /* 0x0007580001237983 */ /* 0x000f280000300800 */
[----:B------:R-:W4:Y:S04]  /*22dd0*/  LDL.LU R34, [R1+0x754] ;  /* 0x0007540001227983 */ /* 0x000f280000300800 */
[----:B------:R-:W4:Y:S04]  /*22de0*/  LDL.LU R33, [R1+0x750] ;  /* 0x0007500001217983 */ /* 0x000f280000300800 */
[----:B------:R-:W4:Y:S04]  /*22df0*/  LDL.LU R32, [R1+0x74c] ;  /* 0x00074c0001207983 */ /* 0x000f280000300800 */
[----:B------:R0:W-:Y:S04]  /*22e00*/  STS.U16 [R3+UR4+0xc00], R23 ;  /* 0x000c001703007988 */ /* 0x0001e80008000404 */
[----:B------:R-:W4:Y:S04]  /*22e10*/  LDL.LU R31, [R1+0x748] ;  /* 0x00074800011f7983 */ /* 0x000f280000300800 */
[----:B------:R-:W-:Y:S04]  /*22e20*/  STS.U16 [R3+UR4+0x8000], R29 ;  /* 0x0080001d03007988 */ /* 0x000fe80008000404 */
[----:B0-----:R-:W4:Y:S04]  /*22e30*/  LDL.LU R23, [R1+0x744] ;  /* 0x0007440001177983 */ /* 0x001f280000300800 */
[----:B------:R-:W4:Y:S04]  /*22e40*/  LDL.LU R30, [R1+0x740] ;  /* 0x00074000011e7983 */ /* 0x000f280000300800 */
[----:B--2---:R0:W-:Y:S04]  /*22e50*/  STS.U16 [R3+UR4+0x9c00], R10 ;  /* 0x009c000a03007988 */ /* 0x0041e80008000404 */
[----:B0-----:R-:W2:Y:S04]  /*22e60*/  LDL.LU R10, [R1+0x73c] ;  /* 0x00073c00010a7983 */ /* 0x001ea80000300800 */
[----:B------:R-:W2:Y:S04]  /*22e70*/  LDL.LU R29, [R1+0x738] ;  /* 0x00073800011d7983 */ /* 0x000ea80000300800 */
[----:B---3--:R0:W-:Y:S04]  /*22e80*/  STS.U16 [R3+UR4+0xa000], R9 ;  /* 0x00a0000903007988 */ /* 0x0081e80008000404 */
[----:B0-----:R-:W3:Y:S04]  /*22e90*/  LDL.LU R9, [R1+0x734] ;  /* 0x0007340001097983 */ /* 0x001ee80000300800 */
[----:B------:R0:W-:Y:S04]  /*22ea0*/  STS.U16 [R3+UR4+0x400], R28 ;  /* 0x0004001c03007988 */ /* 0x0001e80008000404 */
[----:B------:R1:W-:Y:S04]  /*22eb0*/  STS.U16 [R3+UR4+0x8400], R27 ;  /* 0x0084001b03007988 */ /* 0x0003e80008000404 */
[----:B------:R1:W-:Y:S04]  /*22ec0*/  STS.U16 [R3+UR4+0x800], R25 ;  /* 0x0008001903007988 */ /* 0x0003e80008000404 */
[----:B0-----:R-:W3:Y:S04]  /*22ed0*/  LDL.LU R28, [R1+0x730] ;  /* 0x00073000011c7983 */ /* 0x001ee80000300800 */
[----:B-1----:R-:W3:Y:S04]  /*22ee0*/  LDL.LU R27, [R1+0x72c] ;  /* 0x00072c00011b7983 */ /* 0x002ee80000300800 */
[----:B------:R0:W-:Y:S04]  /*22ef0*/  STS.U16 [R3+UR4+0x8800], R24 ;  /* 0x0088001803007988 */ /* 0x0001e80008000404 */
[----:B------:R-:W3:Y:S04]  /*22f00*/  LDL.LU R25, [R1+0x728] ;  /* 0x0007280001197983 */ /* 0x000ee80000300800 */
[----:B------:R1:W-:Y:S04]  /*22f10*/  STS.U16 [R3+UR4+0x8c00], R22 ;  /* 0x008c001603007988 */ /* 0x0003e80008000404 */
[----:B0-----:R-:W3:Y:S04]  /*22f20*/  LDL.LU R24, [R1+0x724] ;  /* 0x0007240001187983 */ /* 0x001ee80000300800 */
[----:B------:R0:W-:Y:S04]  /*22f30*/  STS.U16 [R3+UR4+0x1000], R21 ;  /* 0x0010001503007988 */ /* 0x0001e80008000404 */
[----:B-1----:R-:W3:Y:S04]  /*22f40*/  LDL.LU R22, [R1+0x720] ;  /* 0x0007200001167983 */ /* 0x002ee80000300800 */
        /* <DEDUP_REMOVED lines=14> */
[----:B----4-:R0:W-:Y:S04]  /*23030*/  STS.U16 [R3+UR4+0x2400], R11 ;  /* 0x0024000b03007988 */ /* 0x0101e80008000404 */
[----:B-1----:R-:W4:Y:S04]  /*23040*/  LDL.LU R12, [R1+0x700] ;  /* 0x00070000010c7983 */ /* 0x002f280000300800 */
[----:B0-----:R-:W4:Y:S04]  /*23050*/  LDL.LU R11, [R1+0x6fc] ;  /* 0x0006fc00010b7983 */ /* 0x001f280000300800 */
[----:B--2---:R0:W-:Y:S04]  /*23060*/  STS.U16 [R3+UR4+0xb800], R10 ;  /* 0x00b8000a03007988 */ /* 0x0041e80008000404 */
[----:B0-----:R-:W2:Y:S04]  /*23070*/  LDL.LU R10, [R1+0x6f8] ;  /* 0x0006f800010a7983 */ /* 0x001ea80000300800 */
[----:B---3--:R0:W-:Y:S04]  /*23080*/  STS.U16 [R3+UR4+0xbc00], R9 ;  /* 0x00bc000903007988 */ /* 0x0081e80008000404 */
[----:B0-----:R-:W3:Y:S04]  /*23090*/  LDL.LU R9, [R1+0x6f4] ;  /* 0x0006f40001097983 */ /* 0x001ee80000300800 */
[----:B------:R0:W-:Y:S01]  /*230a0*/  STS.U16 [R3+UR4+0xa400], R38 ;  /* 0x00a4002603007988 */ /* 0x0001e20008000404 */
[----:B------:R-:W-:-:S03]  /*230b0*/  @!P4 IMAD.MOV R165, RZ, RZ, -R165 ;  /* 0x000000ffffa5c224 */ /* 0x000fc600078e0aa5 */
[----:B------:R1:W-:Y:S01]  /*230c0*/  STS.U16 [R3+UR4+0x2800], R37 ;  /* 0x0028002503007988 */ /* 0x0003e20008000404 */
[----:B------:R-:W-:-:S03]  /*230d0*/  @!P5 IMAD.MOV R164, RZ, RZ, -R164 ;  /* 0x000000ffffa4d224 */ /* 0x000fc600078e0aa4 */
[----:B------:R1:W-:Y:S04]  /*230e0*/  STS.U16 [R3+UR4+0xa800], R36 ;  /* 0x00a8002403007988 */ /* 0x0003e80008000404 */
[----:B0-----:R-:W3:Y:S04]  /*230f0*/  LDL.LU R38, [R1+0x6f0] ;  /* 0x0006f00001267983 */ /* 0x001ee80000300800 */
[----:B-1----:R-:W3:Y:S01]  /*23100*/  LDL.LU R37, [R1+0x6ec] ;  /* 0x0006ec0001257983 */ /* 0x002ee20000300800 */
[----:B------:R-:W-:-:S03]  /*23110*/  @!P6 IMAD.MOV R163, RZ, RZ, -R163 ;  /* 0x000000ffffa3e224 */ /* 0x000fc600078e0aa3 */
[----:B------:R0:W-:Y:S04]  /*23120*/  STS.U16 [R3+UR4+0x2c00], R35 ;  /* 0x002c002303007988 */ /* 0x0001e80008000404 */
[----:B------:R-:W3:Y:S04]  /*23130*/  LDL.LU R36, [R1+0x6e8] ;  /* 0x0006e80001247983 */ /* 0x000ee80000300800 */
[----:B------:R-:W-:Y:S04]  /*23140*/  STS.U16 [R3+UR4+0xac00], R34 ;  /* 0x00ac002203007988 */ /* 0x000fe80008000404 */
[----:B------:R1:W-:Y:S04]  /*23150*/  STS.U16 [R3+UR4+0xb400], R23 ;  /* 0x00b4001703007988 */ /* 0x0003e80008000404 */
[----:B0-----:R-:W3:Y:S04]  /*23160*/  LDL.LU R35, [R1+0x6e4] ;  /* 0x0006e40001237983 */ /* 0x001ee80000300800 */
[----:B------:R0:W-:Y:S01]  /*23170*/  STS.U16 [R3+UR4+0x3000], R33 ;  /* 0x0030002103007988 */ /* 0x0001e20008000404 */
[----:B-1----:R-:W-:-:S03]  /*23180*/  LOP3.LUT R23, R3, 0x10, RZ, 0x3c, !PT ;  /* 0x0000001003177812 */ /* 0x002fc600078e3cff */
[----:B------:R-:W3:Y:S01]  /*23190*/  LDL.LU R34, [R1+0x6e0] ;  /* 0x0006e00001227983 */ /* 0x000ee20000300800 */
[----:B------:R-:W-:-:S03]  /*231a0*/  SEL R131, R162, R165, !P1 ;  /* 0x000000a5a2837207 */ /* 0x000fc60004800000 */
[----:B------:R1:W-:Y:S04]  /*231b0*/  STS.U16 [R3+UR4+0xb000], R32 ;  /* 0x00b0002003007988 */ /* 0x0003e80008000404 */
[----:B0-----:R-:W3:Y:S01]  /*231c0*/  LDL.LU R33, [R1+0x6dc] ;  /* 0x0006dc0001217983 */ /* 0x001ee20000300800 */
[----:B------:R-:W-:-:S03]  /*231d0*/  SEL R158, R162, R158, !P1 ;  /* 0x0000009ea29e7207 */ /* 0x000fc60004800000 */
[----:B------:R0:W-:Y:S01]  /*231e0*/  STS.U16 [R3+UR4+0x3400], R31 ;  /* 0x0034001f03007988 */ /* 0x0001e20008000404 */
[----:B------:R-:W-:-:S03]  /*231f0*/  SEL R26, R162, R26, !P1 ;  /* 0x0000001aa21a7207 */ /* 0x000fc60004800000 */
[----:B-1----:R-:W3:Y:S01]  /*23200*/  LDL.LU R32, [R1+0x6d8] ;  /* 0x0006d80001207983 */ /* 0x002ee20000300800 */
[----:B------:R-:W-:-:S03]  /*23210*/  SEL R157, R162, R157, !P1 ;  /* 0x0000009da29d7207 */ /* 0x000fc60004800000 */
[----:B------:R1:W-:Y:S01]  /*23220*/  STS.U16 [R3+UR4+0x3800], R30 ;  /* 0x0038001e03007988 */ /* 0x0003e20008000404 */
[----:B------:R-:W-:-:S03]  /*23230*/  SEL R156, R162, R156, !P1 ;  /* 0x0000009ca29c7207 */ /* 0x000fc60004800000 */
[----:B0-----:R-:W3:Y:S01]  /*23240*/  LDL.LU R31, [R1+0x6d4] ;  /* 0x0006d400011f7983 */ /* 0x001ee20000300800 */
[C---:B------:R-:W-:Y:S02]  /*23250*/  SEL R155, R162.reuse, R155, !P1 ;  /* 0x0000009ba29b7207 */ /* 0x040fe40004800000 */
[C---:B------:R-:W-:Y:S01]  /*23260*/  SEL R154, R162.reuse, R154, !P1 ;  /* 0x0000009aa29a7207 */ /* 0x040fe20004800000 */
[----:B------:R0:W-:Y:S01]  /*23270*/  STS.U16 [R3+UR4+0x3c00], R29 ;  /* 0x003c001d03007988 */ /* 0x0001e20008000404 */
[C---:B------:R-:W-:Y:S02]  /*23280*/  SEL R139, R162.reuse, R7, !P1 ;  /* 0x00000007a28b7207 */ /* 0x040fe40004800000 */
[C---:B------:R-:W-:Y:S01]  /*23290*/  SEL R138, R162.reuse, R6, !P1 ;  /* 0x00000006a28a7207 */ /* 0x040fe20004800000 */
[----:B-1----:R-:W3:Y:S01]  /*232a0*/  LDL.LU R30, [R1+0x6d0] ;  /* 0x0006d000011e7983 */ /* 0x002ee20000300800 */
[C---:B------:R-:W-:Y:S02]  /*232b0*/  SEL R137, R162.reuse, R5, !P1 ;  /* 0x00000005a2897207 */ /* 0x040fe40004800000 */
[C---:B------:R-:W-:Y:S01]  /*232c0*/  SEL R136, R162.reuse, R4, !P1 ;  /* 0x00000004a2887207 */ /* 0x040fe20004800000 */
[----:B------:R1:W-:Y:S01]  /*232d0*/  STS.U16 [R23+UR4+0x80], R28 ;  /* 0x0000801c17007988 */ /* 0x0003e20008000404 */
[----:B------:R-:W-:-:S02]  /*232e0*/  SEL R165, R162, R164, !P1 ;  /* 0x000000a4a2a57207 */ /* 0x000fc40004800000 */
[----:B------:R-:W-:Y:S01]  /*232f0*/  SEL R162, R162, R163, !P1 ;  /* 0x000000a3a2a27207 */ /* 0x000fe20004800000 */
[----:B0-----:R-:W3:Y:S04]  /*23300*/  LDL.LU R29, [R1+0x6cc] ;  /* 0x0006cc00011d7983 */ /* 0x001ee80000300800 */
[----:B------:R0:W-:Y:S04]  /*23310*/  STS.U16 [R23+UR4+0x8080], R27 ;  /* 0x0080801b17007988 */ /* 0x0001e80008000404 */
[----:B-1----:R-:W3:Y:S04]  /*23320*/  LDL.LU R28, [R1+0xc8] ;  /* 0x0000c800011c7983 */ /* 0x002ee80000300800 */
        /* <DEDUP_REMOVED lines=21> */
[----:B----4-:R1:W-:Y:S04]  /*23480*/  STS.U16 [R23+UR4+0x1880], R12 ;  /* 0x0018800c17007988 */ /* 0x0103e80008000404 */
[----:B0-----:R-:W4:Y:S04]  /*23490*/  LDL.LU R15, [R1+0xd4] ;  /* 0x0000d400010f7983 */ /* 0x001f280000300800 */
[----:B------:R0:W-:Y:S04]  /*234a0*/  STS.U16 [R23+UR4+0x9880], R11 ;  /* 0x0098800b17007988 */ /* 0x0001e80008000404 */
[----:B-1----:R-:W4:Y:S04]  /*234b0*/  LDL.LU R12, [R1+0xd0] ;  /* 0x0000d000010c7983 */ /* 0x002f280000300800 */
[----:B0-----:R-:W4:Y:S04]  /*234c0*/  LDL.LU R11, [R1+0xcc] ;  /* 0x0000cc00010b7983 */ /* 0x001f280000300800 */
[----:B--2---:R0:W-:Y:S04]  /*234d0*/  STS.U16 [R23+UR4+0x1c80], R10 ;  /* 0x001c800a17007988 */ /* 0x0041e80008000404 */
[----:B0-----:R-:W2:Y:S04]  /*234e0*/  LDL.LU R10, [R1+0xb8] ;  /* 0x0000b800010a7983 */ /* 0x001ea80000300800 */
[----:B---3--:R0:W-:Y:S04]  /*234f0*/  STS.U16 [R23+UR4+0x9c80], R9 ;  /* 0x009c800917007988 */ /* 0x0081e80008000404 */
[----:B0-----:R-:W3:Y:S04]  /*23500*/  LDL.LU R9, [R1+0x8c] ;  /* 0x00008c0001097983 */ /* 0x001ee80000300800 */
[----:B------:R-:W3:Y:S04]  /*23510*/  LDL.LU R164, [R1+0x88] ;  /* 0x0000880001a47983 */ /* 0x000ee80000300800 */
        /* <DEDUP_REMOVED lines=24> */
[----:B------:R0:W-:Y:S01]  /*236a0*/  STS.U16 [R23+UR4+0x3880], R27 ;  /* 0x0038801b17007988 */ /* 0x0001e20008000404 */
[----:B-1----:R-:W-:-:S03]  /*236b0*/  LOP3.LUT R163, R3, 0x20, RZ, 0x3c, !PT ;  /* 0x0000002003a37812 */ /* 0x002fc600078e3cff */
[----:B------:R1:W-:Y:S04]  /*236c0*/  STS.U16 [R23+UR4+0xb880], R25 ;  /* 0x00b8801917007988 */ /* 0x0003e80008000404 */
[----:B0-----:R-:W3:Y:S04]  /*236d0*/  LDL.LU R27, [R1+0x1964] ;  /* 0x00196400011b7983 */ /* 0x001ee80000300800 */
[----:B-1----:R-:W3:Y:S04]  /*236e0*/  LDL.LU R25, [R1+0x1960] ;  /* 0x0019600001197983 */ /* 0x002ee80000300800 */
[----:B------:R0:W-:Y:S04]  /*236f0*/  STS.U16 [R23+UR4+0x3c80], R24 ;  /* 0x003c801817007988 */ /* 0x0001e80008000404 */
[----:B------:R1:W-:Y:S04]  /*23700*/  STS.U16 [R23+UR4+0xbc80], R22 ;  /* 0x00bc801617007988 */ /* 0x0003e80008000404 */
[----:B------:R1:W-:Y:S04]  /*23710*/  STS.U16 [R163+UR4+0x100], R21 ;  /* 0x00010015a3007988 */ /* 0x0003e80008000404 */
[----:B0-----:R-:W3:Y:S04]  /*23720*/  LDL.LU R24, [R1+0x195c] ;  /* 0x00195c0001187983 */ /* 0x001ee80000300800 */
[----:B-1----:R-:W3:Y:S04]  /*23730*/  LDL.LU R23, [R1+0x1958] ;  /* 0x0019580001177983 */ /* 0x002ee80000300800 */
[----:B------:R-:W3:Y:S04]  /*23740*/  LDL.LU R22, [R1+0x1954] ;  /* 0x0019540001167983 */ /* 0x000ee80000300800 */
[----:B------:R-:W3:Y:S04]  /*23750*/  LDL.LU R21, [R1+0x1950] ;  /* 0x0019500001157983 */ /* 0x000ee80000300800 */
[----:B------:R0:W-:Y:S04]  /*23760*/  STS.U16 [R163+UR4+0x8100], R20 ;  /* 0x00810014a3007988 */ /* 0x0001e80008000404 */
[----:B------:R1:W-:Y:S04]  /*23770*/  STS.U16 [R163+UR4+0x500], R19 ;  /* 0x00050013a3007988 */ /* 0x0003e80008000404 */
[----:B------:R1:W-:Y:S04]  /*23780*/  STS.U16 [R163+UR4+0x8500], R18 ;  /* 0x00850012a3007988 */ /* 0x0003e80008000404 */
[----:B0-----:R-:W3:Y:S04]  /*23790*/  LDL.LU R20, [R1+0x194c] ;  /* 0x00194c0001147983 */ /* 0x001ee80000300800 */
[----:B-1----:R-:W3:Y:S04]  /*237a0*/  LDL.LU R19, [R1+0x1948] ;  /* 0x0019480001137983 */ /* 0x002ee80000300800 */
[----:B------:R-:W3:Y:S04]  /*237b0*/  LDL.LU R18, [R1+0x1944] ;  /* 0x0019440001127983 */ /* 0x000ee80000300800 */
[----:B------:R0:W-:Y:S04]  /*237c0*/  STS.U16 [R163+UR4+0x900], R17 ;  /* 0x00090011a3007988 */ /* 0x0001e80008000404 */
[----:B------:R1:W-:Y:S04]  /*237d0*/  STS.U16 [R163+UR4+0x8900], R16 ;  /* 0x00890010a3007988 */ /* 0x0003e80008000404 */
[----:B----4-:R4:W-:Y:S04]  /*237e0*/  STS.U16 [R163+UR4+0xd00], R15 ;  /* 0x000d000fa3007988 */ /* 0x0109e80008000404 */
[----:B0-----:R-:W3:Y:S04]  /*237f0*/  LDL.LU R17, [R1+0x1940] ;  /* 0x0019400001117983 */ /* 0x001ee80000300800 */
[----:B-1----:R-:W3:Y:S04]  /*23800*/  LDL.LU R16, [R1+0x193c] ;  /* 0x00193c0001107983 */ /* 0x002ee80000300800 */
[----:B----4-:R-:W4:Y:S04]  /*23810*/  LDL.LU R15, [R1+0x1938] ;  /* 0x00193800010f7983 */ /* 0x010f280000300800 */
[----:B------:R0:W-:Y:S04]  /*23820*/  STS.U16 [R163+UR4+0x8d00], R12 ;  /* 0x008d000ca3007988 */ /* 0x0001e80008000404 */
[----:B------:R1:W-:Y:S04]  /*23830*/  STS.U16 [R163+UR4+0x1100], R11 ;  /* 0x0011000ba3007988 */ /* 0x0003e80008000404 */
[----:B0-----:R-:W4:Y:S04]  /*23840*/  LDL.LU R12, [R1+0x1934] ;  /* 0x00193400010c7983 */ /* 0x001f280000300800 */
[----:B-1----:R-:W4:Y:S04]  /*23850*/  LDL.LU R11, [R1+0x1930] ;  /* 0x00193000010b7983 */ /* 0x002f280000300800 */
[----:B--2---:R0:W-:Y:S04]  /*23860*/  STS.U16 [R163+UR4+0x9100], R10 ;  /* 0x0091000aa3007988 */ /* 0x0041e80008000404 */
[----:B0-----:R-:W2:Y:S04]  /*23870*/  LDL.LU R10, [R1+0x192c] ;  /* 0x00192c00010a7983 */ /* 0x001ea80000300800 */
[----:B---3--:R0:W-:Y:S04]  /*23880*/  STS.U16 [R163+UR4+0x1500], R9 ;  /* 0x00150009a3007988 */ /* 0x0081e80008000404 */
[----:B0-----:R-:W3:Y:S04]  /*23890*/  LDL.LU R9, [R1+0x1928] ;  /* 0x0019280001097983 */ /* 0x001ee80000300800 */
[----:B------:R-:W-:Y:S04]  /*238a0*/  STS.U16 [R163+UR4+0x9500], R164 ;  /* 0x009500a4a3007988 */ /* 0x000fe80008000404 */
[----:B------:R0:W-:Y:S02]  /*238b0*/  STS.U16 [R163+UR4+0x1900], R4 ;  /* 0x00190004a3007988 */ /* 0x0001e40008000404 */
[----:B0-----:R-:W-:-:S02]  /*238c0*/  LOP3.LUT R4, R3, 0x30, RZ, 0x3c, !PT ;  /* 0x0000003003047812 */ /* 0x001fc400078e3cff */
[----:B---3--:R0:W-:Y:S04]  /*238d0*/  STS.U16 [R163+UR4+0x9900], R9 ;  /* 0x00990009a3007988 */ /* 0x0081e80008000404 */
[----:B--2---:R1:W-:Y:S04]  /*238e0*/  STS.U16 [R163+UR4+0x1d00], R10 ;  /* 0x001d000aa3007988 */ /* 0x0043e80008000404 */
[----:B----4-:R2:W-:Y:S04]  /*238f0*/  STS.U16 [R163+UR4+0x9d00], R11 ;  /* 0x009d000ba3007988 */ /* 0x0105e80008000404 */
[----:B0-----:R-:W3:Y:S04]  /*23900*/  LDL.LU R9, [R1+0x1924] ;  /* 0x0019240001097983 */ /* 0x001ee80000300800 */
[----:B------:R0:W-:Y:S04]  /*23910*/  STS.U16 [R163+UR4+0x2100], R12 ;  /* 0x0021000ca3007988 */ /* 0x0001e80008000404 */
[----:B-1----:R-:W4:Y:S04]  /*23920*/  LDL.LU R10, [R1+0x1920] ;  /* 0x00192000010a7983 */ /* 0x002f280000300800 */
[----:B------:R1:W-:Y:S04]  /*23930*/  STS.U16 [R163+UR4+0xa100], R15 ;  /* 0x00a1000fa3007988 */ /* 0x0003e80008000404 */
[----:B--2---:R-:W2:Y:S04]  /*23940*/  LDL.LU R11, [R1+0x191c] ;  /* 0x00191c00010b7983 */ /* 0x004ea80000300800 */
[----:B------:R1:W-:Y:S04]  /*23950*/  STS.U16 [R163+UR4+0x2500], R16 ;  /* 0x00250010a3007988 */ /* 0x0003e80008000404 */
[----:B0-----:R-:W2:Y:S04]  /*23960*/  LDL.LU R12, [R1+0x1918] ;  /* 0x00191800010c7983 */ /* 0x001ea80000300800 */
[----:B------:R0:W-:Y:S04]  /*23970*/  STS.U16 [R163+UR4+0xa500], R17 ;  /* 0x00a50011a3007988 */ /* 0x0001e80008000404 */
[----:B-1----:R-:W2:Y:S04]  /*23980*/  LDL.LU R15, [R1+0x1914] ;  /* 0x00191400010f7983 */ /* 0x002ea80000300800 */
[----:B------:R1:W-:Y:S04]  /*23990*/  STS.U16 [R163+UR4+0x2900], R18 ;  /* 0x00290012a3007988 */ /* 0x0003e80008000404 */
[----:B------:R-:W2:Y:S04]  /*239a0*/  LDL.LU R16, [R1+0x1910] ;  /* 0x0019100001107983 */ /* 0x000ea80000300800 */
        /* <DEDUP_REMOVED lines=56> */
[----:B------:R-:W-:Y:S04]  /*23d30*/  STS.U16 [R4+UR4+0xa180], R159 ;  /* 0x00a1809f04007988 */ /* 0x000fe80008000404 */
[----:B-1----:R-:W2:Y:S04]  /*23d40*/  LDL.LU R46, [R1+0x189c] ;  /* 0x00189c00012e7983 */ /* 0x002ea80000300800 */
[----:B------:R-:W-:Y:S04]  /*23d50*/  STS.U16 [R4+UR4+0x2580], R160 ;  /* 0x002580a004007988 */ /* 0x000fe80008000404 */
[----:B------:R-:W2:Y:S04]  /*23d60*/  LDL.LU R47, [R1+0x1898] ;  /* 0x00189800012f7983 */ /* 0x000ea80000300800 */
[----:B------:R0:W-:Y:S04]  /*23d70*/  STS.U16 [R4+UR4+0xa580], R2 ;  /* 0x00a5800204007988 */ /* 0x0001e80008000404 */
[----:B0-----:R-:W2:Y:S04]  /*23d80*/  LDL.LU R2, [R1+0x1894] ;  /* 0x0018940001027983 */ /* 0x001ea80000300800 */
[----:B------:R-:W-:Y:S04]  /*23d90*/  STS.U16 [R4+UR4+0x2980], R129 ;  /* 0x0029808104007988 */ /* 0x000fe80008000404 */
[----:B------:R-:W-:Y:S04]  /*23da0*/  STS.U16 [R4+UR4+0xa980], R128 ;  /* 0x00a9808004007988 */ /* 0x000fe80008000404 */
[----:B------:R-:W-:Y:S04]  /*23db0*/  STS.U16 [R4+UR4+0x2d80], R127 ;  /* 0x002d807f04007988 */ /* 0x000fe80008000404 */
[----:B------:R-:W-:Y:S01]  /*23dc0*/  STS.U16 [R4+UR4+0xad80], R126 ;  /* 0x00ad807e04007988 */ /* 0x000fe20008000404 */
[----:B------:R-:W-:-:S03]  /*23dd0*/  LOP3.LUT R159, R3, 0x40, RZ, 0x3c, !PT ;  /* 0x00000040039f7812 */ /* 0x000fc600078e3cff */
[----:B------:R-:W-:Y:S04]  /*23de0*/  STS.U16 [R4+UR4+0x3180], R125 ;  /* 0x0031807d04007988 */ /* 0x000fe80008000404 */
[----:B------:R-:W-:Y:S04]  /*23df0*/  STS.U16 [R4+UR4+0xb180], R124 ;  /* 0x00b1807c04007988 */ /* 0x000fe80008000404 */
[----:B------:R-:W-:Y:S04]  /*23e00*/  STS.U16 [R4+UR4+0x3580], R111 ;  /* 0x0035806f04007988 */ /* 0x000fe80008000404 */
[----:B------:R-:W-:Y:S04]  /*23e10*/  STS.U16 [R4+UR4+0xb580], R110 ;  /* 0x00b5806e04007988 */ /* 0x000fe80008000404 */
[----:B------:R-:W-:Y:S04]  /*23e20*/  STS.U16 [R4+UR4+0x3980], R109 ;  /* 0x0039806d04007988 */ /* 0x000fe80008000404 */
[----:B------:R-:W-:Y:S04]  /*23e30*/  STS.U16 [R4+UR4+0xb980], R123 ;  /* 0x00b9807b04007988 */ /* 0x000fe80008000404 */
[----:B------:R-:W-:Y:S04]  /*23e40*/  STS.U16 [R4+UR4+0x3d80], R122 ;  /* 0x003d807a04007988 */ /* 0x000fe80008000404 */
[----:B------:R0:W-:Y:S04]  /*23e50*/  STS.U16 [R4+UR4+0xbd80], R121 ;  /* 0x00bd807904007988 */ /* 0x0001e80008000404 */
[----:B------:R-:W-:Y:S04]  /*23e60*/  STS.U16 [R159+UR4+0x200], R0 ;  /* 0x000200009f007988 */ /* 0x000fe80008000404 */
        /* <DEDUP_REMOVED lines=22> */
[----:B------:R-:W-:Y:S01]  /*23fd0*/  STS.U16 [R159+UR4+0xae00], R82 ;  /* 0x00ae00529f007988 */ /* 0x000fe20008000404 */
[----:B0-----:R-:W-:-:S03]  /*23fe0*/  LOP3.LUT R4, R3, 0x50, RZ, 0x3c, !PT ;  /* 0x0000005003047812 */ /* 0x001fc600078e3cff */
        /* <DEDUP_REMOVED lines=42> */
[----:B------:R1:W-:Y:S04]  /*24290*/  STS.U16 [R77+UR4+0x8300], R59 ;  /* 0x0083003b4d007988 */ /* 0x0003e80008000404 */
[----:B------:R2:W-:Y:S01]  /*242a0*/  STS.U16 [R77+UR4+0x700], R58 ;  /* 0x0007003a4d007988 */ /* 0x0005e20008000404 */
[----:B0-----:R-:W-:-:S03]  /*242b0*/  IMAD R4, R158, UR7, RZ ;  /* 0x000000079e047c24 */ /* 0x001fc6000f8e02ff */
[----:B------:R0:W-:Y:S01]  /*242c0*/  STS.U16 [R77+UR4+0x8700], R57 ;  /* 0x008700394d007988 */ /* 0x0001e20008000404 */
[----:B-1----:R-:W-:-:S03]  /*242d0*/  PRMT R59, RZ, 0x7610, R59 ;  /* 0x00007610ff3b7816 */ /* 0x002fc6000000003b */
[----:B------:R1:W-:Y:S01]  /*242e0*/  STS.U16 [R77+UR4+0xb00], R56 ;  /* 0x000b00384d007988 */ /* 0x0003e20008000404 */
[----:B--2---:R-:W-:-:S03]  /*242f0*/  PRMT R58, RZ, 0x7610, R58 ;  /* 0x00007610ff3a7816 */ /* 0x004fc6000000003a */
[----:B------:R2:W-:Y:S01]  /*24300*/  STS.U16 [R77+UR4+0x8b00], R55 ;  /* 0x008b00374d007988 */ /* 0x0005e20008000404 */
[----:B------:R-:W-:Y:S01]  /*24310*/  IMAD R26, R26, UR10, RZ ;  /* 0x0000000a1a1a7c24 */ /* 0x000fe2000f8e02ff */
[----:B0-----:R-:W-:Y:S02]  /*24320*/  PRMT R57, RZ, 0x7610, R57 ;  /* 0x00007610ff397816 */ /* 0x001fe40000000039 */
[----:B------:R0:W-:Y:S01]  /*24330*/  STS.U16 [R77+UR4+0xf00], R54 ;  /* 0x000f00364d007988 */ /* 0x0001e20008000404 */
[----:B-1----:R-:W-:Y:S01]  /*24340*/  PRMT R56, RZ, 0x7610, R56 ;  /* 0x00007610ff387816 */ /* 0x002fe20000000038 */
[----:B------:R-:W-:Y:S02]  /*24350*/  IMAD R108, R139, UR32, RZ ;  /* 0x000000208b6c7c24 */ /* 0x000fe4000f8e02ff */
[----:B------:R-:W5:Y:S01]  /*24360*/  LDL.LU R0, [R1+0x1890] ;  /* 0x0018900001007983 */ /* 0x000f620000300800 */
[----:B------:R-:W-:Y:S01]  /*24370*/  PRMT R53, RZ, 0x7610, R53 ;  /* 0x00007610ff357816 */ /* 0x000fe20000000035 */
[----:B------:R-:W-:Y:S01]  /*24380*/  IMAD R104, R138, UR33, RZ ;  /* 0x000000218a687c24 */ /* 0x000fe2000f8e02ff */
[----:B--2---:R-:W-:Y:S01]  /*24390*/  PRMT R55, RZ, 0x7610, R55 ;  /* 0x00007610ff377816 */ /* 0x004fe20000000037 */
[----:B------:R-:W-:Y:S01]  /*243a0*/  STL.64 [R1+0x1860], R2 ;  /* 0x0018600201007387 */ /* 0x000fe20000100a00 */
[----:B------:R-:W-:-:S02]  /*243b0*/  PRMT R52, RZ, 0x7610, R52 ;  /* 0x00007610ff347816 */ /* 0x000fc40000000034 */
[----:B0-----:R-:W-:Y:S01]  /*243c0*/  PRMT R54, RZ, 0x7610, R54 ;  /* 0x00007610ff367816 */ /* 0x001fe20000000036 */
[----:B------:R-:W-:Y:S01]  /*243d0*/  STL [R1+0x1868], R77 ;  /* 0x0018684d01007387 */ /* 0x000fe20000100800 */
[----:B------:R-:W-:Y:S02]  /*243e0*/  IMAD R61, R157, UR11, RZ ;  /* 0x0000000b9d3d7c24 */ /* 0x000fe4000f8e02ff */
[----:B------:R-:W-:Y:S01]  /*243f0*/  IMAD R116, R141, UR30, RZ ;  /* 0x0000001e8d747c24 */ /* 0x000fe2000f8e02ff */
[----:B------:R-:W-:Y:S01]  /*24400*/  STL.64 [R1+0x1870], R58 ;  /* 0x0018703a01007387 */ /* 0x000fe20000100a00 */
[----:B------:R-:W-:Y:S02]  /*24410*/  IMAD R112, R140, UR31, RZ ;  /* 0x0000001f8c707c24 */ /* 0x000fe4000f8e02ff */
[----:B------:R-:W-:Y:S01]  /*24420*/  IMAD.WIDE R138, R4, 0x2, R134 ;  /* 0x00000002048a7825 */ /* 0x000fe200078e0286 */
[----:B------:R-:W-:Y:S03]  /*24430*/  STL.64 [R1+0x1878], R56 ;  /* 0x0018783801007387 */ /* 0x000fe60000100a00 */
[----:B------:R-:W-:-:S02]  /*24440*/  IMAD R124, R143, UR28, RZ ;  /* 0x0000001c8f7c7c24 */ /* 0x000fc4000f8e02ff */
[----:B------:R-:W-:Y:S02]  /*24450*/  IMAD R120, R142, UR29, RZ ;  /* 0x0000001d8e787c24 */ /* 0x000fe4000f8e02ff */
[----:B------:R-:W-:Y:S01]  /*24460*/  IMAD.WIDE R140, R4, 0x2, R132 ;  /* 0x00000002048c7825 */ /* 0x000fe200078e0284 */
[----:B------:R-:W-:Y:S03]  /*24470*/  STL.64 [R1+0x1880], R54 ;  /* 0x0018803601007387 */ /* 0x000fe60000100a00 */
[----:B------:R-:W-:Y:S02]  /*24480*/  IMAD R164, R145, UR26, RZ ;  /* 0x0000001a91a47c24 */ /* 0x000fe4000f8e02ff */
[----:B------:R-:W-:Y:S02]  /*24490*/  IMAD R128, R144, UR27, RZ ;  /* 0x0000001b90807c24 */ /* 0x000fe4000f8e02ff */
[----:B------:R-:W-:Y:S01]  /*244a0*/  IMAD.WIDE R142, R26, 0x2, R134 ;  /* 0x000000021a8e7825 */ /* 0x000fe200078e0286 */
[----:B------:R0:W-:Y:S03]  /*244b0*/  STL.64 [R1+0x1888], R52 ;  /* 0x0018883401007387 */ /* 0x0001e60000100a00 */
[----:B------:R-:W-:-:S02]  /*244c0*/  IMAD R62, R156, UR12, RZ ;  /* 0x0000000c9c3e7c24 */ /* 0x000fc4000f8e02ff */
[----:B------:R-:W-:Y:S02]  /*244d0*/  IMAD R71, R147, UR24, RZ ;  /* 0x0000001893477c24 */ /* 0x000fe4000f8e02ff */
[----:B------:R-:W-:Y:S02]  /*244e0*/  IMAD R72, R146, UR25, RZ ;  /* 0x0000001992487c24 */ /* 0x000fe4000f8e02ff */
[----:B------:R-:W-:Y:S01]  /*244f0*/  IMAD.WIDE R144, R26, 0x2, R132 ;  /* 0x000000021a907825 */ /* 0x000fe200078e0284 */
[----:B------:R-:W-:Y:S03]  /*24500*/  STL.64 [R1+0xe8], R138 ;  /* 0x0000e88a01007387 */ /* 0x000fe60000100a00 */
[----:B------:R-:W-:Y:S02]  /*24510*/  IMAD R63, R155, UR14, RZ ;  /* 0x0000000e9b3f7c24 */ /* 0x000fe4000f8e02ff */
[----:B------:R-:W-:Y:S01]  /*24520*/  IMAD.WIDE R146, R61, 0x2, R134 ;  /* 0x000000023d927825 */ /* 0x000fe200078e0286 */
[----:B------:R-:W-:Y:S03]  /*24530*/  STL.64 [R1+0xe0], R140 ;  /* 0x0000e08c01007387 */ /* 0x000fe60000100a00 */
[----:B------:R-:W-:-:S02]  /*24540*/  IMAD R69, R149, UR22, RZ ;  /* 0x0000001695457c24 */ /* 0x000fc4000f8e02ff */
[----:B------:R-:W-:Y:S02]  /*24550*/  IMAD R70, R148, UR23, RZ ;  /* 0x0000001794467c24 */ /* 0x000fe4000f8e02ff */
[--C-:B0-----:R-:W-:Y:S01]  /*24560*/  IMAD.WIDE R52, R161, 0x2, R132.reuse ;  /* 0x00000002a1347825 */ /* 0x101fe200078e0284 */
[----:B------:R-:W-:Y:S03]  /*24570*/  STL.64 [R1+0xd8], R142 ;  /* 0x0000d88e01007387 */ /* 0x000fe60000100a00 */
[----:B------:R-:W-:Y:S02]  /*24580*/  IMAD R67, R151, UR18, RZ ;  /* 0x0000001297437c24 */ /* 0x000fe4000f8e02ff */
[----:B------:R-:W-:Y:S02]  /*24590*/  IMAD R68, R150, UR19, RZ ;  /* 0x0000001396447c24 */ /* 0x000fe4000f8e02ff */
[----:B------:R-:W-:Y:S01]  /*245a0*/  IMAD.WIDE R148, R61, 0x2, R132 ;  /* 0x000000023d947825 */ /* 0x000fe200078e0284 */
[----:B------:R-:W-:Y:S03]  /*245b0*/  STL.64 [R1+0xd0], R144 ;  /* 0x0000d09001007387 */ /* 0x000fe60000100a00 */
[----:B------:R-:W-:-:S02]  /*245c0*/  IMAD R64, R154, UR15, RZ ;  /* 0x0000000f9a407c24 */ /* 0x000fc4000f8e02ff */
[--C-:B------:R-:W-:Y:S01]  /*245d0*/  IMAD.WIDE R150, R62, 0x2, R134.reuse ;  /* 0x000000023e967825 */ /* 0x100fe200078e0286 */
[----:B------:R-:W-:Y:S03]  /*245e0*/  STL.64 [R1+0xc8], R146 ;  /* 0x0000c89201007387 */ /* 0x000fe60000100a00 */
[----:B------:R-:W-:Y:S02]  /*245f0*/  IMAD R65, R153, UR16, RZ ;  /* 0x0000001099417c24 */ /* 0x000fe4000f8e02ff */
[----:B------:R-:W-:Y:S02]  /*24600*/  IMAD R66, R152, UR17, RZ ;  /* 0x0000001198427c24 */ /* 0x000fe4000f8e02ff */
[C---:B------:R-:W-:Y:S01]  /*24610*/  IMAD.WIDE R74, R63.reuse, 0x2, R134 ;  /* 0x000000023f4a7825 */ /* 0x040fe200078e0286 */
[----:B------:R-:W-:Y:S03]  /*24620*/  STL.64 [R1+0xb8], R52 ;  /* 0x0000b83401007387 */ /* 0x000fe60000100a00 */
[--C-:B------:R-:W-:Y:S01]  /*24630*/  IMAD.WIDE R152, R62, 0x2, R132.reuse ;  /* 0x000000023e987825 */ /* 0x100fe200078e0284 */
[----:B------:R-:W-:Y:S03]  /*24640*/  STL.64 [R1+0xc0], R148 ;  /* 0x0000c09401007387 */ /* 0x000fe60000100a00 */
[----:B------:R-:W-:Y:S01]  /*24650*/  IMAD.WIDE R54, R63, 0x2, R132 ;  /* 0x000000023f367825 */ /* 0x000fe200078e0284 */
[----:B------:R-:W-:Y:S03]  /*24660*/  STL.64 [R1+0xb0], R150 ;  /* 0x0000b09601007387 */ /* 0x000fe60000100a00 */
[C-C-:B------:R-:W-:Y:S01]  /*24670*/  IMAD.WIDE R154, R64.reuse, 0x2, R134.reuse ;  /* 0x00000002409a7825 */ /* 0x140fe200078e0286 */
[----:B------:R0:W-:Y:S03]  /*24680*/  STL.64 [R1+0xa0], R74 ;  /* 0x0000a04a01007387 */ /* 0x0001e60000100a00 */
[C---:B------:R-:W-:Y:S01]  /*24690*/  IMAD.WIDE R56, R65.reuse, 0x2, R134 ;  /* 0x0000000241387825 */ /* 0x040fe200078e0286 */
[----:B------:R-:W-:Y:S03]  /*246a0*/  STL.64 [R1+0xa8], R152 ;  /* 0x0000a89801007387 */ /* 0x000fe60000100a00 */
[--C-:B------:R-:W-:Y:S01]  /*246b0*/  IMAD.WIDE R156, R64, 0x2, R132.reuse ;  /* 0x00000002409c7825 */ /* 0x100fe200078e0284 */
[----:B------:R1:W-:Y:S03]  /*246c0*/  STL.64 [R1+0x98], R54 ;  /* 0x0000983601007387 */ /* 0x0003e60000100a00 */
        /* <DEDUP_REMOVED lines=10> */
[----:B------:R-:W-:-:S02]  /*24770*/  IMAD R92, R131, UR36, RZ ;  /* 0x00000024835c7c24 */ /* 0x000fc4000f8e02ff */
[----:B------:R-:W-:Y:S02]  /*24780*/  IMAD R73, R130, UR39, RZ ;  /* 0x0000002782497c24 */ /* 0x000fe4000f8e02ff */
        /* <DEDUP_REMOVED lines=10> */
[C-C-:B------:R-:W-:Y:S01]  /*24830*/  IMAD.WIDE R82, R70.reuse, 0x2, R134.reuse ;  /* 0x0000000246527825 */ /* 0x140fe200078e0286 */
[----:B------:R-:W-:Y:S03]  /*24840*/  STL.64 [R1+0x40], R130 ;  /* 0x0000408201007387 */ /* 0x000fe60000100a00 */
[----:B------:R-:W-:Y:S01]  /*24850*/  IMAD.WIDE R68, R71, 0x2, R134 ;  /* 0x0000000247447825 */ /* 0x000fe200078e0286 */
[----:B------:R-:W-:Y:S03]  /*24860*/  STL.64 [R1+0x48], R62 ;  /* 0x0000483e01007387 */ /* 0x000fe60000100a00 */
[----:B------:R-:W-:Y:S01]  /*24870*/  IMAD.WIDE R80, R70, 0x2, R132 ;  /* 0x0000000246507825 */ /* 0x000fe200078e0284 */
[----:B------:R-:W-:Y:S01]  /*24880*/  STL.64 [R1+0x38], R136 ;  /* 0x0000388801007387 */ /* 0x000fe20000100a00 */
[----:B------:R-:W-:-:S02]  /*24890*/  PRMT R25, RZ, 0x7610, R25 ;  /* 0x00007610ff197816 */ /* 0x000fc40000000019 */
[----:B------:R-:W-:Y:S01]  /*248a0*/  IMAD.WIDE R66, R71, 0x2, R132 ;  /* 0x0000000247427825 */ /* 0x000fe200078e0284 */
[----:B------:R-:W-:Y:S01]  /*248b0*/  STL.64 [R1+0x30], R82 ;  /* 0x0000305201007387 */ /* 0x000fe20000100a00 */
[----:B------:R-:W-:Y:S02]  /*248c0*/  PRMT R23, RZ, 0x7610, R23 ;  /* 0x00007610ff177816 */ /* 0x000fe40000000017 */
[----:B------:R-:W-:Y:S01]  /*248d0*/  IMAD.WIDE R78, R72, 0x2, R134 ;  /* 0x00000002484e7825 */ /* 0x000fe200078e0286 */
[----:B------:R-:W-:Y:S01]  /*248e0*/  STL.64 [R1+0x20], R68 ;  /* 0x0000204401007387 */ /* 0x000fe20000100a00 */
[----:B------:R-:W-:Y:S02]  /*248f0*/  PRMT R22, RZ, 0x7610, R22 ;  /* 0x00007610ff167816 */ /* 0x000fe40000000016 */
[----:B------:R-:W-:Y:S01]  /*24900*/  IMAD.MOV.U32 R70, RZ, RZ, R74 ;  /* 0x000000ffff467224 */ /* 0x000fe200078e004a */
[----:B------:R-:W-:Y:S01]  /*24910*/  PRMT R21, RZ, 0x7610, R21 ;  /* 0x00007610ff157816 */ /* 0x000fe20000000015 */
[----:B------:R-:W-:-:S02]  /*24920*/  IMAD.MOV.U32 R71, RZ, RZ, R75 ;  /* 0x000000ffff477224 */ /* 0x000fc400078e004b */
[----:B------:R-:W-:Y:S01]  /*24930*/  IMAD.WIDE R86, R164, 0x2, R134 ;  /* 0x00000002a4567825 */ /* 0x000fe200078e0286 */
[----:B------:R-:W-:Y:S03]  /*24940*/  STL.64 [R1+0x28], R80 ;  /* 0x0000285001007387 */ /* 0x000fe60000100a00 */
[----:B0-----:R-:W-:Y:S01]  /*24950*/  IMAD.WIDE R74, R72, 0x2, R132 ;  /* 0x00000002484a7825 */ /* 0x001fe200078e0284 */
[----:B------:R-:W-:Y:S04]  /*24960*/  STL.64 [R1+0x18], R66 ;  /* 0x0000184201007387 */ /* 0x000fe80000100a00 */
[----:B------:R-:W-:Y:S04]  /*24970*/  STL.64 [R1+0x10], R78 ;  /* 0x0000104e01007387 */ /* 0x000fe80000100a00 */
[----:B------:R0:W-:Y:S04]  /*24980*/  STL.64 [R1], R86 ;  /* 0x0000005601007387 */ /* 0x0001e80000100a00 */
[----:B------:R-:W-:Y:S04]  /*24990*/  STL.64 [R1+0x8], R74 ;  /* 0x0000084a01007387 */ /* 0x000fe80000100a00 */
[----:B------:R-:W3:Y:S04]  /*249a0*/  @P3 LDG.E.U16 R25, desc[UR20][R52.64] ;  /* 0x0000001434193981 */ /* 0x000ee8000c1e1500 */
[----:B------:R-:W3:Y:S04]  /*249b0*/  @P3 LDG.E.U16 R23, desc[UR20][R54.64] ;  /* 0x0000001436173981 */ /* 0x000ee8000c1e1500 */
[----:B------:R-:W3:Y:S04]  /*249c0*/  @P2 LDG.E.U16 R22, desc[UR20][R56.64] ;  /* 0x0000001438162981 */ /* 0x000ee8000c1e1500 */
[----:B------:R-:W3:Y:S04]  /*249d0*/  LDL.LU.64 R52, [R1+0x1888] ;  /* 0x0018880001347983 */ /* 0x000ee80000300a00 */
[----:B-1----:R-:W3:Y:S04]  /*249e0*/  LDL.LU.64 R54, [R1+0x1880] ;  /* 0x0018800001367983 */ /* 0x002ee80000300a00 */
[----:B--2---:R-:W2:Y:S04]  /*249f0*/  LDL.LU.64 R56, [R1+0x1878] ;  /* 0x0018780001387983 */ /* 0x004ea80000300a00 */
[----:B------:R-:W2:Y:S04]  /*24a00*/  @P3 LDG.E.U16 R21, desc[UR20][R58.64] ;  /* 0x000000143a153981 */ /* 0x000ea8000c1e1500 */
[----:B------:R-:W2:Y:S01]  /*24a10*/  LDL.LU.64 R58, [R1+0x1870] ;  /* 0x00187000013a7983 */ /* 0x000ea20000300a00 */
[----:B------:R-:W-:-:S02]  /*24a20*/  PRMT R20, RZ, 0x7610, R20 ;  /* 0x00007610ff147816 */ /* 0x000fc40000000014 */
[----:B------:R-:W-:Y:S02]  /*24a30*/  PRMT R24, RZ, 0x7610, R24 ;  /* 0x00007610ff187816 */ /* 0x000fe40000000018 */
[----:B------:R-:W-:Y:S02]  /*24a40*/  PRMT R19, RZ, 0x7610, R19 ;  /* 0x00007610ff137816 */ /* 0x000fe40000000013 */
[----:B------:R-:W2:Y:S01]  /*24a50*/  @P2 LDG.E.U16 R20, desc[UR20][R76.64] ;  /* 0x000000144c142981 */ /* 0x000ea2000c1e1500 */
[----:B------:R-:W-:Y:S02]  /*24a60*/  PRMT R18, RZ, 0x7610, R18 ;  /* 0x00007610ff127816 */ /* 0x000fe40000000012 */
[----:B------:R-:W-:Y:S01]  /*24a70*/  PRMT R17, RZ, 0x7610, R17 ;  /* 0x00007610ff117816 */ /* 0x000fe20000000011 */
[----:B------:R-:W2:Y:S01]  /*24a80*/  @P2 LDG.E.U16 R24, desc[UR20][R70.64] ;  /* 0x0000001446182981 */ /* 0x000ea2000c1e1500 */
[----:B------:R-:W-:Y:S02]  /*24a90*/  PRMT R16, RZ, 0x7610, R16 ;  /* 0x00007610ff107816 */ /* 0x000fe40000000010 */
[----:B------:R-:W-:Y:S01]  /*24aa0*/  PRMT R15, RZ, 0x7610, R15 ;  /* 0x00007610ff0f7816 */ /* 0x000fe2000000000f */
[----:B------:R-:W-:Y:S01]  /*24ab0*/  IMAD R84, R165, UR37, RZ ;  /* 0x00000025a5547c24 */ /* 0x000fe2000f8e02ff */
[----:B------:R-:W-:Y:S01]  /*24ac0*/  PRMT R14, RZ, 0x7610, R14 ;  /* 0x00007610ff0e7816 */ /* 0x000fe2000000000e */
[----:B------:R-:W2:Y:S01]  /*24ad0*/  LDL.LU R77, [R1+0x1868] ;  /* 0x00186800014d7983 */ /* 0x000ea20000300800 */
[----:B------:R-:W-:Y:S01]  /*24ae0*/  PRMT R13, RZ, 0x7610, R13 ;  /* 0x00007610ff0d7816 */ /* 0x000fe2000000000d */
[----:B------:R-:W-:Y:S01]  /*24af0*/  IMAD.WIDE R164, R164, 0x2, R132 ;  /* 0x00000002a4a47825 */ /* 0x000fe200078e0284 */
[----:B------:R-:W-:Y:S01]  /*24b00*/  PRMT R12, RZ, 0x7610, R12 ;  /* 0x00007610ff0c7816 */ /* 0x000fe2000000000c */
[----:B------:R-:W2:Y:S01]  /*24b10*/  @P3 LDG.E.U16 R19, desc[UR20][R2.64] ;  /* 0x0000001402133981 */ /* 0x000ea2000c1e1500 */
[----:B------:R-:W-:Y:S01]  /*24b20*/  PRMT R11, RZ, 0x7610, R11 ;  /* 0x00007610ff0b7816 */ /* 0x000fe2000000000b */
[----:B------:R-:W-:-:S02]  /*24b30*/  IMAD.WIDE R126, R124, 0x2, R134 ;  /* 0x000000027c7e7825 */ /* 0x000fc400078e0286 */
[----:B------:R-:W2:Y:S01]  /*24b40*/  @P2 LDG.E.U16 R18, desc[UR20][R130.64] ;  /* 0x0000001482122981 */ /* 0x000ea2000c1e1500 */
[----:B----4-:R-:W-:Y:S01]  /*24b50*/  PRMT R10, RZ, 0x7610, R10 ;  /* 0x00007610ff0a7816 */ /* 0x010fe2000000000a */
[----:B------:R-:W-:Y:S02]  /*24b60*/  IMAD.WIDE R124, R124, 0x2, R132 ;  /* 0x000000027c7c7825 */ /* 0x000fe400078e0284 */
[----:B------:R-:W4:Y:S01]  /*24b70*/  @P3 LDG.E.U16 R17, desc[UR20][R136.64] ;  /* 0x0000001488113981 */ /* 0x000f22000c1e1500 */
[----:B---3--:R-:W-:Y:S01]  /*24b80*/  PRMT R9, RZ, 0x7610, R9 ;  /* 0x00007610ff097816 */ /* 0x008fe20000000009 */
[C---:B------:R-:W-:Y:S02]  /*24b90*/  IMAD.WIDE R118, R116.reuse, 0x2, R134 ;  /* 0x0000000274767825 */ /* 0x040fe400078e0286 */
[----:B------:R-:W3:Y:S01]  /*24ba0*/  @P2 LDG.E.U16 R16, desc[UR20][R68.64] ;  /* 0x0000001444102981 */ /* 0x000ee2000c1e1500 */
[----:B------:R-:W-:Y:S01]  /*24bb0*/  PRMT R8, RZ, 0x7610, R8 ;  /* 0x00007610ff087816 */ /* 0x000fe20000000008 */
[----:B------:R-:W-:-:S02]  /*24bc0*/  IMAD.WIDE R116, R116, 0x2, R132 ;  /* 0x0000000274747825 */ /* 0x000fc400078e0284 */
[----:B------:R-:W3:Y:S01]  /*24bd0*/  @P3 LDG.E.U16 R15, desc[UR20][R66.64] ;  /* 0x00000014420f3981 */ /* 0x000ee2000c1e1500 */
[----:B------:R-:W-:Y:S01]  /*24be0*/  PRMT R7, RZ, 0x7610, R7 ;  /* 0x00007610ff077816 */ /* 0x000fe20000000007 */
[C---:B------:R-:W-:Y:S02]  /*24bf0*/  IMAD.WIDE R110, R108.reuse, 0x2, R134 ;  /* 0x000000026c6e7825 */ /* 0x040fe400078e0286 */
[----:B------:R0:W3:Y:S01]  /*24c00*/  @P2 LDG.E.U16 R14, desc[UR20][R86.64] ;  /* 0x00000014560e2981 */ /* 0x0000e2000c1e1500 */
[----:B------:R-:W-:Y:S01]  /*24c10*/  PRMT R6, RZ, 0x7610, R6 ;  /* 0x00007610ff067816 */ /* 0x000fe20000000006 */
[----:B------:R-:W-:Y:S02]  /*24c20*/  IMAD.WIDE R108, R108, 0x2, R132 ;  /* 0x000000026c6c7825 */ /* 0x000fe400078e0284 */
[----:B------:R-:W3:Y:S01]  /*24c30*/  @P3 LDG.E.U16 R13, desc[UR20][R164.64] ;  /* 0x00000014a40d3981 */ /* 0x000ee2000c1e1500 */
[----:B------:R-:W-:Y:S01]  /*24c40*/  PRMT R5, RZ, 0x7610, R5 ;  /* 0x00007610ff057816 */ /* 0x000fe20000000005 */
[----:B------:R-:W-:-:S02]  /*24c50*/  IMAD R88, R162, UR38, RZ ;  /* 0x00000026a2587c24 */ /* 0x000fc4000f8e02ff */
[----:B------:R-:W3:Y:S01]  /*24c60*/  @P2 LDG.E.U16 R12, desc[UR20][R126.64] ;  /* 0x000000147e0c2981 */ /* 0x000ee2000c1e1500 */
[C---:B------:R-:W-:Y:S01]  /*24c70*/  IMAD.WIDE R102, R100.reuse, 0x2, R134 ;  /* 0x0000000264667825 */ /* 0x040fe200078e0286 */
[----:B------:R-:W-:Y:S02]  /*24c80*/  PRMT R32, RZ, 0x7610, R32 ;  /* 0x00007610ff207816 */ /* 0x000fe40000000020 */
[----:B------:R-:W3:Y:S01]  /*24c90*/  @P3 LDG.E.U16 R11, desc[UR20][R124.64] ;  /* 0x000000147c0b3981 */ /* 0x000ee2000c1e1500 */
[----:B------:R-:W-:Y:S01]  /*24ca0*/  IMAD.WIDE R100, R100, 0x2, R132 ;  /* 0x0000000264647825 */ /* 0x000fe200078e0284 */
[----:B------:R-:W-:Y:S02]  /*24cb0*/  PRMT R31, RZ, 0x7610, R31 ;  /* 0x00007610ff1f7816 */ /* 0x000fe4000000001f */
[----:B------:R-:W3:Y:S01]  /*24cc0*/  @P2 LDG.E.U16 R10, desc[UR20][R118.64] ;  /* 0x00000014760a2981 */ /* 0x000ee2000c1e1500 */
[----:B------:R-:W-:Y:S01]  /*24cd0*/  IMAD.WIDE R94, R92, 0x2, R134 ;  /* 0x000000025c5e7825 */ /* 0x000fe200078e0286 */
[----:B------:R-:W-:-:S02]  /*24ce0*/  PRMT R28, RZ, 0x7610, R28 ;  /* 0x00007610ff1c7816 */ /* 0x000fc4000000001c */
[----:B------:R-:W3:Y:S01]  /*24cf0*/  @P3 LDG.E.U16 R9, desc[UR20][R116.64] ;  /* 0x0000001474093981 */ /* 0x000ee2000c1e1500 */
[----:B------:R-:W-:Y:S01]  /*24d00*/  IMAD.WIDE R92, R92, 0x2, R132 ;  /* 0x000000025c5c7825 */ /* 0x000fe200078e0284 */
[----:B------:R-:W-:Y:S02]  /*24d10*/  PRMT R27, RZ, 0x7610, R27 ;  /* 0x00007610ff1b7816 */ /* 0x000fe4000000001b */
[----:B------:R-:W3:Y:S01]  /*24d20*/  @P2 LDG.E.U16 R8, desc[UR20][R110.64] ;  /* 0x000000146e082981 */ /* 0x000ee2000c1e1500 */
[C---:B------:R-:W-:Y:S01]  /*24d30*/  IMAD.WIDE R90, R88.reuse, 0x2, R134 ;  /* 0x00000002585a7825 */ /* 0x040fe200078e0286 */
[----:B------:R-:W-:Y:S02]  /*24d40*/  PRMT R60, RZ, 0x7610, R60 ;  /* 0x00007610ff3c7816 */ /* 0x000fe4000000003c */
[----:B------:R-:W3:Y:S01]  /*24d50*/  @P3 LDG.E.U16 R7, desc[UR20][R108.64] ;  /* 0x000000146c073981 */ /* 0x000ee2000c1e1500 */
[----:B------:R-:W-:-:S03]  /*24d60*/  IMAD.WIDE R88, R88, 0x2, R132 ;  /* 0x0000000258587825 */ /* 0x000fc600078e0284 */
[----:B------:R-:W3:Y:S04]  /*24d70*/  @P2 LDG.E.U16 R6, desc[UR20][R102.64] ;  /* 0x0000001466062981 */ /* 0x000ee8000c1e1500 */
[----:B------:R-:W3:Y:S04]  /*24d80*/  LDL.LU.64 R2, [R1+0x1860] ;  /* 0x0018600001027983 */ /* 0x000ee80000300a00 */
[----:B------:R-:W3:Y:S04]  /*24d90*/  @P3 LDG.E.U16 R5, desc[UR20][R100.64] ;  /* 0x0000001464053981 */ /* 0x000ee8000c1e1500 */
[----:B------:R-:W3:Y:S04]  /*24da0*/  @P2 LDG.E.U16 R32, desc[UR20][R94.64] ;  /* 0x000000145e202981 */ /* 0x000ee8000c1e1500 */
[----:B------:R-:W3:Y:S04]  /*24db0*/  @P3 LDG.E.U16 R31, desc[UR20][R92.64] ;  /* 0x000000145c1f3981 */ /* 0x000ee8000c1e1500 */
[----:B------:R-:W3:Y:S04]  /*24dc0*/  @P2 LDG.E.U16 R28, desc[UR20][R90.64] ;  /* 0x000000145a1c2981 */ /* 0x000ee8000c1e1500 */
[----:B------:R-:W3:Y:S01]  /*24dd0*/  @P3 LDG.E.U16 R27, desc[UR20][R88.64] ;  /* 0x00000014581b3981 */ /* 0x000ee2000c1e1500 */
[----:B------:R-:W-:-:S03]  /*24de0*/  PRMT R51, RZ, 0x7610, R51 ;  /* 0x00007610ff337816 */ /* 0x000fc60000000033 */
[----:B------:R-:W3:Y:S01]  /*24df0*/  @P2 LDG.E.U16 R60, desc[UR20][R138.64] ;  /* 0x000000148a3c2981 */ /* 0x000ee2000c1e1500 */
[----:B------:R-:W-:Y:S02]  /*24e00*/  PRMT R50, RZ, 0x7610, R50 ;  /* 0x00007610ff327816 */ /* 0x000fe40000000032 */
[----:B------:R-:W-:Y:S01]  /*24e10*/  PRMT R49, RZ, 0x7610, R49 ;  /* 0x00007610ff317816 */ /* 0x000fe20000000031 */
[----:B------:R-:W3:Y:S01]  /*24e20*/  @P3 LDG.E.U16 R51, desc[UR20][R156.64] ;  /* 0x000000149c333981 */ /* 0x000ee2000c1e1500 */
[----:B------:R-:W-:Y:S02]  /*24e30*/  PRMT R48, RZ, 0x7610, R48 ;  /* 0x00007610ff307816 */ /* 0x000fe40000000030 */
[----:B------:R-:W-:Y:S01]  /*24e40*/  PRMT R47, RZ, 0x7610, R47 ;  /* 0x00007610ff2f7816 */ /* 0x000fe2000000002f */
[----:B------:R-:W3:Y:S01]  /*24e50*/  @P2 LDG.E.U16 R50, desc[UR20][R158.64] ;  /* 0x000000149e322981 */ /* 0x000ee2000c1e1500 */
[----:B------:R-:W-:Y:S02]  /*24e60*/  PRMT R46, RZ, 0x7610, R46 ;  /* 0x00007610ff2e7816 */ /* 0x000fe4000000002e */
[----:B------:R-:W-:Y:S01]  /*24e70*/  PRMT R45, RZ, 0x7610, R45 ;  /* 0x00007610ff2d7816 */ /* 0x000fe2000000002d */
[----:B------:R-:W3:Y:S01]  /*24e80*/  @P3 LDG.E.U16 R49, desc[UR20][R160.64] ;  /* 0x00000014a0313981 */ /* 0x000ee2000c1e1500 */
[----:B------:R-:W-:-:S02]  /*24e90*/  PRMT R44, RZ, 0x7610, R44 ;  /* 0x00007610ff2c7816 */ /* 0x000fc4000000002c */
[----:B------:R-:W-:Y:S01]  /*24ea0*/  PRMT R43, RZ, 0x7610, R43 ;  /* 0x00007610ff2b7816 */ /* 0x000fe2000000002b */
[----:B------:R-:W3:Y:S01]  /*24eb0*/  @P2 LDG.E.U16 R48, desc[UR20][R64.64] ;  /* 0x0000001440302981 */ /* 0x000ee2000c1e1500 */
[----:B------:R-:W-:Y:S01]  /*24ec0*/  PRMT R42, RZ, 0x7610, R42 ;  /* 0x00007610ff2a7816 */ /* 0x000fe2000000002a */
[C---:B------:R-:W-:Y:S01]  /*24ed0*/  IMAD.WIDE R162, R128.reuse, 0x2, R134 ;  /* 0x0000000280a27825 */ /* 0x040fe200078e0286 */
[----:B------:R-:W-:Y:S01]  /*24ee0*/  PRMT R41, RZ, 0x7610, R41 ;  /* 0x00007610ff297816 */ /* 0x000fe20000000029 */
[----:B------:R-:W3:Y:S01]  /*24ef0*/  @P3 LDG.E.U16 R47, desc[UR20][R62.64] ;  /* 0x000000143e2f3981 */ /* 0x000ee2000c1e1500 */
[----:B------:R-:W-:Y:S01]  /*24f00*/  PRMT R40, RZ, 0x7610, R40 ;  /* 0x00007610ff287816 */ /* 0x000fe20000000028 */
[----:B------:R-:W-:Y:S01]  /*24f10*/  IMAD.WIDE R128, R128, 0x2, R132 ;  /* 0x0000000280807825 */ /* 0x000fe200078e0284 */
[----:B------:R-:W-:Y:S01]  /*24f20*/  PRMT R39, RZ, 0x7610, R39 ;  /* 0x00007610ff277816 */ /* 0x000fe20000000027 */
[----:B------:R1:W3:Y:S01]  /*24f30*/  @P2 LDG.E.U16 R46, desc[UR20][R82.64] ;  /* 0x00000014522e2981 */ /* 0x0002e2000c1e1500 */
[----:B------:R-:W-:Y:S01]  /*24f40*/  PRMT R38, RZ, 0x7610, R38 ;  /* 0x00007610ff267816 */ /* 0x000fe20000000026 */
[----:B------:R-:W-:-:S02]  /*24f50*/  IMAD.WIDE R122, R120, 0x2, R134 ;  /* 0x00000002787a7825 */ /* 0x000fc400078e0286 */
[----:B------:R-:W3:Y:S01]  /*24f60*/  @P3 LDG.E.U16 R45, desc[UR20][R80.64] ;  /* 0x00000014502d3981 */ /* 0x000ee2000c1e1500 */
[----:B------:R-:W-:Y:S01]  /*24f70*/  PRMT R37, RZ, 0x7610, R37 ;  /* 0x00007610ff257816 */ /* 0x000fe20000000025 */
[----:B------:R-:W-:Y:S02]  /*24f80*/  IMAD.WIDE R120, R120, 0x2, R132 ;  /* 0x0000000278787825 */ /* 0x000fe400078e0284 */
[----:B------:R-:W3:Y:S01]  /*24f90*/  @P2 LDG.E.U16 R44, desc[UR20][R78.64] ;  /* 0x000000144e2c2981 */ /* 0x000ee2000c1e1500 */
[----:B------:R-:W-:Y:S01]  /*24fa0*/  PRMT R36, RZ, 0x7610, R36 ;  /* 0x00007610ff247816 */ /* 0x000fe20000000024 */
[C---:B------:R-:W-:Y:S02]  /*24fb0*/  IMAD.WIDE R114, R112.reuse, 0x2, R134 ;  /* 0x0000000270727825 */ /* 0x040fe400078e0286 */
[----:B------:R-:W3:Y:S01]  /*24fc0*/  @P3 LDG.E.U16 R43, desc[UR20][R74.64] ;  /* 0x000000144a2b3981 */ /* 0x000ee2000c1e1500 */
[----:B------:R-:W-:Y:S01]  /*24fd0*/  PRMT R35, RZ, 0x7610, R35 ;  /* 0x00007610ff237816 */ /* 0x000fe20000000023 */
[----:B------:R-:W-:-:S02]  /*24fe0*/  IMAD.WIDE R112, R112, 0x2, R132 ;  /* 0x0000000270707825 */ /* 0x000fc400078e0284 */
[----:B------:R-:W3:Y:S01]  /*24ff0*/  @P2 LDG.E.U16 R42, desc[UR20][R162.64] ;  /* 0x00000014a22a2981 */ /* 0x000ee2000c1e1500 */
[----:B------:R-:W-:Y:S01]  /*25000*/  PRMT R34, RZ, 0x7610, R34 ;  /* 0x00007610ff227816 */ /* 0x000fe20000000022 */
[C---:B------:R-:W-:Y:S02]  /*25010*/  IMAD.WIDE R106, R104.reuse, 0x2, R134 ;  /* 0x00000002686a7825 */ /* 0x040fe400078e0286 */
[----:B------:R-:W3:Y:S01]  /*25020*/  @P3 LDG.E.U16 R41, desc[UR20][R128.64] ;  /* 0x0000001480293981 */ /* 0x000ee2000c1e1500 */
[----:B------:R-:W-:Y:S01]  /*25030*/  PRMT R33, RZ, 0x7610, R33 ;  /* 0x00007610ff217816 */ /* 0x000fe20000000021 */
[----:B------:R-:W-:Y:S02]  /*25040*/  IMAD.WIDE R104, R104, 0x2, R132 ;  /* 0x0000000268687825 */ /* 0x000fe400078e0284 */
[----:B------:R-:W3:Y:S01]  /*25050*/  @P2 LDG.E.U16 R40, desc[UR20][R122.64] ;  /* 0x000000147a282981 */ /* 0x000ee2000c1e1500 */
[----:B------:R-:W-:Y:S01]  /*25060*/  PRMT R30, RZ, 0x7610, R30 ;  /* 0x00007610ff1e7816 */ /* 0x000fe2000000001e */
[----:B------:R-:W-:-:S02]  /*25070*/  IMAD.WIDE R98, R96, 0x2, R134 ;  /* 0x0000000260627825 */ /* 0x000fc400078e0286 */
[----:B------:R-:W3:Y:S01]  /*25080*/  @P3 LDG.E.U16 R39, desc[UR20][R120.64] ;  /* 0x0000001478273981 */ /* 0x000ee2000c1e1500 */
[----:B------:R-:W-:Y:S01]  /*25090*/  PRMT R29, RZ, 0x7610, R29 ;  /* 0x00007610ff1d7816 */ /* 0x000fe2000000001d */
[----:B------:R-:W-:Y:S02]  /*250a0*/  IMAD.WIDE R96, R96, 0x2, R132 ;  /* 0x0000000260607825 */ /* 0x000fe400078e0284 */
[----:B------:R-:W3:Y:S01]  /*250b0*/  @P2 LDG.E.U16 R38, desc[UR20][R114.64] ;  /* 0x0000001472262981 */ /* 0x000ee2000c1e1500 */
[----:B------:R-:W-:Y:S01]  /*250c0*/  PRMT R26, RZ, 0x7610, R26 ;  /* 0x00007610ff1a7816 */ /* 0x000fe2000000001a */
[C---:B0-----:R-:W-:Y:S02]  /*250d0*/  IMAD.WIDE R86, R84.reuse, 0x2, R134 ;  /* 0x0000000254567825 */ /* 0x041fe400078e0286 */
[----:B------:R-:W3:Y:S01]  /*250e0*/  @P3 LDG.E.U16 R37, desc[UR20][R112.64] ;  /* 0x0000001470253981 */ /* 0x000ee2000c1e1500 */
[----:B------:R-:W-:Y:S01]  /*250f0*/  PRMT R4, RZ, 0x7610, R4 ;  /* 0x00007610ff047816 */ /* 0x000fe20000000004 */
[----:B------:R-:W-:-:S02]  /*25100*/  IMAD.WIDE R84, R84, 0x2, R132 ;  /* 0x0000000254547825 */ /* 0x000fc400078e0284 */
[----:B------:R-:W3:Y:S02]  /*25110*/  @P2 LDG.E.U16 R36, desc[UR20][R106.64] ;  /* 0x000000146a242981 */ /* 0x000ee4000c1e1500 */
[C---:B------:R-:W-:Y:S02]  /*25120*/  IMAD.WIDE R134, R73.reuse, 0x2, R134 ;  /* 0x0000000249867825 */ /* 0x040fe400078e0286 */
[----:B------:R-:W3:Y:S02]  /*25130*/  @P3 LDG.E.U16 R35, desc[UR20][R104.64] ;  /* 0x0000001468233981 */ /* 0x000ee4000c1e1500 */
[----:B------:R-:W-:Y:S02]  /*25140*/  IMAD.WIDE R132, R73, 0x2, R132 ;  /* 0x0000000249847825 */ /* 0x000fe400078e0284 */
[----:B------:R-:W3:Y:S04]  /*25150*/  @P2 LDG.E.U16 R34, desc[UR20][R98.64] ;  /* 0x0000001462222981 */ /* 0x000ee8000c1e1500 */
[----:B------:R-:W3:Y:S04]  /*25160*/  @P3 LDG.E.U16 R33, desc[UR20][R96.64] ;  /* 0x0000001460213981 */ /* 0x000ee8000c1e1500 */
[----:B------:R-:W3:Y:S04]  /*25170*/  @P2 LDG.E.U16 R30, desc[UR20][R86.64] ;  /* 0x00000014561e2981 */ /* 0x000ee8000c1e1500 */
[----:B------:R-:W3:Y:S04]  /*25180*/  @P3 LDG.E.U16 R29, desc[UR20][R84.64] ;  /* 0x00000014541d3981 */ /* 0x000ee8000c1e1500 */
[----:B------:R-:W3:Y:S04]  /*25190*/  @P2 LDG.E.U16 R26, desc[UR20][R134.64] ;  /* 0x00000014861a2981 */ /* 0x000ee8000c1e1500 */
[----:B------:R-:W3:Y:S01]  /*251a0*/  @P3 LDG.E.U16 R4, desc[UR20][R132.64] ;  /* 0x0000001484043981 */ /* 0x000ee2000c1e1500 */
[----:B------:R-:W1:Y:S03]  /*251b0*/  S2R R61, SR_TID.X ;  /* 0x00000000003d7919 */ /* 0x000e660000002100 */
[----:B------:R0:W5:Y:S04]  /*251c0*/  LDL.LU.64 R130, [R1+0x1858] ;  /* 0x0018580001827983 */ /* 0x0001680000300a00 */
[----:B------:R0:W5:Y:S04]  /*251d0*/  LDL.LU.64 R136, [R1+0x1850] ;  /* 0x0018500001887983 */ /* 0x0001680000300a00 */
[----:B------:R0:W5:Y:S04]  /*251e0*/  LDL.LU.64 R138, [R1+0x1848] ;  /* 0x00184800018a7983 */ /* 0x0001680000300a00 */
[----:B------:R-:W3:Y:S04]  /*251f0*/  @P3 LDG.E.U16 R53, desc[UR20][R152.64] ;  /* 0x0000001498353981 */ /* 0x000ee8000c1e1500 */
[----:B------:R-:W3:Y:S04]  /*25200*/  @P3 LDG.E.U16 R55, desc[UR20][R148.64] ;  /* 0x0000001494373981 */ /* 0x000ee8000c1e1500 */
[----:B--2---:R-:W2:Y:S04]  /*25210*/  @P3 LDG.E.U16 R57, desc[UR20][R144.64] ;  /* 0x0000001490393981 */ /* 0x004ea8000c1e1500 */
[----:B------:R-:W2:Y:S04]  /*25220*/  @P2 LDG.E.U16 R56, desc[UR20][R146.64] ;  /* 0x0000001492382981 */ /* 0x000ea8000c1e1500 */
[----:B------:R-:W2:Y:S04]  /*25230*/  @P2 LDG.E.U16 R54, desc[UR20][R150.64] ;  /* 0x0000001496362981 */ /* 0x000ea8000c1e1500 */
[----:B------:R-:W2:Y:S04]  /*25240*/  @P2 LDG.E.U16 R52, desc[UR20][R154.64] ;  /* 0x000000149a342981 */ /* 0x000ea8000c1e1500 */
[----:B------:R-:W2:Y:S04]  /*25250*/  @P3 LDG.E.U16 R59, desc[UR20][R140.64] ;  /* 0x000000148c3b3981 */ /* 0x000ea8000c1e1500 */
[----:B------:R-:W2:Y:S01]  /*25260*/  @P2 LDG.E.U16 R58, desc[UR20][R142.64] ;  /* 0x000000148e3a2981 */ /* 0x000ea2000c1e1500 */
[----:B-1----:R-:W-:-:S03]  /*25270*/  SHF.R.U32.HI R83, RZ, 0x5, R61 ;  /* 0x00000005ff537819 */ /* 0x002fc6000001163d */
        /* <DEDUP_REMOVED lines=8> */
[----:B----4-:R-:W-:Y:S01]  /*25300*/  STS.U16 [R77+UR4+0x9f00], R17 ;  /* 0x009f00114d007988 */ /* 0x010fe20008000404 */
[----:B------:R-:W-:-:S02]  /*25310*/  ISETP.NE.U32.AND P1, PT, R83, RZ, PT ;  /* 0x000000ff5300720c */ /* 0x000fc40003f25070 */
[----:B------:R-:W1:Y:S01]  /*25320*/  LDC R83, c[0x0][0x3a0] ;  /* 0x0000e800ff537b82 */ /* 0x000e620000000800 */
[----:B---3--:R-:W-:Y:S04]  /*25330*/  STS.U16 [R77+UR4+0x2300], R16 ;  /* 0x002300104d007988 */ /* 0x008fe80008000404 */
[----:B------:R-:W-:Y:S04]  /*25340*/  STS.U16 [R77+UR4+0xa300], R15 ;  /* 0x00a3000f4d007988 */ /* 0x000fe80008000404 */
[----:B------:R-:W-:Y:S04]  /*25350*/  STS.U16 [R77+UR4+0x2700], R14 ;  /* 0x0027000e4d007988 */ /* 0x000fe80008000404 */
[----:B------:R-:W-:Y:S04]  /*25360*/  STS.U16 [R77+UR4+0xa700], R13 ;  /* 0x00a7000d4d007988 */ /* 0x000fe80008000404 */
        /* <DEDUP_REMOVED lines=8> */
[----:B------:R3:W-:Y:S04]  /*253f0*/  STS.U16 [R77+UR4+0xb700], R5 ;  /* 0x00b700054d007988 */ /* 0x0007e80008000404 */
[----:B------:R0:W-:Y:S04]  /*25400*/  STS.U16 [R77+UR4+0x3b00], R32 ;  /* 0x003b00204d007988 */ /* 0x0001e80008000404 */
[----:B------:R0:W-:Y:S04]  /*25410*/  STS.U16 [R77+UR4+0xbb00], R31 ;  /* 0x00bb001f4d007988 */ /* 0x0001e80008000404 */
[----:B------:R0:W-:Y:S04]  /*25420*/  STS.U16 [R77+UR4+0x3f00], R28 ;  /* 0x003f001c4d007988 */ /* 0x0001e80008000404 */
[----:B------:R0:W-:Y:S04]  /*25430*/  STS.U16 [R77+UR4+0xbf00], R27 ;  /* 0x00bf001b4d007988 */ /* 0x0001e80008000404 */
[----:B------:R0:W-:Y:S01]  /*25440*/  STS.U16 [R61+UR4+0x380], R60 ;  /* 0x0003803c3d007988 */ /* 0x0001e20008000404 */
[----:B-1----:R-:W-:-:S03]  /*25450*/  VIADD R83, R83, 0xff ;  /* 0x000000ff53537836 */ /* 0x002fc60000000000 */
[----:B------:R0:W5:Y:S02]  /*25460*/  LDL.LU.64 R140, [R1+0x1840] ;  /* 0x00184000018c7983 */ /* 0x0001640000300a00 */
[----:B---3--:R-:W-:Y:S02]  /*25470*/  SHF.R.S32.HI R5, RZ, 0x1f, R83 ;  /* 0x0000001fff057819 */ /* 0x008fe40000011453 */
[----:B------:R0:W5:Y:S02]  /*25480*/  LDL.LU.64 R142, [R1+0x1838] ;  /* 0x00183800018e7983 */ /* 0x0001640000300a00 */
[----:B------:R-:W-:Y:S02]  /*25490*/  LEA.HI R5, R5, R83, RZ, 0x8 ;  /* 0x0000005305057211 */ /* 0x000fe400078f40ff */
[----:B------:R0:W5:Y:S02]  /*254a0*/  LDL.LU.64 R144, [R1+0x1830] ;  /* 0x0018300001907983 */ /* 0x0001640000300a00 */
[----:B------:R-:W-:-:S02]  /*254b0*/  SHF.R.S32.HI R5, RZ, 0x8, R5 ;  /* 0x00000008ff057819 */ /* 0x000fc40000011405 */
[----:B------:R0:W5:Y:S02]  /*254c0*/  LDL.LU.64 R146, [R1+0x1828] ;  /* 0x0018280001927983 */ /* 0x0001640000300a00 */
[----:B------:R-:W-:Y:S02]  /*254d0*/  VIMNMX R5, PT, PT, R5, 0x1, !PT ;  /* 0x0000000105057848 */ /* 0x000fe40007fe0100 */
[----:B------:R0:W5:Y:S03]  /*254e0*/  LDL.LU.64 R148, [R1+0x1820] ;  /* 0x0018200001947983 */ /* 0x0001660000300a00 */
[----:B------:R-:W-:Y:S01]  /*254f0*/  VIADD R5, R5, 0xffffffff ;  /* 0xffffffff05057836 */ /* 0x000fe20000000000 */
[----:B------:R0:W5:Y:S04]  /*25500*/  LDL.LU.64 R150, [R1+0x1818] ;  /* 0x0018180001967983 */ /* 0x0001680000300a00 */
[----:B------:R0:W5:Y:S04]  /*25510*/  LDL.LU.64 R152, [R1+0x1810] ;  /* 0x0018100001987983 */ /* 0x0001680000300a00 */
[----:B------:R0:W5:Y:S04]  /*25520*/  LDL.LU.64 R154, [R1+0x1808] ;  /* 0x00180800019a7983 */ /* 0x0001680000300a00 */
[----:B------:R0:W5:Y:S01]  /*25530*/  LDL.LU.64 R156, [R1+0x1800] ;  /* 0x00180000019c7983 */ /* 0x0001620000300a00 */
[----:B------:R-:W-:-:S03]  /*25540*/  UIADD3 UR10, UPT, UPT, UR4, 0x10000, URZ ;  /* 0x00010000040a7890 */ /* 0x000fc6000fffe0ff */
[----:B------:R0:W5:Y:S04]  /*25550*/  LDL.LU.64 R158, [R1+0x17f8] ;  /* 0x0017f800019e7983 */ /* 0x0001680000300a00 */
[----:B------:R0:W5:Y:S04]  /*25560*/  LDL.LU.64 R160, [R1+0x17f0] ;  /* 0x0017f00001a07983 */ /* 0x0001680000300a00 */
[----:B------:R0:W-:Y:S01]  /*25570*/  STL [R1+0x15ec], R5 ;  /* 0x0015ec0501007387 */ /* 0x0001e20000100800 */
[----:B------:R-:W-:Y:S01]  /*25580*/  USHF.R.U32.HI UR10, URZ, 0x4, UR10 ;  /* 0x00000004ff0a7899 */ /* 0x000fe2000801160a */
[----:B------:R-:W-:-:S03]  /*25590*/  ISETP.LT.OR P2, PT, R83, 0x100, P1 ;  /* 0x000001005300780c */ /* 0x000fc60000f41670 */
[----:B------:R-:W-:Y:S02]  /*255a0*/  USGXT.U32 UR10, UR10, 0xe ;  /* 0x0000000e0a0a789a */ /* 0x000fe40008000000 */
[----:B------:R-:W-:Y:S02]  /*255b0*/  USHF.L.U32 UR7, UR13, 0x8, URZ ;  /* 0x000000080d077899 */ /* 0x000fe400080006ff */
[----:B------:R-:W-:Y:S01]  /*255c0*/  UIADD3 UR12, UP1, UPT, UR10, 0x2, URZ ;  /* 0x000000020a0c7890 */ /* 0x000fe2000ff3e0ff */
[----:B------:R-:W-:Y:S01]  /*255d0*/  UMOV UR13, URZ ;  /* 0x000000ff000d7c82 */ /* 0x000fe20008000000 */
[----:B------:R-:W-:Y:S02]  /*255e0*/  USHF.L.U32 UR9, UR9, 0x8, URZ ;  /* 0x0000000809097899 */ /* 0x000fe400080006ff */
[----:B------:R-:W-:Y:S02]  /*255f0*/  UIADD3.X UR13, UPT, UPT, UR13, 0x40004040, URZ, UP1, !UPT ;  /* 0x400040400d0d7890 */ /* 0x000fe40008ffe4ff */
[----:B------:R-:W-:Y:S01]  /*25600*/  UIADD3 UR11, UPT, UPT, UR5, 0x80, URZ ;  /* 0x00000080050b7890 */ /* 0x000fe2000fffe0ff */
[----:B------:R-:W-:Y:S01]  /*25610*/  ISETP.NE.U32.AND P3, PT, R5, RZ, PT ;  /* 0x000000ff0500720c */ /* 0x000fe20003f65070 */
[----:B--2---:R0:W-:Y:S04]  /*25620*/  STS.U16 [R61+UR4+0x8380], R59 ;  /* 0x0083803b3d007988 */ /* 0x0041e80008000404 */
[----:B------:R0:W-:Y:S04]  /*25630*/  STS.U16 [R61+UR4+0x780], R58 ;  /* 0x0007803a3d007988 */ /* 0x0001e80008000404 */
        /* <DEDUP_REMOVED lines=28> */
[----:B------:R0:W-:Y:S01]  /*25800*/  STS.U16 [R61+UR4+0xbf80], R4 ;  /* 0x00bf80043d007988 */ /* 0x0001e20008000404 */
[----:B------:R1:W-:Y:S06]  /*25810*/  MEMBAR.ALL.CTA ;  /* 0x0000000000007992 */ /* 0x0003ec0000008000 */
[----:B-1----:R-:W1:Y:S02]  /*25820*/  FENCE.VIEW.ASYNC.S ;  /* 0x00000000000073c6 */ /* 0x002e640000000000 */
[----:B-1----:R-:W-:Y:S06]  /*25830*/  BAR.SYNC.DEFER_BLOCKING 0x0 ;  /* 0x0000000000007b1d */ /* 0x002fec0000010000 */
[----:B------:R-:W-:Y:S05]  /*25840*/  @P2 BRA `(.L_x_7) ;  /* 0x0000000400602947 */ /* 0x000fea0003800000 */
[----:B------:R-:W-:Y:S01]  /*25850*/  USHF.R.U32.HI UR18, URZ, 0x4, UR4 ;  /* 0x00000004ff127899 */ /* 0x000fe20008011604 */
[----:B------:R-:W-:Y:S01]  /*25860*/  UMOV UR14, URZ ;  /* 0x000000ff000e7c82 */ /* 0x000fe20008000000 */
[----:B------:R-:W-:Y:S02]  /*25870*/  UMOV UR56, UR8 ;  /* 0x0000000800387c82 */ /* 0x000fe40008000000 */
[----:B------:R-:W-:Y:S01]  /*25880*/  USGXT.U32 UR18, UR18, 0xe ;  /* 0x0000000e1212789a */ /* 0x000fe20008000000 */
[----:B------:R-:W-:Y:S01]  /*25890*/  UMOV UR57, URZ ;  /* 0x000000ff00397c82 */ /* 0x000fe20008000000 */
[----:B------:R-:W-:Y:S02]  /*258a0*/  UIADD3 UR77, UPT, UPT, UR5, 0x88, URZ ;  /* 0x00000088054d7890 */ /* 0x000fe4000fffe0ff */
[----:B------:R-:W-:Y:S02]  /*258b0*/  UIADD3 UR50, UP1, UPT, UR18, 0x2, URZ ;  /* 0x0000000212327890 */ /* 0x000fe4000ff3e0ff */
[----:B------:R-:W-:-:S02]  /*258c0*/  UIADD3 UR76, UPT, UPT, UR5, 0x90, URZ ;  /* 0x00000090054c7890 */ /* 0x000fc4000fffe0ff */
[----:B------:R-:W-:Y:S02]  /*258d0*/  UIADD3.X UR51, UPT, UPT, UR14, 0x40004040, URZ, UP1, !UPT ;  /* 0x400040400e337890 */ /* 0x000fe40008ffe4ff */
[----:B------:R-:W-:Y:S01]  /*258e0*/  UIADD3 UR69, UPT, UPT, UR5, 0x98, URZ ;  /* 0x0000009805457890 */ /* 0x000fe2000fffe0ff */
[----:B------:R-:W-:Y:S01]  /*258f0*/  UMOV UR14, UR56 ;  /* 0x00000038000e7c82 */ /* 0x000fe20008000000 */
[----:B------:R-:W-:Y:S02]  /*25900*/  UIADD3.64 UR56, UPT, UPT, UR50, 0x2, URZ ;  /* 0x0000000232387897 */ /* 0x000fe4000fffe0ff */
[----:B------:R-:W-:Y:S01]  /*25910*/  UIADD3.64 UR58, UPT, UPT, UR50, 0x4, URZ ;  /* 0x00000004323a7897 */ /* 0x000fe2000fffe0ff */
[----:B------:R-:W-:Y:S01]  /*25920*/  UMOV UR28, 0x0 ;  /* 0x00000000001c7882 */ /* 0x000fe20000000000 */
[----:B------:R-:W-:Y:S01]  /*25930*/  UMOV UR29, 0x8200010 ;  /* 0x08200010001d7882 */ /* 0x000fe20000000000 */
[----:B------:R-:W-:Y:S02]  /*25940*/  UIADD3 UR75, UPT, UPT, UR5, 0xa0, URZ ;  /* 0x000000a0054b7890 */ /* 0x000fe4000fffe0ff */
[----:B------:R-:W-:Y:S01]  /*25950*/  UIADD3.64 UR60, UPT, UPT, UR50, 0x3fe, URZ ;  /* 0x000003fe323c7897 */ /* 0x000fe2000fffe0ff */
[----:B------:R-:W-:Y:S01]  /*25960*/  UMOV UR19, 0x40004040 ;  /* 0x4000404000137882 */ /* 0x000fe20000000000 */
[----:B------:R-:W-:-:S02]  /*25970*/  UIADD3 UR74, UPT, UPT, UR5, 0xa8, URZ ;  /* 0x000000a8054a7890 */ /* 0x000fc4000fffe0ff */
[----:B------:R1:W-:Y:S01]  /*25980*/  UTCHMMA tmem[UR11], gdesc[UR18], tmem[UR5], tmem[UR28], idesc[UR29], !UPT ;  /* 0x00ff1c120b0079ea */ /* 0x0003e2000f800005 */
[----:B------:R-:W-:Y:S01]  /*25990*/  UIADD3.64 UR62, UPT, UPT, UR50, 0x400, URZ ;  /* 0x00000400323e7897 */ /* 0x000fe2000fffe0ff */
[----:B------:R-:W-:Y:S01]  /*259a0*/  UMOV UR42, 0x0 ;  /* 0x00000000002a7882 */ /* 0x000fe20000000000 */
[----:B------:R-:W-:Y:S01]  /*259b0*/  UMOV UR43, 0x8200010 ;  /* 0x08200010002b7882 */ /* 0x000fe20000000000 */
[----:B------:R-:W-:Y:S02]  /*259c0*/  UIADD3 UR73, UPT, UPT, UR5, 0xb0, URZ ;  /* 0x000000b005497890 */ /* 0x000fe4000fffe0ff */
[----:B------:R2:W-:Y:S01]  /*259d0*/  UTCHMMA tmem[UR77], gdesc[UR50], tmem[UR5], tmem[UR42], idesc[UR43], UPT ;  /* 0x00ff2a324d0079ea */ /* 0x0005e2000b800005 */
[----:B------:R-:W-:Y:S01]  /*259e0*/  UIADD3.64 UR64, UPT, UPT, UR50, 0x402, URZ ;  /* 0x0000040232407897 */ /* 0x000fe2000fffe0ff */
[----:B------:R-:W-:Y:S01]  /*259f0*/  UMOV UR38, 0x0 ;  /* 0x0000000000267882 */ /* 0x000fe20000000000 */
[----:B------:R-:W-:Y:S01]  /*25a00*/  UMOV UR39, 0x8200010 ;  /* 0x0820001000277882 */ /* 0x000fe20000000000 */
[----:B------:R-:W-:-:S02]  /*25a10*/  UIADD3 UR72, UPT, UPT, UR5, 0xb8, URZ ;  /* 0x000000b805487890 */ /* 0x000fc4000fffe0ff */
[----:B------:R3:W-:Y:S01]  /*25a20*/  UTCHMMA tmem[UR76], gdesc[UR56], tmem[UR5], tmem[UR38], idesc[UR39], UPT ;  /* 0x00ff26384c0079ea */ /* 0x0007e2000b800005 */
[----:B-1----:R-:W-:Y:S02]  /*25a30*/  UIADD3.64 UR28, UPT, UPT, UR50, 0x404, URZ ;  /* 0x00000404321c7897 */ /* 0x002fe4000fffe0ff */
[----:B------:R-:W-:Y:S02]  /*25a40*/  UIADD3 UR71, UPT, UPT, UR5, 0xc0, URZ ;  /* 0x000000c005477890 */ /* 0x000fe4000fffe0ff */
[----:B------:R-:W-:Y:S02]  /*25a50*/  UIADD3.64 UR18, UPT, UPT, UR50, 0x7fe, URZ ;  /* 0x000007fe32127897 */ /* 0x000fe4000fffe0ff */
[----:B------:R-:W-:Y:S02]  /*25a60*/  UIADD3 UR70, UPT, UPT, UR5, 0xc8, URZ ;  /* 0x000000c805467890 */ /* 0x000fe4000fffe0ff */
[----:B--2---:R-:W-:Y:S01]  /*25a70*/  UIADD3.64 UR42, UPT, UPT, UR50, 0x800, URZ ;  /* 0x00000800322a7897 */ /* 0x004fe2000fffe0ff */
[----:B------:R-:W-:Y:S01]  /*25a80*/  UMOV UR30, 0x0 ;  /* 0x00000000001e7882 */ /* 0x000fe20000000000 */
[----:B------:R-:W-:Y:S01]  /*25a90*/  UMOV UR31, 0x8200010 ;  /* 0x08200010001f7882 */ /* 0x000fe20000000000 */
[----:B------:R-:W-:-:S02]  /*25aa0*/  UIADD3 UR68, UPT, UPT, UR5, 0xd0, URZ ;  /* 0x000000d005447890 */ /* 0x000fc4000fffe0ff */
[----:B------:R1:W-:Y:S01]  /*25ab0*/  UTCHMMA tmem[UR69], gdesc[UR58], tmem[UR5], tmem[UR30], idesc[UR31], UPT ;  /* 0x00ff1e3a450079ea */ /* 0x0003e2000b800005 */
[----:B---3--:R-:W-:Y:S01]  /*25ac0*/  UIADD3.64 UR76, UPT, UPT, UR50, 0x802, URZ ;  /* 0x00000802324c7897 */ /* 0x008fe2000fffe0ff */
        /* <DEDUP_REMOVED lines=9> */
[----:B------:R-:W-:Y:S01]  /*25b60*/  UIADD3.64 UR38, UPT, UPT, UR50, 0xbfe, URZ ;  /* 0x00000bfe32267897 */ /* 0x000fe2000fffe0ff */
[----:B------:R-:W-:Y:S01]  /*25b70*/  UMOV UR26, 0x0 ;  /* 0x00000000001a7882 */ /* 0x000fe20000000000 */
[----:B------:R-:W-:Y:S01]  /*25b80*/  UMOV UR27, 0x8200010 ;  /* 0x08200010001b7882 */ /* 0x000fe20000000000 */
[----:B------:R-:W-:Y:S02]  /*25b90*/  UIADD3 UR17, UPT, UPT, UR5, 0xe8, URZ ;  /* 0x000000e805117890 */ /* 0x000fe4000fffe0ff */
[----:B------:R2:W-:Y:S01]  /*25ba0*/  UTCHMMA tmem[UR73], gdesc[UR64], tmem[UR5], tmem[UR26], idesc[UR27], UPT ;  /* 0x00ff1a40490079ea */ /* 0x0005e2000b800005 */
[----:B-1----:R-:W-:Y:S01]  /*25bb0*/  UIADD3.64 UR58, UPT, UPT, UR50, 0xc00, URZ ;  /* 0x00000c00323a7897 */ /* 0x002fe2000fffe0ff */
        /* <DEDUP_REMOVED lines=12> */
[----:B------:R-:W-:Y:S01]  /*25c80*/  UMOV UR36, 0x0 ;  /* 0x0000000000247882 */ /* 0x000fe20000000000 */
[----:B------:R-:W-:Y:S01]  /*25c90*/  UMOV UR37, 0x8200010 ;  /* 0x0820001000257882 */ /* 0x000fe20000000000 */
[----:B------:R-:W-:Y:S01]  /*25ca0*/  UMOV UR34, 0x0 ;  /* 0x0000000000227882 */ /* 0x000fe20000000000 */
[----:B------:R-:W-:Y:S01]  /*25cb0*/  UMOV UR35, 0x8200010 ;  /* 0x0820001000237882 */ /* 0x000fe20000000000 */
[----:B------:R2:W-:Y:S01]  /*25cc0*/  UTCHMMA tmem[UR70], gdesc[UR42], tmem[UR5], tmem[UR40], idesc[UR41], UPT ;  /* 0x00ff282a460079ea */ /* 0x0005e2000b800005 */
        /* <DEDUP_REMOVED lines=12> */
[----:B------:R2:W-:Y:S01]  /*25d90*/  UTCHMMA tmem[UR16], gdesc[UR30], tmem[UR5], tmem[UR52], idesc[UR53], UPT ;  /* 0x00ff341e100079ea */ /* 0x0005e2000b800005 */
[----:B------:R2:W-:Y:S01]  /*25da0*/  UTCHMMA tmem[UR15], gdesc[UR50], tmem[UR5], tmem[UR54], idesc[UR55], UPT ;  /* 0x00ff36320f0079ea */ /* 0x0005e2000b800005 */
[----:B------:R2:W-:Y:S01]  /*25db0*/  UTCBAR [UR14], URZ ;  /* 0x000000ff0e0073e9 */ /* 0x0005e200080000ff */
[----:B------:R-:W-:Y:S01]  /*25dc0*/  NOP ;  /* 0x0000000000007918 */ /* 0x000fe20000000000 */
.L_x_7:
[----:B------:R1:W-:Y:S01]  /*25dd0*/  STL [R1+0x97c], RZ ;  /* 0x00097cff01007387 */ /* 0x0003e20000100800 */
[----:B--2---:R-:W-:Y:S01]  /*25de0*/  UMOV UR48, URZ ;  /* 0x000000ff00307c82 */ /* 0x004fe20008000000 */
[----:B------:R-:W-:Y:S01]  /*25df0*/  UMOV UR16, UR12 ;  /* 0x0000000c00107c82 */ /* 0x000fe20008000000 */
[----:B------:R-:W-:Y:S01]  /*25e00*/  UMOV UR17, UR13 ;  /* 0x0000000d00117c82 */ /* 0x000fe20008000000 */
[----:B------:R-:W-:Y:S05]  /*25e10*/  @!P3 BRA `(.L_x_8) ;  /* 0x0000021400ccb947 */ /* 0x000fea0003800000 */
[----:B------:R-:W-:Y:S02]  /*25e20*/  USHF.R.S32.HI UR15, URZ, 0x1f, UR9 ;  /* 0x0000001fff0f7899 */ /* 0x000fe40008011409 */
[----:B------:R-:W-:Y:S02]  /*25e30*/  USHF.R.S32.HI UR14, URZ, 0x1f, UR7 ;  /* 0x0000001fff0e7899 */ /* 0x000fe40008011407 */
[----:B------:R-:W-:Y:S02]  /*25e40*/  USHF.L.U32 UR13, UR9, 0x1, URZ ;  /* 0x00000001090d7899 */ /* 0x000fe400080006ff */
[----:B------:R-:W-:Y:S02]  /*25e50*/  USHF.L.U32 UR12, UR7, 0x1, URZ ;  /* 0x00000001070c7899 */ /* 0x000fe400080006ff */
[----:B------:R-:W-:Y:S02]  /*25e60*/  USHF.L.U64.HI UR14, UR7, 0x1, UR14 ;  /* 0x00000001070e7899 */ /* 0x000fe4000801020e */
[----:B------:R-:W-:-:S02]  /*25e70*/  USHF.L.U64.HI UR9, UR9, 0x1, UR15 ;  /* 0x0000000109097899 */ /* 0x000fc4000801020f */
[----:B------:R-:W-:Y:S02]  /*25e80*/  UIADD3.64 UR18, UPT, UPT, UR16, 0x2, URZ ;  /* 0x0000000210127897 */ /* 0x000fe4000fffe0ff */
[----:B------:R-:W-:Y:S02]  /*25e90*/  UIADD3.64 UR22, UPT, UPT, UR16, 0x4, URZ ;  /* 0x0000000410167897 */ /* 0x000fe4000fffe0ff */
[----:B------:R-:W-:Y:S02]  /*25ea0*/  UIADD3.64 UR24, UPT, UPT, UR16, 0x3fe, URZ ;  /* 0x000003fe10187897 */ /* 0x000fe4000fffe0ff */
[----:B------:R-:W-:Y:S02]  /*25eb0*/  UIADD3.64 UR26, UPT, UPT, UR16, 0x400, URZ ;  /* 0x00000400101a7897 */ /* 0x000fe4000fffe0ff */
[----:B------:R-:W-:Y:S02]  /*25ec0*/  UIADD3.64 UR28, UPT, UPT, UR16, 0x402, URZ ;  /* 0x00000402101c7897 */ /* 0x000fe4000fffe0ff */
[----:B------:R-:W-:-:S02]  /*25ed0*/  UIADD3.64 UR30, UPT, UPT, UR16, 0x404, URZ ;  /* 0x00000404101e7897 */ /* 0x000fc4000fffe0ff */
[----:B------:R-:W-:Y:S02]  /*25ee0*/  UIADD3.64 UR32, UPT, UPT, UR16, 0x7fe, URZ ;  /* 0x000007fe10207897 */ /* 0x000fe4000fffe0ff */
[----:B------:R-:W-:Y:S02]  /*25ef0*/  UIADD3.64 UR34, UPT, UPT, UR16, 0x800, URZ ;  /* 0x0000080010227897 */ /* 0x000fe4000fffe0ff */
[----:B------:R-:W-:Y:S02]  /*25f00*/  UIADD3.64 UR36, UPT, UPT, UR16, 0x802, URZ ;  /* 0x0000080210247897 */ /* 0x000fe4000fffe0ff */
[----:B------:R-:W-:Y:S02]  /*25f10*/  UIADD3.64 UR38, UPT, UPT, UR16, 0x804, URZ ;  /* 0x0000080410267897 */ /* 0x000fe4000fffe0ff */
[----:B------:R-:W-:Y:S02]  /*25f20*/  UIADD3.64 UR40, UPT, UPT, UR16, 0xbfe, URZ ;  /* 0x00000bfe10287897 */ /* 0x000fe4000fffe0ff */
[----:B------:R-:W-:-:S02]  /*25f30*/  UIADD3.64 UR42, UPT, UPT, UR16, 0xc00, URZ ;  /* 0x00000c00102a7897 */ /* 0x000fc4000fffe0ff */
[----:B------:R-:W-:Y:S02]  /*25f40*/  UIADD3.64 UR44, UPT, UPT, UR16, 0xc02, URZ ;  /* 0x00000c02102c7897 */ /* 0x000fe4000fffe0ff */
[----:B------:R-:W-:Y:S01]  /*25f50*/  UIADD3.64 UR46, UPT, UPT, UR16, 0xc04, URZ ;  /* 0x00000c04102e7897 */ /* 0x000fe2000fffe0ff */
[----:B------:R-:W-:Y:S01]  /*25f60*/  UMOV UR15, 0x1 ;  /* 0x00000001000f7882 */ /* 0x000fe20000000000 */
[----:B------:R-:W-:-:S10]  /*25f70*/  UMOV UR7, URZ ;  /* 0x000000ff00077c82 */ /* 0x000fd40008000000 */
.L_x_11:
[----:B------:R-:W2:Y:S01]  /*25f80*/  LDL.LU R6, [R1+0x97c] ;  /* 0x00097c0001067983 */ /* 0x000ea20000300800 */
[----:B0-----:R-:W0:Y:S03]  /*25f90*/  LDC R4, c[0x0][0x3a0] ;  /* 0x0000e800ff047b82 */ /* 0x001e260000000800 */
[----:B------:R-:W-:Y:S04]  /*25fa0*/  STL [R1+0x1ab4], R8 ;  /* 0x001ab40801007387 */ /* 0x000fe80000100800 */
[----:B------:R3:W-:Y:S04]  /*25fb0*/  STL [R1+0x1ab8], R8 ;  /* 0x001ab80801007387 */ /* 0x0007e80000100800 */
[----:B---3--:R-:W3:Y:S04]  /*25fc0*/  LDL.LU R8, [R1+0x11cc] ;  /* 0x0011cc0001087983 */ /* 0x008ee80000300800 */
        /* <DEDUP_REMOVED lines=9> */
[----:B----4-:R-:W4:Y:S04]  /*26060*/  LDL.LU R13, [R1+0x11d0] ;  /* 0x0011d000010d7983 */ /* 0x010f280000300800 */
        /* <DEDUP_REMOVED lines=59> */
[----:B--2---:R-:W-:-:S03]  /*26420*/  VIADD R6, R6, 0x1 ;  /* 0x0000000106067836 */ /* 0x004fc60000000000 */
[----:B------:R-:W-:Y:S01]  /*26430*/  STL [R1+0x19b0], R73 ;  /* 0x0019b04901007387 */ /* 0x000fe20000100800 */
[----:B0-----:R-:W-:-:S03]  /*26440*/  IMAD R4, R6, -0x100, R4 ;  /* 0xffffff0006047824 */ /* 0x001fc600078e0204 */
        /* <DEDUP_REMOVED lines=25> */
[----:B-----5:R-:W-:Y:S04]  /*265e0*/  STL [R1+0x1928], R161 ;  /* 0x001928a101007387 */ /* 0x020fe80000100800 */
        /* <DEDUP_REMOVED lines=71> */
[----:B------:R-:W-:-:S03]  /*26a60*/  ISETP.GT.AND P3, PT, R4, RZ, PT ;  /* 0x000000ff0400720c */ /* 0x000fc60003f64270 */
[----:B------:R-:W-:Y:S04]  /*26a70*/  STL [R1+0x1828], R97 ;  /* 0x0018286101007387 */ /* 0x000fe80000100800 */
[----:B------:R-:W-:Y:S04]  /*26a80*/  STL [R1+0x1824], R96 ;  /* 0x0018246001007387 */ /* 0x000fe80000100800 */
[----:B------:R-:W-:Y:S04]  /*26a90*/  STL [R1+0x1820], R95 ;  /* 0x0018205f01007387 */ /* 0x000fe80000100800 */
[----:B------:R-:W-:Y:S01]  /*26aa0*/  STL [R1+0x181c], R94 ;  /* 0x00181c5e01007387 */ /* 0x000fe20000100800 */
[----:B------:R-:W-:-:S03]  /*26ab0*/  IADD3 R2, P2, PT, R2, UR13, RZ ;  /* 0x0000000d02027c10 */ /* 0x000fc6000ff5e0ff */
[----:B------:R-:W-:Y:S04]  /*26ac0*/  STL [R1+0x1818], R93 ;  /* 0x0018185d01007387 */ /* 0x000fe80000100800 */
[----:B------:R-:W-:Y:S04]  /*26ad0*/  STL [R1+0x1814], R92 ;  /* 0x0018145c01007387 */ /* 0x000fe80000100800 */
[----:B------:R-:W-:Y:S04]  /*26ae0*/  STL [R1+0x1810], R91 ;  /* 0x0018105b01007387 */ /* 0x000fe80000100800 */
[----:B------:R-:W-:Y:S01]  /*26af0*/  STL [R1+0x180c], R90 ;  /* 0x00180c5a01007387 */ /* 0x000fe20000100800 */
[----:B------:R-:W-:-:S03]  /*26b00*/  IADD3.X R0, PT, PT, R0, UR9, RZ, P2, !PT ;  /* 0x0000000900007c10 */ /* 0x000fc600097fe4ff */
[----:B------:R-:W-:Y:S04]  /*26b10*/  STL [R1+0x1808], R89 ;  /* 0x0018085901007387 */ /* 0x000fe80000100800 */
[----:B------:R-:W-:Y:S04]  /*26b20*/  STL [R1+0x1804], R88 ;  /* 0x0018045801007387 */ /* 0x000fe80000100800 */
[----:B------:R-:W-:Y:S04]  /*26b30*/  STL [R1+0x1800], R87 ;  /* 0x0018005701007387 */ /* 0x000fe80000100800 */
[----:B------:R-:W-:Y:S01]  /*26b40*/  STL [R1+0x17fc], R86 ;  /* 0x0017fc5601007387 */ /* 0x000fe20000100800 */
[----:B0-----:R-:W-:-:S03]  /*26b50*/  PRMT R5, RZ, 0x7610, R5 ;  /* 0x00007610ff057816 */ /* 0x001fc60000000005 */
[----:B------:R-:W-:Y:S01]  /*26b60*/  STL [R1+0x17f8], R85 ;  /* 0x0017f85501007387 */ /* 0x000fe20000100800 */
[----:B----4-:R-:W-:-:S03]  /*26b70*/  IADD3 R13, P6, PT, R13, UR13, RZ ;  /* 0x0000000d0d0d7c10 */ /* 0x010fc6000ffde0ff */
[----:B------:R-:W-:Y:S01]  /*26b80*/  STL [R1+0x17f4], R84 ;  /* 0x0017f45401007387 */ /* 0x000fe20000100800 */
[----:B------:R-:W-:-:S03]  /*26b90*/  @P3 IMAD.MOV.U32 R7, RZ, RZ, R0 ;  /* 0x000000ffff073224 */ /* 0x000fc600078e0000 */
[----:B------:R-:W-:Y:S04]  /*26ba0*/  STL [R1+0x17f0], R3 ;  /* 0x0017f00301007387 */ /* 0x000fe80000100800 */
[----:B------:R0:W-:Y:S04]  /*26bb0*/  STL [R1+0x97c], R6 ;  /* 0x00097c0601007387 */ /* 0x0001e80000100800 */
[----:B------:R-:W2:Y:S04]  /*26bc0*/  LDL.LU R10, [R1+0x9c4] ;  /* 0x0009c400010a7983 */ /* 0x000ea80000300800 */
[----:B------:R-:W4:Y:S01]  /*26bd0*/  LDL.LU R19, [R1+0x9cc] ;  /* 0x0009cc0001137983 */ /* 0x000f220000300800 */
[----:B------:R-:W-:Y:S01]  /*26be0*/  ISETP.GT.AND P4, PT, R4, 0x1, PT ;  /* 0x000000010400780c */ /* 0x000fe20003f84270 */
[----:B0-----:R-:W-:Y:S01]  /*26bf0*/  @P3 IMAD.MOV.U32 R6, RZ, RZ, R2 ;  /* 0x000000ffff063224 */ /* 0x001fe200078e0002 */
[----:B---3--:R-:W-:Y:S01]  /*26c00*/  IADD3 R8, P5, PT, R8, UR13, RZ ;  /* 0x0000000d08087c10 */ /* 0x008fe2000ffbe0ff */
[----:B------:R-:W-:Y:S01]  /*26c10*/  STL [R1+0x11d0], R13 ;  /* 0x0011d00d01007387 */ /* 0x000fe20000100800 */
[----:B------:R-:W-:-:S03]  /*26c20*/  ISETP.GT.AND P2, PT, R4, 0x2, PT ;  /* 0x000000020400780c */ /* 0x000fc60003f44270 */
[----:B------:R0:W3:Y:S04]  /*26c30*/  @P3 LDG.E.U16 R5, desc[UR20][R6.64] ;  /* 0x0000001406053981 */ /* 0x0000e8000c1e1500 */
[----:B------:R-:W4:Y:S01]  /*26c40*/  LDL.LU R6, [R1+0x11c8] ;  /* 0x0011c80001067983 */ /* 0x000f220000300800 */
[----:B0-----:R-:W-:Y:S01]  /*26c50*/  IMAD.MOV.U32 R7, RZ, RZ, R13 ;  /* 0x000000ffff077224 */ /* 0x001fe200078e000d */
[----:B------:R-:W-:Y:S02]  /*26c60*/  PRMT R11, RZ, 0x7610, R11 ;  /* 0x00007610ff0b7816 */ /* 0x000fe4000000000b */
[----:B------:R-:W-:Y:S02]  /*26c70*/  PRMT R9, RZ, 0x7610, R9 ;  /* 0x00007610ff097816 */ /* 0x000fe40000000009 */
[----:B--2---:R-:W-:Y:S01]  /*26c80*/  IADD3.X R10, PT, PT, R10, UR9, RZ, P5, !PT ;  /* 0x000000090a0a7c10 */ /* 0x004fe2000affe4ff */
[----:B---3--:R0:W-:Y:S01]  /*26c90*/  STL [R1+0x98c], R5 ;  /* 0x00098c0501007387 */ /* 0x0081e20000100800 */
[----:B----4-:R-:W-:-:S03]  /*26ca0*/  IADD3.X R6, PT, PT, R6, UR9, RZ, P6, !PT ;  /* 0x0000000906067c10 */ /* 0x010fc6000b7fe4ff */
[----:B0-----:R-:W2:Y:S01]  /*26cb0*/  LDL.LU R5, [R1+0x9d4] ;  /* 0x0009d40001057983 */ /* 0x001ea20000300800 */
[----:B------:R-:W-:-:S03]  /*26cc0*/  @P4 LOP3.LUT R7, R7, R6, RZ, 0x3c, !PT ;  /* 0x0000000607074212 */ /* 0x000fc600078e3cff */
[----:B------:R-:W-:Y:S04]  /*26cd0*/  STL [R1+0x11cc], R8 ;  /* 0x0011cc0801007387 */ /* 0x000fe80000100800 */
[----:B------:R-:W3:Y:S01]  /*26ce0*/  LDL.LU R13, [R1+0x9dc] ;  /* 0x0009dc00010d7983 */ /* 0x000ee20000300800 */
[----:B------:R-:W-:-:S03]  /*26cf0*/  ISETP.GT.AND P3, PT, R4, 0x3, PT ;  /* 0x000000030400780c */ /* 0x000fc60003f64270 */
[----:B------:R0:W-:Y:S01]  /*26d00*/  STL [R1+0x11c8], R6 ;  /* 0x0011c80601007387 */ /* 0x0001e20000100800 */
[----:B------:R-:W-:-:S03]  /*26d10*/  IADD3 R19, P5, PT, R19, UR13, RZ ;  /* 0x0000000d13137c10 */ /* 0x000fc6000ffbe0ff */
[----:B------:R-:W-:Y:S01]  /*26d20*/  STL [R1+0x9c4], R10 ;  /* 0x0009c40a01007387 */ /* 0x000fe20000100800 */
[----:B0-----:R-:W-:-:S04]  /*26d30*/  @P4 LOP3.LUT R6, R7, R6, RZ, 0x3c, !PT ;  /* 0x0000000607064212 */ /* 0x001fc800078e3cff */
[----:B------:R-:W-:-:S05]  /*26d40*/  @P4 LOP3.LUT R7, R7, R6, RZ, 0x3c, !PT ;  /* 0x0000000607074212 */ /* 0x000fca00078e3cff */
[----:B------:R0:W4:Y:S02]  /*26d50*/  @P4 LDG.E.U16 R11, desc[UR20][R6.64] ;  /* 0x00000014060b4981 */ /* 0x000124000c1e1500 */
[----:B0-----:R-:W-:Y:S02]  /*26d60*/  IMAD.MOV.U32 R7, RZ, RZ, R10 ;  /* 0x000000ffff077224 */ /* 0x001fe400078e000a */
[----:B------:R-:W-:-:S05]  /*26d70*/  @P2 IMAD.MOV.U32 R6, RZ, RZ, R8 ;  /* 0x000000ffff062224 */ /* 0x000fca00078e0008 */
[----:B------:R-:W2:Y:S04]  /*26d80*/  @P2 LDG.E.U16 R9, desc[UR20][R6.64] ;  /* 0x0000001406092981 */ /* 0x000ea8000c1e1500 */
[----:B----4-:R0:W-:Y:S04]  /*26d90*/  STL [R1+0x984], R11 ;  /* 0x0009840b01007387 */ /* 0x0101e80000100800 */
[----:B0-----:R-:W4:Y:S04]  /*26da0*/  LDL.LU R11, [R1+0x1ac8] ;  /* 0x001ac800010b7983 */ /* 0x001f280000300800 */
[----:B------:R-:W3:Y:S04]  /*26db0*/  LDL.LU R10, [R1+0x1ac4] ;  /* 0x001ac400010a7983 */ /* 0x000ee80000300800 */
[----:B------:R-:W3:Y:S04]  /*26dc0*/  LDL.LU R8, [R1+0x9d8] ;  /* 0x0009d80001087983 */ /* 0x000ee80000300800 */
[----:B--2---:R0:W-:Y:S04]  /*26dd0*/  STL [R1+0x988], R9 ;  /* 0x0009880901007387 */ /* 0x0041e80000100800 */
[----:B0-----:R-:W2:Y:S04]  /*26de0*/  LDL.LU R9, [R1+0x1ac0] ;  /* 0x001ac00001097983 */ /* 0x001ea80000300800 */
[----:B------:R0:W-:Y:S04]  /*26df0*/  STL [R1+0x9cc], R19 ;  /* 0x0009cc1301007387 */ /* 0x0001e80000100800 */
[----:B------:R-:W2:Y:S01]  /*26e00*/  LDL.LU R6, [R1+0x9c8] ;  /* 0x0009c80001067983 */ /* 0x000ea20000300800 */
[----:B------:R-:W-:-:S03]  /*26e10*/  IMAD.MOV.U32 R7, RZ, RZ, R19 ;  /* 0x000000ffff077224 */ /* 0x000fc600078e0013 */
[----:B0-----:R-:W3:Y:S01]  /*26e20*/  LDL.LU R19, [R1+0x9e4] ;  /* 0x0009e40001137983 */ /* 0x001ee20000300800 */
[----:B------:R-:W-:Y:S02]  /*26e30*/  PRMT R12, RZ, 0x7610, R12 ;  /* 0x00007610ff0c7816 */ /* 0x000fe4000000000c */
[----:B------:R-:W-:Y:S02]  /*26e40*/  IADD3 R5, P6, PT, R5, UR13, RZ ;  /* 0x0000000d05057c10 */ /* 0x000fe4000ffde0ff */
[----:B--2---:R-:W-:-:S04]  /*26e50*/  IADD3.X R6, PT, PT, R6, UR9, RZ, P5, !PT ;  /* 0x0000000906067c10 */ /* 0x004fc8000affe4ff */
[-C--:B------:R-:W-:Y:S01]  /*26e60*/  @P3 LOP3.LUT R7, R7, R6.reuse, RZ, 0x3c, !PT ;  /* 0x0000000607073212 */ /* 0x080fe200078e3cff */
[----:B------:R0:W-:Y:S03]  /*26e70*/  STL [R1+0x9c8], R6 ;  /* 0x0009c80601007387 */ /* 0x0001e60000100800 */
[----:B0-----:R-:W-:-:S04]  /*26e80*/  @P3 LOP3.LUT R6, R7, R6, RZ, 0x3c, !PT ;  /* 0x0000000607063212 */ /* 0x001fc800078e3cff */
[----:B------:R-:W-:Y:S01]  /*26e90*/  @P3 LOP3.LUT R7, R7, R6, RZ, 0x3c, !PT ;  /* 0x0000000607073212 */ /* 0x000fe200078e3cff */
[----:B------:R0:W-:Y:S04]  /*26ea0*/  STL [R1+0x9d4], R5 ;  /* 0x0009d40501007387 */ /* 0x0001e80000100800 */
[----:B------:R2:W4:Y:S04]  /*26eb0*/  @P3 LDG.E.U16 R12, desc[UR20][R6.64] ;  /* 0x00000014060c3981 */ /* 0x000528000c1e1500 */
[----:B------:R-:W4:Y:S01]  /*26ec0*/  LDL.LU R6, [R1+0x9d0] ;  /* 0x0009d00001067983 */ /* 0x000f220000300800 */
[----:B------:R-:W-:Y:S01]  /*26ed0*/  ISETP.GT.AND P4, PT, R4, 0x4, PT ;  /* 0x000000040400780c */ /* 0x000fe20003f84270 */
[----:B--2---:R-:W-:Y:S01]  /*26ee0*/  IMAD.MOV.U32 R7, RZ, RZ, R5 ;  /* 0x000000ffff077224 */ /* 0x004fe200078e0005 */
[----:B---3--:R-:W-:Y:S01]  /*26ef0*/  IADD3 R13, P5, PT, R13, UR13, RZ ;  /* 0x0000000d0d0d7c10 */ /* 0x008fe2000ffbe0ff */
[----:B0-----:R-:W2:Y:S04]  /*26f00*/  LDL.LU R5, [R1+0x9ec] ;  /* 0x0009ec0001057983 */ /* 0x001ea80000300800 */
[----:B------:R-:W-:Y:S01]  /*26f10*/  STL [R1+0x9dc], R13 ;  /* 0x0009dc0d01007387 */ /* 0x000fe20000100800 */
[----:B------:R-:W-:-:S03]  /*26f20*/  PRMT R10, RZ, 0x7610, R10 ;  /* 0x00007610ff0a7816 */ /* 0x000fc6000000000a */
[----:B----4-:R0:W-:Y:S01]  /*26f30*/  STL [R1+0x980], R12 ;  /* 0x0009800c01007387 */ /* 0x0101e20000100800 */
[----:B------:R-:W-:-:S03]  /*26f40*/  IADD3.X R6, PT, PT, R6, UR9, RZ, P6, !PT ;  /* 0x0000000906067c10 */ /* 0x000fc6000b7fe4ff */
[----:B0-----:R-:W3:Y:S01]  /*26f50*/  LDL.LU R12, [R1+0x9f4] ;  /* 0x0009f400010c7983 */ /* 0x001ee20000300800 */
[----:B------:R-:W-:-:S03]  /*26f60*/  @P4 LOP3.LUT R7, R7, R6, RZ, 0x3c, !PT ;  /* 0x0000000607074212 */ /* 0x000fc600078e3cff */
[----:B------:R0:W-:Y:S02]  /*26f70*/  STL [R1+0x9d0], R6 ;  /* 0x0009d00601007387 */ /* 0x0001e40000100800 */
[----:B0-----:R-:W-:-:S04]  /*26f80*/  @P4 LOP3.LUT R6, R7, R6, RZ, 0x3c, !PT ;  /* 0x0000000607064212 */ /* 0x001fc800078e3cff */
[----:B------:R-:W-:-:S05]  /*26f90*/  @P4 LOP3.LUT R7, R7, R6, RZ, 0x3c, !PT ;  /* 0x0000000607074212 */ /* 0x000fca00078e3cff */
[----:B------:R0:W4:Y:S01]  /*26fa0*/  @P4 LDG.E.U16 R10, desc[UR20][R6.64] ;  /* 0x00000014060a4981 */ /* 0x000122000c1e1500 */
[----:B------:R-:W-:Y:S02]  /*26fb0*/  ISETP.GT.AND P2, PT, R4, 0x5, PT ;  /* 0x000000050400780c */ /* 0x000fe40003f44270 */
[----:B------:R-:W-:Y:S02]  /*26fc0*/  IADD3.X R8, PT, PT, R8, UR9, RZ, P5, !PT ;  /* 0x0000000908087c10 */ /* 0x000fe4000affe4ff */
[----:B------:R-:W-:-:S03]  /*26fd0*/  PRMT R9, RZ, 0x7610, R9 ;  /* 0x00007610ff097816 */ /* 0x000fc60000000009 */
[----:B------:R-:W-:Y:S01]  /*26fe0*/  STL [R1+0x9d8], R8 ;  /* 0x0009d80801007387 */ /* 0x000fe20000100800 */
[----:B0-----:R-:W-:-:S05]  /*26ff0*/  IMAD.MOV.U32 R7, RZ, RZ, R8 ;  /* 0x000000ffff077224 */ /* 0x001fca00078e0008 */
[----:B------:R-:W-:-:S05]  /*27000*/  @P2 IMAD.MOV.U32 R6, RZ, RZ, R13 ;  /* 0x000000ffff062224 */ /* 0x000fca00078e000d */
[----:B------:R-:W2:Y:S04]  /*27010*/  @P2 LDG.E.U16 R9, desc[UR20][R6.64] ;  /* 0x0000001406092981 */ /* 0x000ea8000c1e1500 */
[----:B----4-:R0:W-:Y:S04]  /*27020*/  STL [R1+0x978], R10 ;  /* 0x0009780a01007387 */ /* 0x0101e80000100800 */
[----:B0-----:R-:W4:Y:S04]  /*27030*/  LDL.LU R10, [R1+0x1abc] ;  /* 0x001abc00010a7983 */ /* 0x001f280000300800 */
[----:B------:R-:W3:Y:S04]  /*27040*/  LDL.LU R8, [R1+0x1ab8] ;  /* 0x001ab80001087983 */ /* 0x000ee80000300800 */
[----:B------:R-:W3:Y:S01]  /*27050*/  LDL.LU R7, [R1+0x9e0] ;  /* 0x0009e00001077983 */ /* 0x000ee20000300800 */
[----:B------:R-:W-:-:S02]  /*27060*/  ISETP.GT.AND P3, PT, R4, 0x6, PT ;  /* 0x000000060400780c */ /* 0x000fc40003f64270 */
[----:B------:R-:W-:Y:S01]  /*27070*/  IADD3 R19, P5, PT, R19, UR13, RZ ;  /* 0x0000000d13137c10 */ /* 0x000fe2000ffbe0ff */
[----:B--2---:R0:W-:Y:S01]  /*27080*/  STL [R1+0x974], R9 ;  /* 0x0009740901007387 */ /* 0x0041e20000100800 */
[----:B------:R-:W-:-:S09]  /*27090*/  IADD3 R5, P6, PT, R5, UR13, RZ ;  /* 0x0000000d05057c10 */ /* 0x000fd2000ffde0ff */
[----:B------:R-:W-:Y:S01]  /*270a0*/  @P3 IMAD.MOV.U32 R6, RZ, RZ, R19 ;  /* 0x000000ffff063224 */ /* 0x000fe200078e0013 */
[----:B0-----:R-:W2:Y:S04]  /*270b0*/  LDL.LU R9, [R1+0x9f0] ;  /* 0x0009f00001097983 */ /* 0x001ea80000300800 */
[----:B------:R-:W-:Y:S04]  /*270c0*/  STL [R1+0x9e4], R19 ;  /* 0x0009e41301007387 */ /* 0x000fe80000100800 */
[----:B------:R-:W2:Y:S01]  /*270d0*/  LDL.LU R13, [R1+0x9fc] ;  /* 0x0009fc00010d7983 */ /* 0x000ea20000300800 */
[----:B----4-:R-:W-:-:S02]  /*270e0*/  PRMT R10, RZ, 0x7610, R10 ;  /* 0x00007610ff0a7816 */ /* 0x010fc4000000000a */
[----:B---3--:R-:W-:-:S05]  /*270f0*/  IADD3.X R7, PT, PT, R7, UR9, RZ, P5, !PT ;  /* 0x0000000907077c10 */ /* 0x008fca000affe4ff */
[----:B------:R0:W-:Y:S04]  /*27100*/  STL [R1+0x9e0], R7 ;  /* 0x0009e00701007387 */ /* 0x0001e80000100800 */
[----:B------:R0:W3:Y:S04]  /*27110*/  @P3 LDG.E.U16 R10, desc[UR20][R6.64] ;  /* 0x00000014060a3981 */ /* 0x0000e8000c1e1500 */
[----:B------:R-:W-:Y:S04]  /*27120*/  STL [R1+0x9ec], R5 ;  /* 0x0009ec0501007387 */ /* 0x000fe80000100800 */
[----:B------:R-:W4:Y:S01]  /*27130*/  LDL.LU R6, [R1+0x9e8] ;  /* 0x0009e80001067983 */ /* 0x000f220000300800 */
[----:B------:R-:W-:Y:S01]  /*27140*/  ISETP.GT.AND P4, PT, R4, 0x7, PT ;  /* 0x000000070400780c */ /* 0x000fe20003f84270 */
[----:B0-----:R-:W-:Y:S01]  /*27150*/  IMAD.MOV.U32 R7, RZ, RZ, R5 ;  /* 0x000000ffff077224 */ /* 0x001fe200078e0005 */
[----:B------:R-:W-:Y:S01]  /*27160*/  IADD3 R12, P5, PT, R12, UR13, RZ ;  /* 0x0000000d0c0c7c10 */ /* 0x000fe2000ffbe0ff */
[----:B------:R-:W2:Y:S04]  /*27170*/  LDL.LU R19, [R1+0x9f8] ;  /* 0x0009f80001137983 */ /* 0x000ea80000300800 */
[----:B------:R-:W-:Y:S01]  /*27180*/  STL [R1+0x9f4], R12 ;  /* 0x0009f40c01007387 */ /* 0x000fe20000100800 */
[----:B------:R-:W-:-:S03]  /*27190*/  PRMT R8, RZ, 0x7610, R8 ;  /* 0x00007610ff087816 */ /* 0x000fc60000000008 */
[----:B---3--:R0:W-:Y:S01]  /*271a0*/  STL [R1+0x970], R10 ;  /* 0x0009700a01007387 */ /* 0x0081e20000100800 */
[----:B----4-:R-:W-:-:S03]  /*271b0*/  IADD3.X R6, PT, PT, R6, UR9, RZ, P6, !PT ;  /* 0x0000000906067c10 */ /* 0x010fc6000b7fe4ff */
[----:B0-----:R-:W3:Y:S01]  /*271c0*/  LDL.LU R10, [R1+0xa04] ;  /* 0x000a0400010a7983 */ /* 0x001ee20000300800 */
[----:B------:R-:W-:-:S03]  /*271d0*/  @P4 LOP3.LUT R7, R7, R6, RZ, 0x3c, !PT ;  /* 0x0000000607074212 */ /* 0x000fc600078e3cff */
[----:B------:R-:W4:Y:S04]  /*271e0*/  LDL.LU R5, [R1+0xa0c] ;  /* 0x000a0c0001057983 */ /* 0x000f280000300800 */
[----:B------:R0:W-:Y:S02]  /*271f0*/  STL [R1+0x9e8], R6 ;  /* 0x0009e80601007387 */ /* 0x0001e40000100800 */
[----:B0-----:R-:W-:-:S04]  /*27200*/  @P4 LOP3.LUT R6, R7, R6, RZ, 0x3c, !PT ;  /* 0x0000000607064212 */ /* 0x001fc800078e3cff */
[----:B------:R-:W-:-:S05]  /*27210*/  @P4 LOP3.LUT R7, R7, R6, RZ, 0x3c, !PT ;  /* 0x0000000607074212 */ /* 0x000fca00078e3cff */
[----:B------:R0:W3:Y:S01]  /*27220*/  @P4 LDG.E.U16 R8, desc[UR20][R6.64] ;  /* 0x0000001406084981 */ /* 0x0000e2000c1e1500 */
[----:B------:R-:W-:Y:S02]  /*27230*/  ISETP.GT.AND P2, PT, R4, 0x8, PT ;  /* 0x000000080400780c */ /* 0x000fe40003f44270 */
[----:B--2---:R-:W-:Y:S02]  /*27240*/  IADD3.X R9, PT, PT, R9, UR9, RZ, P5, !PT ;  /* 0x0000000909097c10 */ /* 0x004fe4000affe4ff */
[----:B------:R-:W-:-:S03]  /*27250*/  PRMT R18, RZ, 0x7610, R18 ;  /* 0x00007610ff127816 */ /* 0x000fc60000000012 */
[----:B------:R-:W-:Y:S01]  /*27260*/  STL [R1+0x9f0], R9 ;  /* 0x0009f00901007387 */ /* 0x000fe20000100800 */
[----:B0-----:R-:W-:-:S05]  /*27270*/  IMAD.MOV.U32 R7, RZ, RZ, R9 ;  /* 0x000000ffff077224 */ /* 0x001fca00078e0009 */
[----:B------:R-:W-:-:S05]  /*27280*/  @P2 IMAD.MOV.U32 R6, RZ, RZ, R12 ;  /* 0x000000ffff062224 */ /* 0x000fca00078e000c */
[----:B------:R0:W2:Y:S04]  /*27290*/  @P2 LDG.E.U16 R18, desc[UR20][R6.64] ;  /* 0x0000001406122981 */ /* 0x0000a8000c1e1500 */
[----:B---3--:R3:W-:Y:S04]  /*272a0*/  STL [R1+0x968], R8 ;  /* 0x0009680801007387 */ /* 0x0087e80000100800 */
[----:B---3--:R-:W3:Y:S01]  /*272b0*/  LDL.LU R8, [R1+0x1ab4] ;  /* 0x001ab40001087983 */ /* 0x008ee20000300800 */
[----:B------:R-:W-:Y:S02]  /*272c0*/  ISETP.GT.AND P3, PT, R4, 0x9, PT ;  /* 0x000000090400780c */ /* 0x000fe40003f64270 */
[----:B------:R-:W-:Y:S01]  /*272d0*/  IADD3 R13, P5, PT, R13, UR13, RZ ;  /* 0x0000000d0d0d7c10 */ /* 0x000fe2000ffbe0ff */
[----:B------:R-:W3:Y:S03]  /*272e0*/  LDL.LU R9, [R1+0x1ab0] ;  /* 0x001ab00001097983 */ /* 0x000ee60000300800 */
[----:B------:R-:W-:Y:S01]  /*272f0*/  IADD3.X R19, PT, PT, R19, UR9, RZ, P5, !PT ;  /* 0x0000000913137c10 */ /* 0x000fe2000affe4ff */
[----:B------:R-:W3:Y:S01]  /*27300*/  LDL.LU R12, [R1+0xa08] ;  /* 0x000a0800010c7983 */ /* 0x000ee20000300800 */
[----:B------:R-:W-:-:S03]  /*27310*/  IADD3 R10, P6, PT, R10, UR13, RZ ;  /* 0x0000000d0a0a7c10 */ /* 0x000fc6000ffde0ff */
[----:B------:R-:W-:Y:S01]  /*27320*/  STL [R1+0x9fc], R13 ;  /* 0x0009fc0d01007387 */ /* 0x000fe20000100800 */
[----:B----4-:R-:W-:Y:S01]  /*27330*/  IADD3 R5, P5, PT, R5, UR13, RZ ;  /* 0x0000000d05057c10 */ /* 0x010fe2000ffbe0ff */
[----:B0-----:R-:W-:Y:S02]  /*27340*/  @P3 IMAD.MOV.U32 R6, RZ, RZ, R13 ;  /* 0x000000ffff063224 */ /* 0x001fe400078e000d */
[----:B--2---:R0:W-:Y:S01]  /*27350*/  STL [R1+0x96c], R18 ;  /* 0x00096c1201007387 */ /* 0x0041e20000100800 */
[----:B------:R-:W-:-:S03]  /*27360*/  @P3 IMAD.MOV.U32 R7, RZ, RZ, R19 ;  /* 0x000000ffff073224 */ /* 0x000fc600078e0013 */
[----:B0-----:R-:W2:Y:S04]  /*27370*/  LDL.LU R18, [R1+0xa14] ;  /* 0x000a140001127983 */ /* 0x001ea80000300800 */
[----:B------:R0:W-:Y:S04]  /*27380*/  STL [R1+0x9f8], R19 ;  /* 0x0009f81301007387 */ /* 0x0001e80000100800 */
[----:B------:R-:W4:Y:S04]  /*27390*/  LDL.LU R13, [R1+0xa1c] ;  /* 0x000a1c00010d7983 */ /* 0x000f280000300800 */
[----:B------:R1:W-:Y:S04]  /*273a0*/  STL [R1+0xa04], R10 ;  /* 0x000a040a01007387 */ /* 0x0003e80000100800 */
[----:B0-----:R-:W2:Y:S04]  /*273b0*/  LDL.LU R19, [R1+0xa24] ;  /* 0x000a240001137983 */ /* 0x001ea80000300800 */
[----:B------:R-:W-:Y:S01]  /*273c0*/  STL [R1+0xa0c], R5 ;  /* 0x000a0c0501007387 */ /* 0x000fe20000100800 */
[----:B---3--:R-:W-:-:S06]  /*273d0*/  PRMT R8, RZ, 0x7610, R8 ;  /* 0x00007610ff087816 */ /* 0x008fcc0000000008 */
[----:B------:R0:W5:Y:S02]  /*273e0*/  @P3 LDG.E.U16 R8, desc[UR20][R6.64] ;  /* 0x0000001406083981 */ /* 0x000164000c1e1500 */
[----:B0-----:R-:W-:Y:S02]  /*273f0*/  IMAD.MOV.U32 R7, RZ, RZ, R10 ;  /* 0x000000ffff077224 */ /* 0x001fe400078e000a */
[----:B-1----:R-:W3:Y:S04]  /*27400*/  LDL.LU R10, [R1+0x1aac] ;  /* 0x001aac00010a7983 */ /* 0x002ee80000300800 */
[----:B------:R-:W2:Y:S01]  /*27410*/  LDL.LU R6, [R1+0xa00] ;  /* 0x000a000001067983 */ /* 0x000ea20000300800 */
[----:B------:R-:W-:Y:S02]  /*27420*/  ISETP.GT.AND P4, PT, R4, 0xa, PT ;  /* 0x0000000a0400780c */ /* 0x000fe40003f84270 */
[----:B------:R-:W-:-:S02]  /*27430*/  PRMT R11, RZ, 0x7610, R11 ;  /* 0x00007610ff0b7816 */ /* 0x000fc4000000000b */
[----:B--2---:R-:W-:-:S09]  /*27440*/  IADD3.X R6, PT, PT, R6, UR9, RZ, P6, !PT ;  /* 0x0000000906067c10 */ /* 0x004fd2000b7fe4ff */
[-C--:B------:R-:W-:Y:S01]  /*27450*/  @P4 LOP3.LUT R7, R7, R6.reuse, RZ, 0x3c, !PT ;  /* 0x0000000607074212 */ /* 0x080fe200078e3cff */
[----:B------:R0:W-:Y:S03]  /*27460*/  STL [R1+0xa00], R6 ;  /* 0x000a000601007387 */ /* 0x0001e60000100800 */
[----:B0-----:R-:W-:-:S04]  /*27470*/  @P4 LOP3.LUT R6, R7, R6, RZ, 0x3c, !PT ;  /* 0x0000000607064212 */ /* 0x001fc800078e3cff */
[----:B------:R-:W-:-:S05]  /*27480*/  @P4 LOP3.LUT R7, R7, R6, RZ, 0x3c, !PT ;  /* 0x0000000607074212 */ /* 0x000fca00078e3cff */
[----:B------:R0:W2:Y:S01]  /*27490*/  @P4 LDG.E.U16 R11, desc[UR20][R6.64] ;  /* 0x00000014060b4981 */ /* 0x0000a2000c1e1500 */
[----:B------:R-:W-:Y:S02]  /*274a0*/  ISETP.GT.AND P2, PT, R4, 0xb, PT ;  /* 0x0000000b0400780c */ /* 0x000fe40003f44270 */
[----:B------:R-:W-:Y:S02]  /*274b0*/  IADD3.X R12, PT, PT, R12, UR9, RZ, P5, !PT ;  /* 0x000000090c0c7c10 */ /* 0x000fe4000affe4ff */
[----:B------:R-:W-:Y:S02]  /*274c0*/  PRMT R9, RZ, 0x7610, R9 ;  /* 0x00007610ff097816 */ /* 0x000fe40000000009 */
[----:B------:R-:W-:Y:S01]  /*274d0*/  IADD3 R18, P5, PT, R18, UR13, RZ ;  /* 0x0000000d12127c10 */ /* 0x000fe2000ffbe0ff */
[----:B------:R-:W-:Y:S06]  /*274e0*/  STL [R1+0xa08], R12 ;  /* 0x000a080c01007387 */ /* 0x000fec0000100800 */
[----:B0-----:R-:W-:-:S02]  /*274f0*/  @P2 IMAD.MOV.U32 R6, RZ, RZ, R5 ;  /* 0x000000ffff062224 */ /* 0x001fc400078e0005 */
[----:B------:R-:W-:-:S05]  /*27500*/  @P2 IMAD.MOV.U32 R7, RZ, RZ, R12 ;  /* 0x000000ffff072224 */ /* 0x000fca00078e000c */
[----:B------:R0:W5:Y:S04]  /*27510*/  @P2 LDG.E.U16 R9, desc[UR20][R6.64] ;  /* 0x0000001406092981 */ /* 0x000168000c1e1500 */
[----:B--2---:R1:W-:Y:S04]  /*27520*/  STL [R1+0x964], R11 ;  /* 0x0009640b01007387 */ /* 0x0043e80000100800 */
[----:B-1----:R-:W2:Y:S04]  /*27530*/  LDL.LU R11, [R1+0x1aa8] ;  /* 0x001aa800010b7983 */ /* 0x002ea80000300800 */
[----:B------:R-:W2:Y:S04]  /*27540*/  LDL.LU R12, [R1+0xa20] ;  /* 0x000a2000010c7983 */ /* 0x000ea80000300800 */
[----:B------:R-:W2:Y:S04]  /*27550*/  LDL.LU R5, [R1+0xa2c] ;  /* 0x000a2c0001057983 */ /* 0x000ea80000300800 */
[----:B------:R-:W-:Y:S04]  /*27560*/  STL [R1+0xa14], R18 ;  /* 0x000a141201007387 */ /* 0x000fe80000100800 */
[----:B------:R-:W2:Y:S01]  /*27570*/  LDL.LU R7, [R1+0xa10] ;  /* 0x000a100001077983 */ /* 0x000ea20000300800 */
[----:B------:R-:W-:-:S02]  /*27580*/  ISETP.GT.AND P3, PT, R4, 0xc, PT ;  /* 0x0000000c0400780c */ /* 0x000fc40003f64270 */
[----:B------:R-:W-:Y:S02]  /*27590*/  PRMT R15, RZ, 0x7610, R15 ;  /* 0x00007610ff0f7816 */ /* 0x000fe4000000000f */
[----:B----4-:R-:W-:-:S09]  /*275a0*/  IADD3 R13, P6, PT, R13, UR13, RZ ;  /* 0x0000000d0d0d7c10 */ /* 0x010fd2000ffde0ff */
[----:B0-----:R-:W-:Y:S01]  /*275b0*/  @P3 IMAD.MOV.U32 R6, RZ, RZ, R18 ;  /* 0x000000ffff063224 */ /* 0x001fe200078e0012 */
[----:B--2---:R-:W-:-:S05]  /*275c0*/  IADD3.X R7, PT, PT, R7, UR9, RZ, P5, !PT ;  /* 0x0000000907077c10 */ /* 0x004fca000affe4ff */
[----:B------:R0:W-:Y:S04]  /*275d0*/  STL [R1+0xa10], R7 ;  /* 0x000a100701007387 */ /* 0x0001e80000100800 */
[----:B------:R0:W2:Y:S04]  /*275e0*/  @P3 LDG.E.U16 R15, desc[UR20][R6.64] ;  /* 0x00000014060f3981 */ /* 0x0000a8000c1e1500 */
[----:B------:R1:W-:Y:S04]  /*275f0*/  STL [R1+0xa1c], R13 ;  /* 0x000a1c0d01007387 */ /* 0x0003e80000100800 */
[----:B------:R-:W4:Y:S01]  /*27600*/  LDL.LU R6, [R1+0xa18] ;  /* 0x000a180001067983 */ /* 0x000f220000300800 */
[C---:B------:R-:W-:Y:S01]  /*27610*/  ISETP.GT.AND P4, PT, R4.reuse, 0xd, PT ;  /* 0x0000000d0400780c */ /* 0x040fe20003f84270 */
[----:B0-----:R-:W-:Y:S01]  /*27620*/  IMAD.MOV.U32 R7, RZ, RZ, R13 ;  /* 0x000000ffff077224 */ /* 0x001fe200078e000d */
[----:B------:R-:W-:Y:S01]  /*27630*/  IADD3 R19, P5, PT, R19, UR13, RZ ;  /* 0x0000000d13137c10 */ /* 0x000fe2000ffbe0ff */
[----:B------:R-:W4:Y:S01]  /*27640*/  LDL.LU R18, [R1+0xa28] ;  /* 0x000a280001127983 */ /* 0x000f220000300800 */
[----:B------:R-:W-:-:S03]  /*27650*/  ISETP.GT.AND P2, PT, R4, 0xe, PT ;  /* 0x0000000e0400780c */ /* 0x000fc60003f44270 */
[----:B------:R-:W-:Y:S04]  /*27660*/  STL [R1+0xa24], R19 ;  /* 0x000a241301007387 */ /* 0x000fe80000100800 */
[----:B-1----:R-:W4:Y:S01]  /*27670*/  LDL.LU R13, [R1+0xa34] ;  /* 0x000a3400010d7983 */ /* 0x002f220000300800 */
[----:B---3--:R-:W-:Y:S02]  /*27680*/  PRMT R10, RZ, 0x7610, R10 ;  /* 0x00007610ff0a7816 */ /* 0x008fe4000000000a */
[----:B------:R-:W-:Y:S02]  /*27690*/  IADD3.X R12, PT, PT, R12, UR9, RZ, P5, !PT ;  /* 0x000000090c0c7c10 */ /* 0x000fe4000affe4ff */
[----:B------:R-:W-:Y:S01]  /*276a0*/  PRMT R25, RZ, 0x7610, R25 ;  /* 0x00007610ff197816 */ /* 0x000fe20000000019 */
[----:B--2---:R0:W-:Y:S01]  /*276b0*/  STL [R1+0x960], R15 ;  /* 0x0009600f01007387 */ /* 0x0041e20000100800 */
[----:B----4-:R-:W-:-:S03]  /*276c0*/  IADD3.X R6, PT, PT, R6, UR9, RZ, P6, !PT ;  /* 0x0000000906067c10 */ /* 0x010fc6000b7fe4ff */
[----:B0-----:R-:W2:Y:S01]  /*276d0*/  LDL.LU R15, [R1+0xa3c] ;  /* 0x000a3c00010f7983 */ /* 0x001ea20000300800 */
[----:B------:R-:W-:-:S03]  /*276e0*/  @P4 LOP3.LUT R7, R7, R6, RZ, 0x3c, !PT ;  /* 0x0000000607074212 */ /* 0x000fc600078e3cff */
[----:B------:R0:W-:Y:S02]  /*276f0*/  STL [R1+0xa18], R6 ;  /* 0x000a180601007387 */ /* 0x0001e40000100800 */
[----:B0-----:R-:W-:-:S04]  /*27700*/  @P4 LOP3.LUT R6, R7, R6, RZ, 0x3c, !PT ;  /* 0x0000000607064212 */ /* 0x001fc800078e3cff */
[----:B------:R-:W-:-:S05]  /*27710*/  @P4 LOP3.LUT R7, R7, R6, RZ, 0x3c, !PT ;  /* 0x0000000607074212 */ /* 0x000fca00078e3cff */
[----:B------:R0:W5:Y:S02]  /*27720*/  @P4 LDG.E.U16 R10, desc[UR20][R6.64] ;  /* 0x00000014060a4981 */ /* 0x000164000c1e1500 */
[----:B0-----:R-:W-:Y:S02]  /*27730*/  IMAD.MOV.U32 R7, RZ, RZ, R12 ;  /* 0x000000ffff077224 */ /* 0x001fe400078e000c */
[----:B------:R-:W-:-:S05]  /*27740*/  @P2 IMAD.MOV.U32 R6, RZ, RZ, R19 ;  /* 0x000000ffff062224 */ /* 0x000fca00078e0013 */
[----:B------:R0:W3:Y:S01]  /*27750*/  @P2 LDG.E.U16 R25, desc[UR20][R6.64] ;  /* 0x0000001406192981 */ /* 0x0000e2000c1e1500 */
[----:B------:R-:W-:Y:S02]  /*27760*/  ISETP.GT.AND P3, PT, R4, 0xf, PT ;  /* 0x0000000f0400780c */ /* 0x000fe40003f64270 */
[----:B------:R-:W-:Y:S01]  /*27770*/  IADD3 R5, P5, PT, R5, UR13, RZ ;  /* 0x0000000d05057c10 */ /* 0x000fe2000ffbe0ff */
[----:B------:R1:W-:Y:S03]  /*27780*/  STL [R1+0xa20], R12 ;  /* 0x000a200c01007387 */ /* 0x0003e60000100800 */
[----:B------:R-:W-:Y:S02]  /*27790*/  IADD3.X R18, PT, PT, R18, UR9, RZ, P5, !PT ;  /* 0x0000000912127c10 */ /* 0x000fe4000affe4ff */
[----:B------:R-:W-:Y:S02]  /*277a0*/  PRMT R11, RZ, 0x7610, R11 ;  /* 0x00007610ff0b7816 */ /* 0x000fe4000000000b */
[----:B------:R-:W-:Y:S01]  /*277b0*/  IADD3 R13, P6, PT, R13, UR13, RZ ;  /* 0x0000000d0d0d7c10 */ /* 0x000fe2000ffde0ff */
[----:B-1----:R-:W4:Y:S02]  /*277c0*/  LDL.LU R12, [R1+0x1aa4] ;  /* 0x001aa400010c7983 */ /* 0x002f240000300800 */
[----:B0-----:R-:W-:-:S02]  /*277d0*/  @P3 IMAD.MOV.U32 R6, RZ, RZ, R5 ;  /* 0x000000ffff063224 */ /* 0x001fc400078e0005 */
[----:B------:R-:W4:Y:S01]  /*277e0*/  LDL.LU R19, [R1+0xa38] ;  /* 0x000a380001137983 */ /* 0x000f220000300800 */
[----:B------:R-:W-:-:S03]  /*277f0*/  @P3 IMAD.MOV.U32 R7, RZ, RZ, R18 ;  /* 0x000000ffff073224 */ /* 0x000fc600078e0012 */
[----:B------:R-:W-:Y:S04]  /*27800*/  STL [R1+0xa2c], R5 ;  /* 0x000a2c0501007387 */ /* 0x000fe80000100800 */
[----:B------:R0:W5:Y:S02]  /*27810*/  @P3 LDG.E.U16 R11, desc[UR20][R6.64] ;  /* 0x00000014060b3981 */ /* 0x000164000c1e1500 */
[----:B0-----:R-:W-:Y:S01]  /*27820*/  IMAD.MOV.U32 R7, RZ, RZ, R13 ;  /* 0x000000ffff077224 */ /* 0x001fe200078e000d */
[----:B--2---:R-:W-:Y:S01]  /*27830*/  IADD3 R15, P5, PT, R15, UR13, RZ ;  /* 0x0000000d0f0f7c10 */ /* 0x004fe2000ffbe0ff */
[----:B---3--:R0:W-:Y:S04]  /*27840*/  STL [R1+0x95c], R25 ;  /* 0x00095c1901007387 */ /* 0x0081e80000100800 */
[----:B0-----:R-:W2:Y:S04]  /*27850*/  LDL.LU R25, [R1+0xa44] ;  /* 0x000a440001197983 */ /* 0x001ea80000300800 */
[----:B------:R0:W-:Y:S04]  /*27860*/  STL [R1+0xa28], R18 ;  /* 0x000a281201007387 */ /* 0x0001e80000100800 */
[----:B------:R-:W3:Y:S04]  /*27870*/  LDL.LU R5, [R1+0xa4c] ;  /* 0x000a4c0001057983 */ /* 0x000ee80000300800 */
[----:B------:R1:W-:Y:S04]  /*27880*/  STL [R1+0xa34], R13 ;  /* 0x000a340d01007387 */ /* 0x0003e80000100800 */
[----:B0-----:R-:W2:Y:S04]  /*27890*/  LDL.LU R18, [R1+0xa54] ;  /* 0x000a540001127983 */ /* 0x001ea80000300800 */
[----:B------:R-:W-:Y:S04]  /*278a0*/  STL [R1+0xa3c], R15 ;  /* 0x000a3c0f01007387 */ /* 0x000fe80000100800 */
[----:B-1----:R-:W2:Y:S04]  /*278b0*/  LDL.LU R13, [R1+0x1aa0] ;  /* 0x001aa000010d7983 */ /* 0x002ea80000300800 */
[----:B------:R-:W2:Y:S01]  /*278c0*/  LDL.LU R6, [R1+0xa30] ;  /* 0x000a300001067983 */ /* 0x000ea20000300800 */
[----:B------:R-:W-:-:S02]  /*278d0*/  ISETP.GT.AND P4, PT, R4, 0x10, PT ;  /* 0x000000100400780c */ /* 0x000fc40003f84270 */
[----:B------:R-:W-:Y:S02]  /*278e0*/  PRMT R14, RZ, 0x7610, R14 ;  /* 0x00007610ff0e7816 */ /* 0x000fe4000000000e */
[----:B--2---:R-:W-:-:S09]  /*278f0*/  IADD3.X R6, PT, PT, R6, UR9, RZ, P6, !PT ;  /* 0x0000000906067c10 */ /* 0x004fd2000b7fe4ff */
[-C--:B------:R-:W-:Y:S01]  /*27900*/  @P4 LOP3.LUT R7, R7, R6.reuse, RZ, 0x3c, !PT ;  /* 0x0000000607074212 */ /* 0x080fe200078e3cff */
[----:B------:R0:W-:Y:S03]  /*27910*/  STL [R1+0xa30], R6 ;  /* 0x000a300601007387 */ /* 0x0001e60000100800 */
[----:B0-----:R-:W-:-:S04]  /*27920*/  @P4 LOP3.LUT R6, R7, R6, RZ, 0x3c, !PT ;  /* 0x0000000607064212 */ /* 0x001fc800078e3cff */
[----:B------:R-:W-:-:S05]  /*27930*/  @P4 LOP3.LUT R7, R7, R6, RZ, 0x3c, !PT ;  /* 0x0000000607074212 */ /* 0x000fca00078e3cff */
[----:B------:R0:W2:Y:S01]  /*27940*/  @P4 LDG.E.U16 R14, desc[UR20][R6.64] ;  /* 0x00000014060e4981 */ /* 0x0000a2000c1e1500 */
[----:B------:R-:W-:Y:S02]  /*27950*/  ISETP.GT.AND P2, PT, R4, 0x11, PT ;  /* 0x000000110400780c */ /* 0x000fe40003f44270 */
[----:B----4-:R-:W-:Y:S02]  /*27960*/  IADD3.X R19, PT, PT, R19, UR9, RZ, P5, !PT ;  /* 0x0000000913137c10 */ /* 0x010fe4000affe4ff */
        /* <DEDUP_REMOVED lines=8> */
[----:B------:R-:W4:Y:S04]  /*279f0*/  LDL.LU R15, [R1+0xa50] ;  /* 0x000a5000010f7983 */ /* 0x000f280000300800 */
[----:B------:R-:W2:Y:S04]  /*27a00*/  LDL.LU R19, [R1+0xa5c] ;  /* 0x000a5c0001137983 */ /* 0x000ea80000300800 */
[----:B------:R-:W-:Y:S04]  /*27a10*/  STL [R1+0xa44], R25 ;  /* 0x000a441901007387 */ /* 0x000fe80000100800 */
[----:B------:R-:W2:Y:S01]  /*27a20*/  LDL.LU R7, [R1+0xa40] ;  /* 0x000a400001077983 */ /* 0x000ea20000300800 */
[----:B------:R-:W-:-:S02]  /*27a30*/  ISETP.GT.AND P3, PT, R4, 0x12, PT ;  /* 0x000000120400780c */ /* 0x000fc40003f64270 */
[----:B------:R-:W-:Y:S02]  /*27a40*/  PRMT R16, RZ, 0x7610, R16 ;  /* 0x00007610ff107816 */ /* 0x000fe40000000010 */
[----:B---3--:R-:W-:-:S09]  /*27a50*/  IADD3 R5, P6, PT, R5, UR13, RZ ;  /* 0x0000000d05057c10 */ /* 0x008fd2000ffde0ff */
[----:B0-----:R-:W-:Y:S01]  /*27a60*/  @P3 IMAD.MOV.U32 R6, RZ, RZ, R25 ;  /* 0x000000ffff063224 */ /* 0x001fe200078e0019 */
[----:B--2---:R-:W-:-:S05]  /*27a70*/  IADD3.X R7, PT, PT, R7, UR9, RZ, P5, !PT ;  /* 0x0000000907077c10 */ /* 0x004fca000affe4ff */
[----:B------:R0:W-:Y:S04]  /*27a80*/  STL [R1+0xa40], R7 ;  /* 0x000a400701007387 */ /* 0x0001e80000100800 */
[----:B------:R0:W2:Y:S04]  /*27a90*/  @P3 LDG.E.U16 R16, desc[UR20][R6.64] ;  /* 0x0000001406103981 */ /* 0x0000a8000c1e1500 */
[----:B------:R-:W-:Y:S04]  /*27aa0*/  STL [R1+0xa4c], R5 ;  /* 0x000a4c0501007387 */ /* 0x000fe80000100800 */
[----:B------:R-:W3:Y:S01]  /*27ab0*/  LDL.LU R6, [R1+0xa48] ;  /* 0x000a480001067983 */ /* 0x000ee20000300800 */
[----:B------:R-:W-:Y:S01]  /*27ac0*/  ISETP.GT.AND P4, PT, R4, 0x13, PT ;  /* 0x000000130400780c */ /* 0x000fe20003f84270 */
[----:B0-----:R-:W-:Y:S01]  /*27ad0*/  IMAD.MOV.U32 R7, RZ, RZ, R5 ;  /* 0x000000ffff077224 */ /* 0x001fe200078e0005 */
[----:B------:R-:W-:Y:S01]  /*27ae0*/  IADD3 R18, P5, PT, R18, UR13, RZ ;  /* 0x0000000d12127c10 */ /* 0x000fe2000ffbe0ff */
[----:B------:R-:W3:Y:S01]  /*27af0*/  LDL.LU R25, [R1+0xa58] ;  /* 0x000a580001197983 */ /* 0x000ee20000300800 */
[----:B------:R-:W-:-:S03]  /*27b00*/  ISETP.GT.AND P2, PT, R4, 0x14, PT ;  /* 0x000000140400780c */ /* 0x000fc60003f44270 */
[----:B------:R-:W-:Y:S01]  /*27b10*/  STL [R1+0xa54], R18 ;  /* 0x000a541201007387 */ /* 0x000fe20000100800 */
[----:B------:R-:W-:Y:S02]  /*27b20*/  PRMT R13, RZ, 0x7610, R13 ;  /* 0x00007610ff0d7816 */ /* 0x000fe4000000000d */
[----:B----4-:R-:W-:Y:S02]  /*27b30*/  IADD3.X R15, PT, PT, R15, UR9, RZ, P5, !PT ;  /* 0x000000090f0f7c10 */ /* 0x010fe4000affe4ff */
[----:B------:R-:W-:Y:S01]  /*27b40*/  PRMT R24, RZ, 0x7610, R24 ;  /* 0x00007610ff187816 */ /* 0x000fe20000000018 */
[----:B--2---:R0:W-:Y:S01]  /*27b50*/  STL [R1+0x954], R16 ;  /* 0x0009541001007387 */ /* 0x0041e20000100800 */
[----:B---3--:R-:W-:-:S03]  /*27b60*/  IADD3.X R6, PT, PT, R6, UR9, RZ, P6, !PT ;  /* 0x0000000906067c10 */ /* 0x008fc6000b7fe4ff */
[----:B0-----:R-:W2:Y:S01]  /*27b70*/  LDL.LU R16, [R1+0xa64] ;  /* 0x000a640001107983 */ /* 0x001ea20000300800 */
[----:B------:R-:W-:-:S03]  /*27b80*/  @P4 LOP3.LUT R7, R7, R6, RZ, 0x3c, !PT ;  /* 0x0000000607074212 */ /* 0x000fc600078e3cff */
[----:B------:R-:W3:Y:S04]  /*27b90*/  LDL.LU R5, [R1+0xa6c] ;  /* 0x000a6c0001057983 */ /* 0x000ee80000300800 */
[----:B------:R0:W-:Y:S02]  /*27ba0*/  STL [R1+0xa48], R6 ;  /* 0x000a480601007387 */ /* 0x0001e40000100800 */
[----:B0-----:R-:W-:-:S04]  /*27bb0*/  @P4 LOP3.LUT R6, R7, R6, RZ, 0x3c, !PT ;  /* 0x0000000607064212 */ /* 0x001fc800078e3cff */
[----:B------:R-:W-:-:S05]  /*27bc0*/  @P4 LOP3.LUT R7, R7, R6, RZ, 0x3c, !PT ;  /* 0x0000000607074212 */ /* 0x000fca00078e3cff */
[----:B------:R0:W5:Y:S02]  /*27bd0*/  @P4 LDG.E.U16 R13, desc[UR20][R6.64] ;  /* 0x00000014060d4981 */ /* 0x000164000c1e1500 */
[----:B0-----:R-:W-:Y:S02]  /*27be0*/  IMAD.MOV.U32 R7, RZ, RZ, R15 ;  /* 0x000000ffff077224 */ /* 0x001fe400078e000f */
[----:B------:R-:W-:-:S05]  /*27bf0*/  @P2 IMAD.MOV.U32 R6, RZ, RZ, R18 ;  /* 0x000000ffff062224 */ /* 0x000fca00078e0012 */
[----:B------:R0:W4:Y:S01]  /*27c00*/  @P2 LDG.E.U16 R24, desc[UR20][R6.64] ;  /* 0x0000001406182981 */ /* 0x000122000c1e1500 */
[----:B------:R-:W-:Y:S02]  /*27c10*/  ISETP.GT.AND P3, PT, R4, 0x15, PT ;  /* 0x000000150400780c */ /* 0x000fe40003f64270 */
[----:B------:R-:W-:Y:S01]  /*27c20*/  IADD3 R19, P5, PT, R19, UR13, RZ ;  /* 0x0000000d13137c10 */ /* 0x000fe2000ffbe0ff */
[----:B------:R1:W-:Y:S03]  /*27c30*/  STL [R1+0xa50], R15 ;  /* 0x000a500f01007387 */ /* 0x0003e60000100800 */
[----:B------:R-:W-:Y:S02]  /*27c40*/  IADD3.X R25, PT, PT, R25, UR9, RZ, P5, !PT ;  /* 0x0000000919197c10 */ /* 0x000fe4000affe4ff */
[----:B------:R-:W-:Y:S01]  /*27c50*/  PRMT R14, RZ, 0x7610, R14 ;  /* 0x00007610ff0e7816 */ /* 0x000fe2000000000e */
[----:B-1----:R-:W4:Y:S04]  /*27c60*/  LDL.LU R15, [R1+0x1a98] ;  /* 0x001a9800010f7983 */ /* 0x002f280000300800 */
[----:B0-----:R-:W-:Y:S01]  /*27c70*/  @P3 IMAD.MOV.U32 R6, RZ, RZ, R19 ;  /* 0x000000ffff063224 */ /* 0x001fe200078e0013 */
[----:B------:R-:W4:Y:S01]  /*27c80*/  LDL.LU R18, [R1+0xa68] ;  /* 0x000a680001127983 */ /* 0x000f220000300800 */
[----:B------:R-:W-:-:S03]  /*27c90*/  @P3 IMAD.MOV.U32 R7, RZ, RZ, R25 ;  /* 0x000000ffff073224 */ /* 0x000fc600078e0019 */
[----:B------:R-:W-:Y:S04]  /*27ca0*/  STL [R1+0xa5c], R19 ;  /* 0x000a5c1301007387 */ /* 0x000fe80000100800 */
[----:B------:R0:W5:Y:S01]  /*27cb0*/  @P3 LDG.E.U16 R14, desc[UR20][R6.64] ;  /* 0x00000014060e3981 */ /* 0x000162000c1e1500 */
[----:B--2---:R-:W-:Y:S02]  /*27cc0*/  IADD3 R16, P6, PT, R16, UR13, RZ ;  /* 0x0000000d10107c10 */ /* 0x004fe4000ffde0ff */
[----:B---3--:R-:W-:-:S03]  /*27cd0*/  IADD3 R5, P5, PT, R5, UR13, RZ ;  /* 0x0000000d05057c10 */ /* 0x008fc6000ffbe0ff */
[----:B0-----:R-:W-:Y:S01]  /*27ce0*/  IMAD.MOV.U32 R7, RZ, RZ, R16 ;  /* 0x000000ffff077224 */ /* 0x001fe200078e0010 */
[----:B----4-:R0:W-:Y:S04]  /*27cf0*/  STL [R1+0x950], R24 ;  /* 0x0009501801007387 */ /* 0x0101e80000100800 */
[----:B0-----:R-:W2:Y:S04]  /*27d00*/  LDL.LU R24, [R1+0xa74] ;  /* 0x000a740001187983 */ /* 0x001ea80000300800 */
[----:B------:R0:W-:Y:S04]  /*27d10*/  STL [R1+0xa58], R25 ;  /* 0x000a581901007387 */ /* 0x0001e80000100800 */
[----:B------:R-:W3:Y:S04]  /*27d20*/  LDL.LU R19, [R1+0xa7c] ;  /* 0x000a7c0001137983 */ /* 0x000ee80000300800 */
[----:B------:R1:W-:Y:S04]  /*27d30*/  STL [R1+0xa64], R16 ;  /* 0x000a641001007387 */ /* 0x0003e80000100800 */
[----:B0-----:R-:W4:Y:S04]  /*27d40*/  LDL.LU R25, [R1+0xa84] ;  /* 0x000a840001197983 */ /* 0x001f280000300800 */
        /* <DEDUP_REMOVED lines=32> */
[----:B------:R1:W-:Y:S04]  /*27f50*/  STL [R1+0xa7c], R19 ;  /* 0x000a7c1301007387 */ /* 0x0003e80000100800 */
[----:B------:R-:W3:Y:S01]  /*27f60*/  LDL.LU R6, [R1+0xa78] ;  /* 0x000a780001067983 */ /* 0x000ee20000300800 */
[C---:B------:R-:W-:Y:S01]  /*27f70*/  ISETP.GT.AND P4, PT, R4.reuse, 0x19, PT ;  /* 0x000000190400780c */ /* 0x040fe20003f84270 */
[----:B0-----:R-:W-:Y:S01]  /*27f80*/  IMAD.MOV.U32 R7, RZ, RZ, R19 ;  /* 0x000000ffff077224 */ /* 0x001fe200078e0013 */
[----:B----4-:R-:W-:Y:S01]  /*27f90*/  IADD3 R25, P5, PT, R25, UR13, RZ ;  /* 0x0000000d19197c10 */ /* 0x010fe2000ffbe0ff */
[----:B------:R-:W4:Y:S01]  /*27fa0*/  LDL.LU R24, [R1+0xa88] ;  /* 0x000a880001187983 */ /* 0x000f220000300800 */
[----:B------:R-:W-:-:S03]  /*27fb0*/  ISETP.GT.AND P2, PT, R4, 0x1a, PT ;  /* 0x0000001a0400780c */ /* 0x000fc60003f44270 */
[----:B------:R-:W-:Y:S04]  /*27fc0*/  STL [R1+0xa84], R25 ;  /* 0x000a841901007387 */ /* 0x000fe80000100800 */
[----:B-1----:R-:W4:Y:S01]  /*27fd0*/  LDL.LU R19, [R1+0xa94] ;  /* 0x000a940001137983 */ /* 0x002f220000300800 */
[----:B------:R-:W-:Y:S02]  /*27fe0*/  PRMT R16, RZ, 0x7610, R16 ;  /* 0x00007610ff107816 */ /* 0x000fe40000000010 */
[----:B------:R-:W-:Y:S02]  /*27ff0*/  IADD3.X R18, PT, PT, R18, UR9, RZ, P5, !PT ;  /* 0x0000000912127c10 */ /* 0x000fe4000affe4ff */
[----:B------:R-:W-:Y:S01]  /*28000*/  PRMT R31, RZ, 0x7610, R31 ;  /* 0x00007610ff1f7816 */ /* 0x000fe2000000001f */
[----:B--2---:R0:W-:Y:S01]  /*28010*/  STL [R1+0x948], R21 ;  /* 0x0009481501007387 */ /* 0x0041e20000100800 */
[----:B---3--:R-:W-:-:S03]  /*28020*/  IADD3.X R6, PT, PT, R6, UR9, RZ, P6, !PT ;  /* 0x0000000906067c10 */ /* 0x008fc6000b7fe4ff */
        /* <DEDUP_REMOVED lines=12> */
[----:B----4-:R-:W-:Y:S02]  /*280f0*/  IADD3.X R24, PT, PT, R24, UR9, RZ, P5, !PT ;  /* 0x0000000918187c10 */ /* 0x010fe4000affe4ff */
        /* <DEDUP_REMOVED lines=1550> */
[C---:B------:R-:W-:Y:S01]  /*2e1e0*/  ISETP.GT.AND P4, PT, R4.reuse, 0x97, PT ;  /* 0x000000970400780c */ /* 0x040fe20003f84270 */
        /* <DEDUP_REMOVED lines=119> */
[----:B------:R-:W-:Y:S02]  /*2e960*/  ISETP.GT.AND P2, PT, R4, 0xa1, PT ;  /* 0x000000a10400780c */ /* 0x000fe40003f44270 */
[----:B------:R-:W-:Y:S02]  /*2e970*/  PRMT R160, RZ, 0x7610, R160 ;  /* 0x00007610ffa07816 */ /* 0x000fe400000000a0 */
[----:B----4-:R-:W-:Y:S02]  /*2e980*/  IADD3.X R161, PT, PT, R161, UR9, RZ, P5, !PT ;  /* 0x00000009a1a17c10 */ /* 0x010fe4000affe4ff */
[----:B------:R-:W-:Y:S02]  /*2e990*/  PRMT R165, RZ, 0x7610, R165 ;  /* 0x00007610ffa57816 */ /* 0x000fe400000000a5 */
[----:B--2---:R-:W-:-:S04]  /*2e9a0*/  IADD3.X R6, PT, PT, R6, UR9, RZ, P6, !PT ;  /* 0x0000000906067c10 */ /* 0x004fc8000b7fe4ff */
[-C--:B------:R-:W-:Y:S01]  /*2e9b0*/  @P4 LOP3.LUT R7, R7, R6.reuse, RZ, 0x3c, !PT ;  /* 0x0000000607074212 */ /* 0x080fe200078e3cff */
[----:B------:R0:W-:Y:S03]  /*2e9c0*/  STL [R1+0xeac], R6 ;  /* 0x000eac0601007387 */ /* 0x0001e60000100800 */
[----:B0-----:R-:W-:-:S04]  /*2e9d0*/  @P4 LOP3.LUT R6, R7, R6, RZ, 0x3c, !PT ;  /* 0x0000000607064212 */ /* 0x001fc800078e3cff */
[----:B------:R-:W-:-:S05]  /*2e9e0*/  @P4 LOP3.LUT R7, R7, R6, RZ, 0x3c, !PT ;  /* 0x0000000607074212 */ /* 0x000fca00078e3cff */
[----:B------:R0:W2:Y:S02]  /*2e9f0*/  @P4 LDG.E.U16 R160, desc[UR20][R6.64] ;  /* 0x0000001406a04981 */ /* 0x0000a4000c1e1500 */
[----:B0-----:R-:W-:Y:S02]  /*2ea00*/  IMAD.MOV.U32 R7, RZ, RZ, R161 ;  /* 0x000000ffff077224 */ /* 0x001fe400078e00a1 */
[----:B------:R-:W-:-:S05]  /*2ea10*/  @P2 IMAD.MOV.U32 R6, RZ, RZ, R162 ;  /* 0x000000ffff062224 */ /* 0x000fca00078e00a2 */
[----:B------:R-:W4:Y:S01]  /*2ea20*/  @P2 LDG.E.U16 R165, desc[UR20][R6.64] ;  /* 0x0000001406a52981 */ /* 0x000f22000c1e1500 */
[----:B------:R-:W-:-:S03]  /*2ea30*/  IADD3 R163, P5, PT, R163, UR13, RZ ;  /* 0x0000000da3a37c10 */ /* 0x000fc6000ffbe0ff */
[----:B------:R-:W-:Y:S04]  /*2ea40*/  STL [R1+0xeb4], R161 ;  /* 0x000eb4a101007387 */ /* 0x000fe80000100800 */
[----:B--2---:R0:W-:Y:S04]  /*2ea50*/  STL [R1+0x838], R160 ;  /* 0x000838a001007387 */ /* 0x0041e80000100800 */
[----:B0-----:R-:W2:Y:S04]  /*2ea60*/  LDL.LU R160, [R1+0x197c] ;  /* 0x00197c0001a07983 */ /* 0x001ea80000300800 */
[----:B------:R-:W2:Y:S04]  /*2ea70*/  LDL.LU R161, [R1+0x1978] ;  /* 0x0019780001a17983 */ /* 0x000ea80000300800 */
[----:B------:R-:W2:Y:S04]  /*2ea80*/  LDL.LU R162, [R1+0xecc] ;  /* 0x000ecc0001a27983 */ /* 0x000ea80000300800 */
[----:B----4-:R0:W-:Y:S04]  /*2ea90*/  STL [R1+0x834], R165 ;  /* 0x000834a501007387 */ /* 0x0101e80000100800 */
[----:B0-----:R-:W4:Y:S04]  /*2eaa0*/  LDL.LU R165, [R1+0x1974] ;  /* 0x0019740001a57983 */ /* 0x001f280000300800 */
[----:B------:R0:W-:Y:S04]  /*2eab0*/  STL [R1+0xec0], R163 ;  /* 0x000ec0a301007387 */ /* 0x0001e80000100800 */
[----:B------:R-:W4:Y:S01]  /*2eac0*/  LDL.LU R6, [R1+0xebc] ;  /* 0x000ebc0001067983 */ /* 0x000f220000300800 */
[----:B------:R-:W-:Y:S01]  /*2ead0*/  ISETP.GT.AND P3, PT, R4, 0xa2, PT ;  /* 0x000000a20400780c */ /* 0x000fe20003f64270 */
[----:B------:R-:W-:-:S02]  /*2eae0*/  IMAD.MOV.U32 R7, RZ, RZ, R163 ;  /* 0x000000ffff077224 */ /* 0x000fc400078e00a3 */
[----:B0-----:R-:W4:Y:S01]  /*2eaf0*/  LDL.LU R163, [R1+0xed8] ;  /* 0x000ed80001a37983 */ /* 0x001f220000300800 */
[----:B---3--:R-:W-:Y:S02]  /*2eb00*/  IADD3 R5, P6, PT, R5, UR13, RZ ;  /* 0x0000000d05057c10 */ /* 0x008fe4000ffde0ff */
[----:B--2---:R-:W-:Y:S02]  /*2eb10*/  PRMT R160, RZ, 0x7610, R160 ;  /* 0x00007610ffa07816 */ /* 0x004fe400000000a0 */
[----:B----4-:R-:W-:-:S05]  /*2eb20*/  IADD3.X R6, PT, PT, R6, UR9, RZ, P5, !PT ;  /* 0x0000000906067c10 */ /* 0x010fca000affe4ff */
[-C--:B------:R-:W-:Y:S01]  /*2eb30*/  @P3 LOP3.LUT R7, R7, R6.reuse, RZ, 0x3c, !PT ;  /* 0x0000000607073212 */ /* 0x080fe200078e3cff */
[----:B------:R0:W-:Y:S03]  /*2eb40*/  STL [R1+0xebc], R6 ;  /* 0x000ebc0601007387 */ /* 0x0001e60000100800 */
[----:B0-----:R-:W-:-:S04]  /*2eb50*/  @P3 LOP3.LUT R6, R7, R6, RZ, 0x3c, !PT ;  /* 0x0000000607063212 */ /* 0x001fc800078e3cff */
[----:B------:R-:W-:Y:S01]  /*2eb60*/  @P3 LOP3.LUT R7, R7, R6, RZ, 0x3c, !PT ;  /* 0x0000000607073212 */ /* 0x000fe200078e3cff */
[----:B------:R-:W-:Y:S04]  /*2eb70*/  STL [R1+0xec8], R5 ;  /* 0x000ec80501007387 */ /* 0x000fe80000100800 */
[----:B------:R0:W2:Y:S04]  /*2eb80*/  @P3 LDG.E.U16 R160, desc[UR20][R6.64] ;  /* 0x0000001406a03981 */ /* 0x0000a8000c1e1500 */
[----:B------:R-:W3:Y:S01]  /*2eb90*/  LDL.LU R6, [R1+0xec4] ;  /* 0x000ec40001067983 */ /* 0x000ee20000300800 */
[----:B------:R-:W-:Y:S01]  /*2eba0*/  ISETP.GT.AND P4, PT, R4, 0xa3, PT ;  /* 0x000000a30400780c */ /* 0x000fe20003f84270 */
[----:B0-----:R-:W-:Y:S01]  /*2ebb0*/  IMAD.MOV.U32 R7, RZ, RZ, R5 ;  /* 0x000000ffff077224 */ /* 0x001fe200078e0005 */
[----:B------:R-:W-:-:S02]  /*2ebc0*/  IADD3 R164, P5, PT, R164, UR13, RZ ;  /* 0x0000000da4a47c10 */ /* 0x000fc4000ffbe0ff */
[----:B------:R-:W-:Y:S02]  /*2ebd0*/  ISETP.GT.AND P2, PT, R4, 0xa4, PT ;  /* 0x000000a40400780c */ /* 0x000fe40003f44270 */
[----:B------:R-:W-:Y:S02]  /*2ebe0*/  PRMT R161, RZ, 0x7610, R161 ;  /* 0x00007610ffa17816 */ /* 0x000fe400000000a1 */
[----:B------:R-:W-:Y:S02]  /*2ebf0*/  IADD3.X R162, PT, PT, R162, UR9, RZ, P5, !PT ;  /* 0x00000009a2a27c10 */ /* 0x000fe4000affe4ff */
[----:B------:R-:W-:Y:S01]  /*2ec00*/  PRMT R165, RZ, 0x7610, R165 ;  /* 0x00007610ffa57816 */ /* 0x000fe200000000a5 */
[----:B--2---:R0:W-:Y:S01]  /*2ec10*/  STL [R1+0x830], R160 ;  /* 0x000830a001007387 */ /* 0x0041e20000100800 */
[----:B---3--:R-:W-:-:S03]  /*2ec20*/  IADD3.X R6, PT, PT, R6, UR9, RZ, P6, !PT ;  /* 0x0000000906067c10 */ /* 0x008fc6000b7fe4ff */
[----:B0-----:R-:W2:Y:S01]  /*2ec30*/  LDL.LU R160, [R1+0xee0] ;  /* 0x000ee00001a07983 */ /* 0x001ea20000300800 */
[----:B------:R-:W-:-:S03]  /*2ec40*/  @P4 LOP3.LUT R7, R7, R6, RZ, 0x3c, !PT ;  /* 0x0000000607074212 */ /* 0x000fc600078e3cff */
[----:B------:R-:W-:Y:S04]  /*2ec50*/  STL [R1+0xed0], R164 ;  /* 0x000ed0a401007387 */ /* 0x000fe80000100800 */
[----:B------:R-:W3:Y:S04]  /*2ec60*/  LDL.LU R5, [R1+0xee8] ;  /* 0x000ee80001057983 */ /* 0x000ee80000300800 */
[----:B------:R0:W-:Y:S02]  /*2ec70*/  STL [R1+0xec4], R6 ;  /* 0x000ec40601007387 */ /* 0x0001e40000100800 */
[----:B0-----:R-:W-:-:S04]  /*2ec80*/  @P4 LOP3.LUT R6, R7, R6, RZ, 0x3c, !PT ;  /* 0x0000000607064212 */ /* 0x001fc800078e3cff */
[----:B------:R-:W-:-:S05]  /*2ec90*/  @P4 LOP3.LUT R7, R7, R6, RZ, 0x3c, !PT ;  /* 0x0000000607074212 */ /* 0x000fca00078e3cff */
[----:B------:R0:W4:Y:S02]  /*2eca0*/  @P4 LDG.E.U16 R161, desc[UR20][R6.64] ;  /* 0x0000001406a14981 */ /* 0x000124000c1e1500 */
[----:B0-----:R-:W-:Y:S02]  /*2ecb0*/  IMAD.MOV.U32 R7, RZ, RZ, R162 ;  /* 0x000000ffff077224 */ /* 0x001fe400078e00a2 */
[----:B------:R-:W-:-:S05]  /*2ecc0*/  @P2 IMAD.MOV.U32 R6, RZ, RZ, R164 ;  /* 0x000000ffff062224 */ /* 0x000fca00078e00a4 */
[----:B------:R-:W2:Y:S01]  /*2ecd0*/  @P2 LDG.E.U16 R165, desc[UR20][R6.64] ;  /* 0x0000001406a52981 */ /* 0x000ea2000c1e1500 */
[----:B------:R-:W-:-:S03]  /*2ece0*/  IADD3 R163, P5, PT, R163, UR13, RZ ;  /* 0x0000000da3a37c10 */ /* 0x000fc6000ffbe0ff */
[----:B------:R-:W-:Y:S04]  /*2ecf0*/  STL [R1+0xecc], R162 ;  /* 0x000ecca201007387 */ /* 0x000fe80000100800 */
[----:B----4-:R0:W-:Y:S04]  /*2ed00*/  STL [R1+0x828], R161 ;  /* 0x000828a101007387 */ /* 0x0101e80000100800 */
[----:B0-----:R-:W4:Y:S04]  /*2ed10*/  LDL.LU R161, [R1+0x1970] ;  /* 0x0019700001a17983 */ /* 0x001f280000300800 */
[----:B------:R-:W3:Y:S04]  /*2ed20*/  LDL.LU R162, [R1+0x196c] ;  /* 0x00196c0001a27983 */ /* 0x000ee80000300800 */
[----:B------:R-:W4:Y:S04]  /*2ed30*/  LDL.LU R164, [R1+0xee4] ;  /* 0x000ee40001a47983 */ /* 0x000f280000300800 */
[----:B--2---:R0:W-:Y:S04]  /*2ed40*/  STL [R1+0x82c], R165 ;  /* 0x00082ca501007387 */ /* 0x0041e80000100800 */
[----:B0-----:R-:W2:Y:S04]  /*2ed50*/  LDL.LU R165, [R1+0x1968] ;  /* 0x0019680001a57983 */ /* 0x001ea80000300800 */
[----:B------:R0:W-:Y:S04]  /*2ed60*/  STL [R1+0xed8], R163 ;  /* 0x000ed8a301007387 */ /* 0x0001e80000100800 */
[----:B------:R-:W2:Y:S01]  /*2ed70*/  LDL.LU R6, [R1+0xed4] ;  /* 0x000ed40001067983 */ /* 0x000ea20000300800 */
[----:B------:R-:W-:Y:S01]  /*2ed80*/  ISETP.GT.AND P3, PT, R4, 0xa5, PT ;  /* 0x000000a50400780c */ /* 0x000fe20003f64270 */
[----:B------:R-:W-:-:S02]  /*2ed90*/  IMAD.MOV.U32 R7, RZ, RZ, R163 ;  /* 0x000000ffff077224 */ /* 0x000fc400078e00a3 */
[----:B0-----:R-:W4:Y:S01]  /*2eda0*/  LDL.LU R163, [R1+0xef0] ;  /* 0x000ef00001a37983 */ /* 0x001f220000300800 */
[----:B------:R-:W-:Y:S02]  /*2edb0*/  IADD3 R160, P6, PT, R160, UR13, RZ ;  /* 0x0000000da0a07c10 */ /* 0x000fe4000ffde0ff */
[----:B---3--:R-:W-:Y:S02]  /*2edc0*/  PRMT R162, RZ, 0x7610, R162 ;  /* 0x00007610ffa27816 */ /* 0x008fe400000000a2 */
[----:B--2---:R-:W-:-:S05]  /*2edd0*/  IADD3.X R6, PT, PT, R6, UR9, RZ, P5, !PT ;  /* 0x0000000906067c10 */ /* 0x004fca000affe4ff */
[-C--:B------:R-:W-:Y:S01]  /*2ede0*/  @P3 LOP3.LUT R7, R7, R6.reuse, RZ, 0x3c, !PT ;  /* 0x0000000607073212 */ /* 0x080fe200078e3cff */
[----:B------:R0:W-:Y:S03]  /*2edf0*/  STL [R1+0xed4], R6 ;  /* 0x000ed40601007387 */ /* 0x0001e60000100800 */
[----:B0-----:R-:W-:-:S04]  /*2ee00*/  @P3 LOP3.LUT R6, R7, R6, RZ, 0x3c, !PT ;  /* 0x0000000607063212 */ /* 0x001fc800078e3cff */
[----:B------:R-:W-:Y:S01]  /*2ee10*/  @P3 LOP3.LUT R7, R7, R6, RZ, 0x3c, !PT ;  /* 0x0000000607073212 */ /* 0x000fe200078e3cff */
[----:B------:R0:W-:Y:S04]  /*2ee20*/  STL [R1+0xee0], R160 ;  /* 0x000ee0a001007387 */ /* 0x0001e80000100800 */
[----:B------:R1:W2:Y:S04]  /*2ee30*/  @P3 LDG.E.U16 R162, desc[UR20][R6.64] ;  /* 0x0000001406a23981 */ /* 0x0002a8000c1e1500 */
[----:B------:R-:W3:Y:S01]  /*2ee40*/  LDL.LU R6, [R1+0xedc] ;  /* 0x000edc0001067983 */ /* 0x000ee20000300800 */
[C---:B------:R-:W-:Y:S01]  /*2ee50*/  ISETP.GT.AND P4, PT, R4.reuse, 0xa6, PT ;  /* 0x000000a60400780c */ /* 0x040fe20003f84270 */
[----:B-1----:R-:W-:Y:S01]  /*2ee60*/  IMAD.MOV.U32 R7, RZ, RZ, R160 ;  /* 0x000000ffff077224 */ /* 0x002fe200078e00a0 */
[----:B------:R-:W-:Y:S01]  /*2ee70*/  IADD3 R5, P5, PT, R5, UR13, RZ ;  /* 0x0000000d05057c10 */ /* 0x000fe2000ffbe0ff */
[----:B0-----:R-:W3:Y:S01]  /*2ee80*/  LDL.LU R160, [R1+0xef8] ;  /* 0x000ef80001a07983 */ /* 0x001ee20000300800 */
[----:B------:R-:W-:-:S03]  /*2ee90*/  ISETP.GT.AND P2, PT, R4, 0xa7, PT ;  /* 0x000000a70400780c */ /* 0x000fc60003f44270 */
[----:B------:R-:W-:Y:S01]  /*2eea0*/  STL [R1+0xee8], R5 ;  /* 0x000ee80501007387 */ /* 0x000fe20000100800 */
[----:B----4-:R-:W-:Y:S02]  /*2eeb0*/  PRMT R161, RZ, 0x7610, R161 ;  /* 0x00007610ffa17816 */ /* 0x010fe400000000a1 */
        /* <DEDUP_REMOVED lines=9> */
[----:B------:R0:W3:Y:S02]  /*2ef50*/  @P4 LDG.E.U16 R161, desc[UR20][R6.64] ;  /* 0x0000001406a14981 */ /* 0x0000e4000c1e1500 */
[----:B0-----:R-:W-:Y:S02]  /*2ef60*/  IMAD.MOV.U32 R7, RZ, RZ, R164 ;  /* 0x000000ffff077224 */ /* 0x001fe400078e00a4 */
[----:B------:R-:W-:-:S05]  /*2ef70*/  @P2 IMAD.MOV.U32 R6, RZ, RZ, R5 ;  /* 0x000000ffff062224 */ /* 0x000fca00078e0005 */
[----:B------:R-:W4:Y:S01]  /*2ef80*/  @P2 LDG.E.U16 R165, desc[UR20][R6.64] ;  /* 0x0000001406a52981 */ /* 0x000f22000c1e1500 */
[----:B------:R-:W-:-:S03]  /*2ef90*/  IADD3 R163, P5, PT, R163, UR13, RZ ;  /* 0x0000000da3a37c10 */ /* 0x000fc6000ffbe0ff */
[----:B------:R-:W-:Y:S04]  /*2efa0*/  STL [R1+0xee4], R164 ;  /* 0x000ee4a401007387 */ /* 0x000fe80000100800 */
[----:B---3--:R0:W-:Y:S04]  /*2efb0*/  STL [R1+0x820], R161 ;  /* 0x000820a101007387 */ /* 0x0081e80000100800 */
[----:B0-----:R-:W3:Y:S04]  /*2efc0*/  LDL.LU R161, [R1+0x1964] ;  /* 0x0019640001a17983 */ /* 0x001ee80000300800 */
[----:B------:R-:W2:Y:S04]  /*2efd0*/  LDL.LU R164, [R1+0x1960] ;  /* 0x0019600001a47983 */ /* 0x000ea80000300800 */
[----:B------:R-:W3:Y:S04]  /*2efe0*/  LDL.LU R5, [R1+0xefc] ;  /* 0x000efc0001057983 */ /* 0x000ee80000300800 */
[----:B----4-:R0:W-:Y:S04]  /*2eff0*/  STL [R1+0x81c], R165 ;  /* 0x00081ca501007387 */ /* 0x0101e80000100800 */
[----:B0-----:R-:W4:Y:S04]  /*2f000*/  LDL.LU R165, [R1+0x195c] ;  /* 0x00195c0001a57983 */ /* 0x001f280000300800 */
[----:B------:R0:W-:Y:S04]  /*2f010*/  STL [R1+0xef0], R163 ;  /* 0x000ef0a301007387 */ /* 0x0001e80000100800 */
[----:B------:R-:W3:Y:S01]  /*2f020*/  LDL.LU R6, [R1+0xeec] ;  /* 0x000eec0001067983 */ /* 0x000ee20000300800 */
[----:B------:R-:W-:Y:S01]  /*2f030*/  ISETP.GT.AND P3, PT, R4, 0xa8, PT ;  /* 0x000000a80400780c */ /* 0x000fe20003f64270 */
[----:B------:R-:W-:-:S02]  /*2f040*/  IMAD.MOV.U32 R7, RZ, RZ, R163 ;  /* 0x000000ffff077224 */ /* 0x000fc400078e00a3 */
[----:B0-----:R-:W4:Y:S01]  /*2f050*/  LDL.LU R163, [R1+0xf08] ;  /* 0x000f080001a37983 */ /* 0x001f220000300800 */
[----:B------:R-:W-:Y:S02]  /*2f060*/  IADD3 R160, P6, PT, R160, UR13, RZ ;  /* 0x0000000da0a07c10 */ /* 0x000fe4000ffde0ff */
[----:B--2---:R-:W-:Y:S02]  /*2f070*/  PRMT R164, RZ, 0x7610, R164 ;  /* 0x00007610ffa47816 */ /* 0x004fe400000000a4 */
[----:B---3--:R-:W-:-:S05]  /*2f080*/  IADD3.X R6, PT, PT, R6, UR9, RZ, P5, !PT ;  /* 0x0000000906067c10 */ /* 0x008fca000affe4ff */
[-C--:B------:R-:W-:Y:S01]  /*2f090*/  @P3 LOP3.LUT R7, R7, R6.reuse, RZ, 0x3c, !PT ;  /* 0x0000000607073212 */ /* 0x080fe200078e3cff */
[----:B------:R0:W-:Y:S03]  /*2f0a0*/  STL [R1+0xeec], R6 ;  /* 0x000eec0601007387 */ /* 0x0001e60000100800 */
[----:B0-----:R-:W-:-:S04]  /*2f0b0*/  @P3 LOP3.LUT R6, R7, R6, RZ, 0x3c, !PT ;  /* 0x0000000607063212 */ /* 0x001fc800078e3cff */
[----:B------:R-:W-:Y:S01]  /*2f0c0*/  @P3 LOP3.LUT R7, R7, R6, RZ, 0x3c, !PT ;  /* 0x0000000607073212 */ /* 0x000fe200078e3cff */
[----:B------:R0:W-:Y:S04]  /*2f0d0*/  STL [R1+0xef8], R160 ;  /* 0x000ef8a001007387 */ /* 0x0001e80000100800 */
[----:B------:R1:W2:Y:S04]  /*2f0e0*/  @P3 LDG.E.U16 R164, desc[UR20][R6.64] ;  /* 0x0000001406a43981 */ /* 0x0002a8000c1e1500 */
[----:B------:R-:W3:Y:S01]  /*2f0f0*/  LDL.LU R6, [R1+0xef4] ;  /* 0x000ef40001067983 */ /* 0x000ee20000300800 */
[----:B------:R-:W-:Y:S01]  /*2f100*/  ISETP.GT.AND P4, PT, R4, 0xa9, PT ;  /* 0x000000a90400780c */ /* 0x000fe20003f84270 */
[----:B-1----:R-:W-:Y:S01]  /*2f110*/  IMAD.MOV.U32 R7, RZ, RZ, R160 ;  /* 0x000000ffff077224 */ /* 0x002fe200078e00a0 */
[----:B------:R-:W-:Y:S01]  /*2f120*/  IADD3 R162, P5, PT, R162, UR13, RZ ;  /* 0x0000000da2a27c10 */ /* 0x000fe2000ffbe0ff */
[----:B0-----:R-:W4:Y:S04]  /*2f130*/  LDL.LU R160, [R1+0xf10] ;  /* 0x000f100001a07983 */ /* 0x001f280000300800 */
[----:B------:R-:W-:Y:S01]  /*2f140*/  STL [R1+0xf00], R162 ;  /* 0x000f00a201007387 */ /* 0x000fe20000100800 */
[----:B------:R-:W-:-:S03]  /*2f150*/  PRMT R161, RZ, 0x7610, R161 ;  /* 0x00007610ffa17816 */ /* 0x000fc600000000a1 */
[----:B--2---:R0:W-:Y:S01]  /*2f160*/  STL [R1+0x818], R164 ;  /* 0x000818a401007387 */ /* 0x0041e20000100800 */
[----:B---3--:R-:W-:-:S03]  /*2f170*/  IADD3.X R6, PT, PT, R6, UR9, RZ, P6, !PT ;  /* 0x0000000906067c10 */ /* 0x008fc6000b7fe4ff */
[----:B0-----:R-:W2:Y:S01]  /*2f180*/  LDL.LU R164, [R1+0xf18] ;  /* 0x000f180001a47983 */ /* 0x001ea20000300800 */
[----:B------:R-:W-:-:S03]  /*2f190*/  @P4 LOP3.LUT R7, R7, R6, RZ, 0x3c, !PT ;  /* 0x0000000607074212 */ /* 0x000fc600078e3cff */
[----:B------:R0:W-:Y:S02]  /*2f1a0*/  STL [R1+0xef4], R6 ;  /* 0x000ef40601007387 */ /* 0x0001e40000100800 */
[----:B0-----:R-:W-:-:S04]  /*2f1b0*/  @P4 LOP3.LUT R6, R7, R6, RZ, 0x3c, !PT ;  /* 0x0000000607064212 */ /* 0x001fc800078e3cff */
[----:B------:R-:W-:-:S05]  /*2f1c0*/  @P4 LOP3.LUT R7, R7, R6, RZ, 0x3c, !PT ;  /* 0x0000000607074212 */ /* 0x000fca00078e3cff */
[----:B------:R0:W3:Y:S01]  /*2f1d0*/  @P4 LDG.E.U16 R161, desc[UR20][R6.64] ;  /* 0x0000001406a14981 */ /* 0x0000e2000c1e1500 */
[----:B------:R-:W-:Y:S02]  /*2f1e0*/  ISETP.GT.AND P2, PT, R4, 0xaa, PT ;  /* 0x000000aa0400780c */ /* 0x000fe40003f44270 */
[----:B------:R-:W-:-:S05]  /*2f1f0*/  IADD3.X R5, PT, PT, R5, UR9, RZ, P5, !PT ;  /* 0x0000000905057c10 */ /* 0x000fca000affe4ff */
[----:B0-----:R-:W-:Y:S02]  /*2f200*/  IMAD.MOV.U32 R6, RZ, RZ, R5 ;  /* 0x000000ffff067224 */ /* 0x001fe400078e0005 */
[----:B------:R-:W-:-:S05]  /*2f210*/  IMAD.MOV.U32 R7, RZ, RZ, R162 ;  /* 0x000000ffff077224 */ /* 0x000fca00078e00a2 */
[----:B------:R-:W-:-:S04]  /*2f220*/  @P2 LOP3.LUT R7, R7, R6, RZ, 0x3c, !PT ;  /* 0x0000000607072212 */ /* 0x000fc800078e3cff */
[C---:B------:R-:W-:Y:S02]  /*2f230*/  @P2 LOP3.LUT R6, R7.reuse, R6, RZ, 0x3c, !PT ;  /* 0x0000000607062212 */ /* 0x040fe400078e3cff */
[----:B----4-:R-:W-:Y:S01]  /*2f240*/  PRMT R165, RZ, 0x7610, R165 ;  /* 0x00007610ffa57816 */ /* 0x010fe200000000a5 */
[----:B------:R-:W-:Y:S01]  /*2f250*/  STL [R1+0xefc], R5 ;  /* 0x000efc0501007387 */ /* 0x000fe20000100800 */
[----:B------:R-:W-:-:S05]  /*2f260*/  @P2 LOP3.LUT R7, R7, R6, RZ, 0x3c, !PT ;  /* 0x0000000607072212 */ /* 0x000fca00078e3cff */
[----:B------:R0:W4:Y:S04]  /*2f270*/  @P2 LDG.E.U16 R165, desc[UR20][R6.64] ;  /* 0x0000001406a52981 */ /* 0x000128000c1e1500 */
[----:B---3--:R1:W-:Y:S04]  /*2f280*/  STL [R1+0x810], R161 ;  /* 0x000810a101007387 */ /* 0x0083e80000100800 */
[----:B-1----:R-:W3:Y:S04]  /*2f290*/  LDL.LU R161, [R1+0x1958] ;  /* 0x0019580001a17983 */ /* 0x002ee80000300800 */
[----:B------:R-:W2:Y:S04]  /*2f2a0*/  LDL.LU R5, [R1+0x1954] ;  /* 0x0019540001057983 */ /* 0x000ea80000300800 */
[----:B------:R-:W2:Y:S04]  /*2f2b0*/  LDL.LU R162, [R1+0xf14] ;  /* 0x000f140001a27983 */ /* 0x000ea80000300800 */
[----:B------:R-:W2:Y:S01]  /*2f2c0*/  LDL.LU R6, [R1+0xf04] ;  /* 0x000f040001067983 */ /* 0x000ea20000300800 */
[----:B------:R-:W-:-:S02]  /*2f2d0*/  ISETP.GT.AND P3, PT, R4, 0xab, PT ;  /* 0x000000ab0400780c */ /* 0x000fc40003f64270 */
[----:B------:R-:W-:-:S05]  /*2f2e0*/  IADD3 R163, P5, PT, R163, UR13, RZ ;  /* 0x0000000da3a37c10 */ /* 0x000fca000ffbe0ff */
[----:B0-----:R-:W-:Y:S01]  /*2f2f0*/  IMAD.MOV.U32 R7, RZ, RZ, R163 ;  /* 0x000000ffff077224 */ /* 0x001fe200078e00a3 */
[----:B------:R-:W-:Y:S04]  /*2f300*/  STL [R1+0xf08], R163 ;  /* 0x000f08a301007387 */ /* 0x000fe80000100800 */
[----:B----4-:R0:W-:Y:S04]  /*2f310*/  STL [R1+0x814], R165 ;  /* 0x000814a501007387 */ /* 0x0101e80000100800 */
[----:B0-----:R-:W4:Y:S04]  /*2f320*/  LDL.LU R165, [R1+0xf20] ;  /* 0x000f200001a57983 */ /* 0x001f280000300800 */
[----:B------:R-:W3:Y:S01]  /*2f330*/  LDL.LU R163, [R1+0xf28] ;  /* 0x000f280001a37983 */ /* 0x000ee20000300800 */
[----:B--2---:R-:W-:-:S04]  /*2f340*/  IADD3.X R6, PT, PT, R6, UR9, RZ, P5, !PT ;  /* 0x0000000906067c10 */ /* 0x004fc8000affe4ff */
[-C--:B------:R-:W-:Y:S01]  /*2f350*/  @P3 LOP3.LUT R7, R7, R6.reuse, RZ, 0x3c, !PT ;  /* 0x0000000607073212 */ /* 0x080fe200078e3cff */
[----:B------:R0:W-:Y:S01]  /*2f360*/  STL [R1+0xf04], R6 ;  /* 0x000f040601007387 */ /* 0x0001e20000100800 */
[----:B------:R-:W-:Y:S02]  /*2f370*/  PRMT R5, RZ, 0x7610, R5 ;  /* 0x00007610ff057816 */ /* 0x000fe40000000005 */
[----:B0-----:R-:W-:-:S04]  /*2f380*/  @P3 LOP3.LUT R6, R7, R6, RZ, 0x3c, !PT ;  /* 0x0000000607063212 */ /* 0x001fc800078e3cff */
[----:B------:R-:W-:-:S05]  /*2f390*/  @P3 LOP3.LUT R7, R7, R6, RZ, 0x3c, !PT ;  /* 0x0000000607073212 */ /* 0x000fca00078e3cff */
[----:B------:R0:W2:Y:S01]  /*2f3a0*/  @P3 LDG.E.U16 R5, desc[UR20][R6.64] ;  /* 0x0000001406053981 */ /* 0x0000a2000c1e1500 */
[----:B------:R-:W-:-:S05]  /*2f3b0*/  IADD3 R160, P6, PT, R160, UR13, RZ ;  /* 0x0000000da0a07c10 */ /* 0x000fca000ffde0ff */
[----:B0-----:R-:W-:Y:S01]  /*2f3c0*/  IMAD.MOV.U32 R7, RZ, RZ, R160 ;  /* 0x000000ffff077224 */ /* 0x001fe200078e00a0 */
[----:B--2---:R0:W-:Y:S04]  /*2f3d0*/  STL [R1+0x80c], R5 ;  /* 0x00080c0501007387 */ /* 0x0041e80000100800 */
[----:B0-----:R-:W2:Y:S04]  /*2f3e0*/  LDL.LU R5, [R1+0x1950] ;  /* 0x0019500001057983 */ /* 0x001ea80000300800 */
[----:B------:R0:W-:Y:S04]  /*2f3f0*/  STL [R1+0xf10], R160 ;  /* 0x000f10a001007387 */ /* 0x0001e80000100800 */
[----:B0-----:R-:W2:Y:S04]  /*2f400*/  LDL.LU R160, [R1+0x194c] ;  /* 0x00194c0001a07983 */ /* 0x001ea80000300800 */
[----:B------:R-:W2:Y:S01]  /*2f410*/  LDL.LU R6, [R1+0xf0c] ;  /* 0x000f0c0001067983 */ /* 0x000ea20000300800 */
[----:B------:R-:W-:-:S02]  /*2f420*/  ISETP.GT.AND P4, PT, R4, 0xac, PT ;  /* 0x000000ac0400780c */ /* 0x000fc40003f84270 */
[----:B------:R-:W-:-:S05]  /*2f430*/  IADD3 R164, P5, PT, R164, UR13, RZ ;  /* 0x0000000da4a47c10 */ /* 0x000fca000ffbe0ff */
[----:B------:R-:W-:Y:S01]  /*2f440*/  STL [R1+0xf18], R164 ;  /* 0x000f18a401007387 */ /* 0x000fe20000100800 */
[----:B------:R-:W-:Y:S02]  /*2f450*/  ISETP.GT.AND P2, PT, R4, 0xad, PT ;  /* 0x000000ad0400780c */ /* 0x000fe40003f44270 */
[----:B---3--:R-:W-:Y:S02]  /*2f460*/  PRMT R161, RZ, 0x7610, R161 ;  /* 0x00007610ffa17816 */ /* 0x008fe400000000a1 */
[----:B------:R-:W-:Y:S02]  /*2f470*/  IADD3.X R162, PT, PT, R162, UR9, RZ, P5, !PT ;  /* 0x00000009a2a27c10 */ /* 0x000fe4000affe4ff */
[----:B--2---:R-:W-:-:S04]  /*2f480*/  IADD3.X R6, PT, PT, R6, UR9, RZ, P6, !PT ;  /* 0x0000000906067c10 */ /* 0x004fc8000b7fe4ff */
[-C--:B------:R-:W-:Y:S01]  /*2f490*/  @P4 LOP3.LUT R7, R7, R6.reuse, RZ, 0x3c, !PT ;  /* 0x0000000607074212 */ /* 0x080fe200078e3cff */
[----:B------:R0:W-:Y:S03]  /*2f4a0*/  STL [R1+0xf0c], R6 ;  /* 0x000f0c0601007387 */ /* 0x0001e60000100800 */
[----:B0-----:R-:W-:-:S04]  /*2f4b0*/  @P4 LOP3.LUT R6, R7, R6, RZ, 0x3c, !PT ;  /* 0x0000000607064212 */ /* 0x001fc800078e3cff */
[----:B------:R-:W-:-:S05]  /*2f4c0*/  @P4 LOP3.LUT R7, R7, R6, RZ, 0x3c, !PT ;  /* 0x0000000607074212 */ /* 0x000fca00078e3cff */
[----:B------:R0:W2:Y:S02]  /*2f4d0*/  @P4 LDG.E.U16 R161, desc[UR20][R6.64] ;  /* 0x0000001406a14981 */ /* 0x0000a4000c1e1500 */
[----:B0-----:R-:W-:Y:S02]  /*2f4e0*/  IMAD.MOV.U32 R6, RZ, RZ, R162 ;  /* 0x000000ffff067224 */ /* 0x001fe400078e00a2 */
[----:B------:R-:W-:-:S05]  /*2f4f0*/  IMAD.MOV.U32 R7, RZ, RZ, R164 ;  /* 0x000000ffff077224 */ /* 0x000fca00078e00a4 */
[----:B------:R-:W-:-:S04]  /*2f500*/  @P2 LOP3.LUT R7, R7, R6, RZ, 0x3c, !PT ;  /* 0x0000000607072212 */ /* 0x000fc800078e3cff */
[C---:B------:R-:W-:Y:S02]  /*2f510*/  @P2 LOP3.LUT R6, R7.reuse, R6, RZ, 0x3c, !PT ;  /* 0x0000000607062212 */ /* 0x040fe400078e3cff */
[----:B------:R-:W-:Y:S02]  /*2f520*/  PRMT R5, RZ, 0x7610, R5 ;  /* 0x00007610ff057816 */ /* 0x000fe40000000005 */
[----:B------:R-:W-:-:S05]  /*2f530*/  @P2 LOP3.LUT R7, R7, R6, RZ, 0x3c, !PT ;  /* 0x0000000607072212 */ /* 0x000fca00078e3cff */
[----:B------:R0:W3:Y:S01]  /*2f540*/  @P2 LDG.E.U16 R5, desc[UR20][R6.64] ;  /* 0x0000001406052981 */ /* 0x0000e2000c1e1500 */
[----:B----4-:R-:W-:-:S03]  /*2f550*/  IADD3 R165, P4, PT, R165, UR13, RZ ;  /* 0x0000000da5a57c10 */ /* 0x010fc6000ff9e0ff */
[----:B------:R-:W-:Y:S02]  /*2f560*/  STL [R1+0xf14], R162 ;  /* 0x000f14a201007387 */ /* 0x000fe40000100800 */
[----:B0-----:R-:W-:Y:S02]  /*2f570*/  IMAD.MOV.U32 R7, RZ, RZ, R165 ;  /* 0x000000ffff077224 */ /* 0x001fe400078e00a5 */
[----:B--2---:R0:W-:Y:S04]  /*2f580*/  STL [R1+0x808], R161 ;  /* 0x000808a101007387 */ /* 0x0041e80000100800 */
[----:B0-----:R-:W2:Y:S04]  /*2f590*/  LDL.LU R161, [R1+0x1948] ;  /* 0x0019480001a17983 */ /* 0x001ea80000300800 */
[----:B------:R-:W4:Y:S04]  /*2f5a0*/  LDL.LU R162, [R1+0x1944] ;  /* 0x0019440001a27983 */ /* 0x000f280000300800 */
[----:B------:R-:W2:Y:S04]  /*2f5b0*/  LDL.LU R164, [R1+0x1940] ;  /* 0x0019400001a47983 */ /* 0x000ea80000300800 */
[----:B---3--:R0:W-:Y:S04]  /*2f5c0*/  STL [R1+0x804], R5 ;  /* 0x0008040501007387 */ /* 0x0081e80000100800 */
[----:B0-----:R-:W3:Y:S04]  /*2f5d0*/  LDL.LU R5, [R1+0x193c] ;  /* 0x00193c0001057983 */ /* 0x001ee80000300800 */
[----:B------:R0:W-:Y:S04]  /*2f5e0*/  STL [R1+0xf20], R165 ;  /* 0x000f20a501007387 */ /* 0x0001e80000100800 */
[----:B0-----:R-:W5:Y:S04]  /*2f5f0*/  LDL.LU R165, [R1+0x1938] ;  /* 0x0019380001a57983 */ /* 0x001f680000300800 */
[----:B------:R-:W3:Y:S01]  /*2f600*/  LDL.LU R6, [R1+0xf1c] ;  /* 0x000f1c0001067983 */ /* 0x000ee20000300800 */
[----:B------:R-:W-:-:S02]  /*2f610*/  ISETP.GT.AND P3, PT, R4, 0xae, PT ;  /* 0x000000ae0400780c */ /* 0x000fc40003f64270 */
[----:B--2---:R-:W-:Y:S02]  /*2f620*/  PRMT R164, RZ, 0x7610, R164 ;  /* 0x00007610ffa47816 */ /* 0x004fe400000000a4 */
[----:B---3--:R-:W-:-:S09]  /*2f630*/  IADD3.X R6, PT, PT, R6, UR9, RZ, P4, !PT ;  /* 0x0000000906067c10 */ /* 0x008fd2000a7fe4ff */
[-C--:B------:R-:W-:Y:S01]  /*2f640*/  @P3 LOP3.LUT R7, R7, R6.reuse, RZ, 0x3c, !PT ;  /* 0x0000000607073212 */ /* 0x080fe200078e3cff */
[----:B------:R0:W-:Y:S03]  /*2f650*/  STL [R1+0xf1c], R6 ;  /* 0x000f1c0601007387 */ /* 0x0001e60000100800 */
[----:B0-----:R-:W-:-:S04]  /*2f660*/  @P3 LOP3.LUT R6, R7, R6, RZ, 0x3c, !PT ;  /* 0x0000000607063212 */ /* 0x001fc800078e3cff */
[----:B------:R-:W-:-:S05]  /*2f670*/  @P3 LOP3.LUT R7, R7, R6, RZ, 0x3c, !PT ;  /* 0x0000000607073212 */ /* 0x000fca00078e3cff */
[----:B------:R-:W2:Y:S01]  /*2f680*/  @P3 LDG.E.U16 R164, desc[UR20][R6.64] ;  /* 0x0000001406a43981 */ /* 0x000ea2000c1e1500 */
[----:B------:R-:W-:Y:S02]  /*2f690*/  ISETP.GT.AND P5, PT, R4, 0xaf, PT ;  /* 0x000000af0400780c */ /* 0x000fe40003fa4270 */
[----:B------:R-:W-:Y:S01]  /*2f6a0*/  IADD3 R163, P2, PT, R163, UR13, RZ ;  /* 0x0000000da3a37c10 */ /* 0x000fe2000ff5e0ff */
[----:B--2---:R0:W-:Y:S04]  /*2f6b0*/  STL [R1+0x800], R164 ;  /* 0x000800a401007387 */ /* 0x0041e80000100800 */
[----:B0-----:R-:W5:Y:S04]  /*2f6c0*/  LDL.LU R164, [R1+0x1934] ;  /* 0x0019340001a47983 */ /* 0x001f680000300800 */
[----:B------:R-:W2:Y:S01]  /*2f6d0*/  LDL.LU R7, [R1+0xf24] ;  /* 0x000f240001077983 */ /* 0x000ea20000300800 */
[----:B----4-:R-:W-:Y:S01]  /*2f6e0*/  PRMT R162, RZ, 0x7610, R162 ;  /* 0x00007610ffa27816 */ /* 0x010fe200000000a2 */
[----:B------:R-:W-:Y:S01]  /*2f6f0*/  @P5 IMAD.MOV.U32 R6, RZ, RZ, R163 ;  /* 0x000000ffff065224 */ /* 0x000fe200078e00a3 */
[----:B--2---:R-:W-:-:S05]  /*2f700*/  IADD3.X R7, PT, PT, R7, UR9, RZ, P2, !PT ;  /* 0x0000000907077c10 */ /* 0x004fca00097fe4ff */
[----:B------:R-:W2:Y:S04]  /*2f710*/  @P5 LDG.E.U16 R162, desc[UR20][R6.64] ;  /* 0x0000001406a25981 */ /* 0x000ea8000c1e1500 */
[----:B------:R0:W-:Y:S04]  /*2f720*/  STL [R1+0xf28], R163 ;  /* 0x000f28a301007387 */ /* 0x0001e80000100800 */
[----:B------:R-:W-:Y:S04]  /*2f730*/  STL [R1+0xf24], R7 ;  /* 0x000f240701007387 */ /* 0x000fe80000100800 */
[----:B0-----:R-:W5:Y:S04]  /*2f740*/  LDL.LU R163, [R1+0x1930] ;  /* 0x0019300001a37983 */ /* 0x001f680000300800 */
[----:B--2---:R0:W-:Y:S04]  /*2f750*/  STL [R1+0x7fc], R162 ;  /* 0x0007fca201007387 */ /* 0x0041e80000100800 */
[----:B0-----:R-:W5:Y:S04]  /*2f760*/  LDL.LU R162, [R1+0x192c] ;  /* 0x00192c0001a27983 */ /* 0x001f680000300800 */
[----:B------:R-:W2:Y:S04]  /*2f770*/  LDL.LU R6, [R1+0xf2c] ;  /* 0x000f2c0001067983 */ /* 0x000ea80000300800 */
[----:B------:R-:W3:Y:S01]  /*2f780*/  LDL.LU R7, [R1+0xf30] ;  /* 0x000f300001077983 */ /* 0x000ee20000300800 */
[----:B------:R-:W-:-:S02]  /*2f790*/  ISETP.GT.AND P3, PT, R4, 0xb0, PT ;  /* 0x000000b00400780c */ /* 0x000fc40003f64270 */
[----:B------:R-:W-:Y:S02]  /*2f7a0*/  PRMT R161, RZ, 0x7610, R161 ;  /* 0x00007610ffa17816 */ /* 0x000fe400000000a1 */
[----:B---3--:R-:W-:-:S04]  /*2f7b0*/  IADD3 R7, P2, PT, R7, UR13, RZ ;  /* 0x0000000d07077c10 */ /* 0x008fc8000ff5e0ff */
[----:B--2---:R-:W-:Y:S01]  /*2f7c0*/  IADD3.X R6, PT, PT, R6, UR9, RZ, P2, !PT ;  /* 0x0000000906067c10 */ /* 0x004fe200097fe4ff */
[----:B------:R0:W-:Y:S04]  /*2f7d0*/  STL [R1+0xf30], R7 ;  /* 0x000f300701007387 */ /* 0x0001e80000100800 */
[----:B------:R1:W-:Y:S01]  /*2f7e0*/  STL [R1+0xf2c], R6 ;  /* 0x000f2c0601007387 */ /* 0x0003e20000100800 */
[----:B0-----:R-:W-:-:S04]  /*2f7f0*/  @P3 LOP3.LUT R7, R7, R6, RZ, 0x3c, !PT ;  /* 0x0000000607073212 */ /* 0x001fc800078e3cff */
[----:B-1----:R-:W-:-:S04]  /*2f800*/  @P3 LOP3.LUT R6, R7, R6, RZ, 0x3c, !PT ;  /* 0x0000000607063212 */ /* 0x002fc800078e3cff */
[----:B------:R-:W-:-:S05]  /*2f810*/  @P3 LOP3.LUT R7, R7, R6, RZ, 0x3c, !PT ;  /* 0x0000000607073212 */ /* 0x000fca00078e3cff */
[----:B------:R-:W2:Y:S01]  /*2f820*/  @P3 LDG.E.U16 R161, desc[UR20][R6.64] ;  /* 0x0000001406a13981 */ /* 0x000ea2000c1e1500 */
[----:B------:R-:W-:-:S03]  /*2f830*/  ISETP.GT.AND P3, PT, R4, 0xb1, PT ;  /* 0x000000b10400780c */ /* 0x000fc60003f64270 */
[----:B--2---:R0:W-:Y:S04]  /*2f840*/  STL [R1+0x7f8], R161 ;  /* 0x0007f8a101007387 */ /* 0x0041e80000100800 */
[----:B0-----:R-:W5:Y:S04]  /*2f850*/  LDL.LU R161, [R1+0x1928] ;  /* 0x0019280001a17983 */ /* 0x001f680000300800 */
[----:B------:R-:W2:Y:S04]  /*2f860*/  LDL.LU R6, [R1+0xf34] ;  /* 0x000f340001067983 */ /* 0x000ea80000300800 */
[----:B------:R-:W3:Y:S01]  /*2f870*/  LDL.LU R7, [R1+0xf38] ;  /* 0x000f380001077983 */ /* 0x000ee20000300800 */
[----:B------:R-:W-:-:S02]  /*2f880*/  PRMT R160, RZ, 0x7610, R160 ;  /* 0x00007610ffa07816 */ /* 0x000fc400000000a0 */
        /* <DEDUP_REMOVED lines=1085> */
[----:B------:R-:W2:Y:S04]  /*33c60*/  @P3 LDG.E.U16 R5, desc[UR20][R6.64] ;  /* 0x0000001406053981 */ /* 0x000ea8000c1e1500 */
[----:B------:R-:W3:Y:S04]  /*33c70*/  LDL.LU R6, [R1+0x11a4] ;  /* 0x0011a40001067983 */ /* 0x000ee80000300800 */
[----:B------:R-:W4:Y:S01]  /*33c80*/  LDL.LU R7, [R1+0x11a8] ;  /* 0x0011a80001077983 */ /* 0x000f220000300800 */
[----:B------:R-:W-:Y:S02]  /*33c90*/  ISETP.GT.AND P3, PT, R4, 0xff, PT ;  /* 0x000000ff0400780c */ /* 0x000fe40003f64270 */
[----:B------:R-:W-:Y:S01]  /*33ca0*/  PRMT R3, RZ, 0x7610, R3 ;  /* 0x00007610ff037816 */ /* 0x000fe20000000003 */
[----:B--2---:R-:W-:Y:S01]  /*33cb0*/  STL [R1+0x6c0], R5 ;  /* 0x0006c00501007387 */ /* 0x004fe20000100800 */
[----:B----4-:R-:W-:-:S04]  /*33cc0*/  IADD3 R7, P2, PT, R7, UR13, RZ ;  /* 0x0000000d07077c10 */ /* 0x010fc8000ff5e0ff */
[----:B---3--:R-:W-:Y:S01]  /*33cd0*/  IADD3.X R6, PT, PT, R6, UR9, RZ, P2, !PT ;  /* 0x0000000906067c10 */ /* 0x008fe200097fe4ff */
[----:B------:R0:W-:Y:S04]  /*33ce0*/  STL [R1+0x11a8], R7 ;  /* 0x0011a80701007387 */ /* 0x0001e80000100800 */
[----:B------:R1:W-:Y:S01]  /*33cf0*/  STL [R1+0x11a4], R6 ;  /* 0x0011a40601007387 */ /* 0x0003e20000100800 */
[----:B0-----:R-:W-:-:S04]  /*33d00*/  @P3 LOP3.LUT R7, R7, R6, RZ, 0x3c, !PT ;  /* 0x0000000607073212 */ /* 0x001fc800078e3cff */
[----:B-1----:R-:W-:-:S04]  /*33d10*/  @P3 LOP3.LUT R6, R7, R6, RZ, 0x3c, !PT ;  /* 0x0000000607063212 */ /* 0x002fc800078e3cff */
[----:B------:R-:W-:-:S05]  /*33d20*/  @P3 LOP3.LUT R7, R7, R6, RZ, 0x3c, !PT ;  /* 0x0000000607073212 */ /* 0x000fca00078e3cff */
[----:B------:R0:W2:Y:S01]  /*33d30*/  @P3 LDG.E.U16 R3, desc[UR20][R6.64] ;  /* 0x0000001406033981 */ /* 0x0000a2000c1e1500 */
[----:B------:R-:W0:Y:S01]  /*33d40*/  S2R R5, SR_TID.X ;  /* 0x0000000000057919 */ /* 0x000e220000002100 */
[----:B------:R-:W-:Y:S01]  /*33d50*/  USHF.L.U32 UR48, UR48, 0x1f, URZ ;  /* 0x0000001f30307899 */ /* 0x000fe200080006ff */
[----:B0-----:R-:W-:-:S05]  /*33d60*/  LOP3.LUT R6, R5, 0x7f, RZ, 0xc0, !PT ;  /* 0x0000007f05067812 */ /* 0x001fca00078ec0ff */
[----:B------:R-:W-:-:S04]  /*33d70*/  IMAD.U32 R5, RZ, RZ, UR48 ;  /* 0x00000030ff057e24 */ /* 0x000fc8000f8e00ff */
[----:B------:R-:W0:Y:S01]  /*33d80*/  SYNCS.PHASECHK.TRANS64.TRYWAIT P4, [UR8], R5 ;  /* 0x00000005ff0075a7 */ /* 0x000e220008081108 */
[----:B--2---:R1:W-:Y:S04]  /*33d90*/  STL [R1+0x6bc], R3 ;  /* 0x0006bc0301007387 */ /* 0x0043e80000100800 */
[----:B-1----:R1:W5:Y:S01]  /*33da0*/  LDL.LU R3, [R1+0x17f0] ;  /* 0x0017f00001037983 */ /* 0x0023620000300800 */
[C---:B------:R-:W-:Y:S02]  /*33db0*/  LOP3.LUT R7, R6.reuse, 0x80, RZ, 0xfc, !PT ;  /* 0x0000008006077812 */ /* 0x040fe400078efcff */
[-C--:B------:R-:W-:Y:S02]  /*33dc0*/  ISETP.GE.AND P3, PT, R6, R4.reuse, PT ;  /* 0x000000040600720c */ /* 0x080fe40003f66270 */
[----:B------:R-:W-:Y:S01]  /*33dd0*/  ISETP.GE.AND P2, PT, R7, R4, PT ;  /* 0x000000040700720c */ /* 0x000fe20003f46270 */
[----:B0-----:R-:W-:-:S12]  /*33de0*/  @!P4 BRA `(.L_x_9) ;  /* 0x0000017800a4c947 */ /* 0x001fd80003800000 */
.L_x_17:
[----:B------:R-:W2:Y:S04]  /*33df0*/  LDL.LU R4, [R1+0x98c] ;  /* 0x00098c0001047983 */ /* 0x000ea80000300800 */
[----:B------:R-:W3:Y:S04]  /*33e00*/  LDL.LU R5, [R1+0x988] ;  /* 0x0009880001057983 */ /* 0x000ee80000300800 */
[----:B-----5:R0:W-:Y:S04]  /*33e10*/  STL [R1+0x2220], R164 ;  /* 0x002220a401007387 */ /* 0x0201e80000100800 */
[----:B0-----:R-:W4:Y:S04]  /*33e20*/  LDL.LU R164, [R1+0x974] ;  /* 0x0009740001a47983 */ /* 0x001f280000300800 */
[----:B------:R-:W4:Y:S04]  /*33e30*/  LDL.LU R6, [R1+0x978] ;  /* 0x0009780001067983 */ /* 0x000f280000300800 */
[----:B------:R0:W-:Y:S04]  /*33e40*/  STL [R1+0x221c], R165 ;  /* 0x00221ca501007387 */ /* 0x0001e80000100800 */
[----:B0-----:R-:W2:Y:S04]  /*33e50*/  LDL.LU R165, [R1+0x968] ;  /* 0x0009680001a57983 */ /* 0x001ea80000300800 */
[----:B------:R-:W2:Y:S04]  /*33e60*/  LDL.LU R7, [R1+0x970] ;  /* 0x0009700001077983 */ /* 0x000ea80000300800 */
[----:B------:R-:W-:Y:S04]  /*33e70*/  STL [R1+0x17f4], R2 ;  /* 0x0017f40201007387 */ /* 0x000fe80000100800 */
[----:B------:R0:W-:Y:S04]  /*33e80*/  STL.64 [R1+0x1890], R2 ;  /* 0x0018900201007387 */ /* 0x0001e80000100a00 */
[----:B0-----:R-:W2:Y:S04]  /*33e90*/  LDL.LU R2, [R1+0x984] ;  /* 0x0009840001027983 */ /* 0x001ea80000300800 */
[----:B------:R-:W3:Y:S04]  /*33ea0*/  LDL.LU R3, [R1+0x95c] ;  /* 0x00095c0001037983 */ /* 0x000ee80000300800 */
        /* <DEDUP_REMOVED lines=35> */
[----:B0-----:R-:W3:Y:S01]  /*340e0*/  LDL.LU R0, [R1+0x980] ;  /* 0x0009800001007983 */ /* 0x001ee20000300800 */
[----:B----4-:R-:W-:-:S02]  /*340f0*/  PRMT R6, R6, 0x5410, R164 ;  /* 0x0000541006067816 */ /* 0x010fc400000000a4 */
[----:B--2---:R-:W-:Y:S02]  /*34100*/  PRMT R4, R4, 0x5410, R2 ;  /* 0x0000541004047816 */ /* 0x004fe40000000002 */
[----:B------:R-:W2:Y:S04]  /*34110*/  LDL.LU R2, [R1+0x958] ;  /* 0x0009580001027983 */ /* 0x000ea80000300800 */
[----:B------:R0:W-:Y:S04]  /*34120*/  STL [R1+0x21dc], R4 ;  /* 0x0021dc0401007387 */ /* 0x0001e80000100800 */
[----:B0-----:R-:W4:Y:S01]  /*34130*/  LDL.LU R4, [R1+0x960] ;  /* 0x0009600001047983 */ /* 0x001f220000300800 */
[----:B---3--:R-:W-:-:S03]  /*34140*/  PRMT R5, R5, 0x5410, R0 ;  /* 0x0000541005057816 */ /* 0x008fc60000000000 */
[----:B------:R-:W3:Y:S04]  /*34150*/  LDL.LU R0, [R1+0x954] ;  /* 0x0009540001007983 */ /* 0x000ee80000300800 */
[----:B------:R0:W-:Y:S04]  /*34160*/  STL [R1+0x21e0], R5 ;  /* 0x0021e00501007387 */ /* 0x0001e80000100800 */
[----:B0-----:R-:W3:Y:S04]  /*34170*/  LDL.LU R5, [R1+0x964] ;  /* 0x0009640001057983 */ /* 0x001ee80000300800 */
[----:B------:R-:W3:Y:S04]  /*34180*/  LDL.LU R164, [R1+0x2220] ;  /* 0x0022200001a47983 */ /* 0x000ee80000300800 */
[----:B------:R0:W-:Y:S04]  /*34190*/  STL [R1+0x21e4], R6 ;  /* 0x0021e40601007387 */ /* 0x0001e80000100800 */
[----:B0-----:R-:W3:Y:S01]  /*341a0*/  LDL.LU R6, [R1+0x96c] ;  /* 0x00096c0001067983 */ /* 0x001ee20000300800 */
[----:B------:R-:W-:-:S02]  /*341b0*/  PRMT R7, R7, 0x5410, R165 ;  /* 0x0000541007077816 */ /* 0x000fc400000000a5 */
[----:B------:R-:W-:Y:S01]  /*341c0*/  PRMT R11, R3, 0x5410, R11 ;  /* 0x00005410030b7816 */ /* 0x000fe2000000000b */
[----:B------:R-:W3:Y:S04]  /*341d0*/  LDL.LU R165, [R1+0x221c] ;  /* 0x00221c0001a57983 */ /* 0x000ee80000300800 */
[----:B------:R-:W-:Y:S01]  /*341e0*/  STL [R1+0x21e8], R7 ;  /* 0x0021e80701007387 */ /* 0x000fe20000100800 */
[----:B--2---:R-:W-:Y:S02]  /*341f0*/  PRMT R12, R2, 0x5410, R12 ;  /* 0x00005410020c7816 */ /* 0x004fe4000000000c */
[----:B----4-:R-:W-:Y:S02]  /*34200*/  PRMT R10, R4, 0x5410, R10 ;  /* 0x00005410040a7816 */ /* 0x010fe4000000000a */
[----:B---3--:R-:W-:-:S02]  /*34210*/  PRMT R9, R5, 0x5410, R9 ;  /* 0x0000541005097816 */ /* 0x008fc40000000009 */
[----:B------:R-:W-:-:S05]  /*34220*/  PRMT R8, R6, 0x5410, R8 ;  /* 0x0000541006087816 */ /* 0x000fca0000000008 */
[----:B------:R-:W-:Y:S04]  /*34230*/  STL [R1+0x21ec], R8 ;  /* 0x0021ec0801007387 */ /* 0x000fe80000100800 */
[----:B------:R-:W-:Y:S04]  /*34240*/  STL [R1+0x21f0], R9 ;  /* 0x0021f00901007387 */ /* 0x000fe80000100800 */
[----:B------:R-:W-:Y:S04]  /*34250*/  STL [R1+0x21f4], R10 ;  /* 0x0021f40a01007387 */ /* 0x000fe80000100800 */
[----:B------:R0:W-:Y:S01]  /*34260*/  STL [R1+0x21f8], R11 ;  /* 0x0021f80b01007387 */ /* 0x0001e20000100800 */
[----:B------:R-:W-:-:S03]  /*34270*/  PRMT R13, R0, 0x5410, R13 ;  /* 0x00005410000d7816 */ /* 0x000fc6000000000d */
[----:B0-----:R-:W2:Y:S04]  /*34280*/  LDL.LU R11, [R1+0x948] ;  /* 0x00094800010b7983 */ /* 0x001ea80000300800 */
[----:B------:R0:W-:Y:S04]  /*34290*/  STL [R1+0x21fc], R12 ;  /* 0x0021fc0c01007387 */ /* 0x0001e80000100800 */
[----:B0-----:R-:W3:Y:S04]  /*342a0*/  LDL.LU R12, [R1+0x94c] ;  /* 0x00094c00010c7983 */ /* 0x001ee80000300800 */
        /* <DEDUP_REMOVED lines=10> */
[----:B------:R0:W-:Y:S04]  /*34350*/  STL [R1+0x2200], R13 ;  /* 0x0022000d01007387 */ /* 0x0001e80000100800 */
[----:B0-----:R-:W4:Y:S01]  /*34360*/  LDL.LU R13, [R1+0x950] ;  /* 0x00095000010d7983 */ /* 0x001f220000300800 */
[----:B--2---:R-:W-:-:S02]  /*34370*/  PRMT R16, R11, 0x5410, R16 ;  /* 0x000054100b107816 */ /* 0x004fc40000000010 */
[----:B---3--:R-:W-:Y:S02]  /*34380*/  PRMT R15, R12, 0x5410, R15 ;  /* 0x000054100c0f7816 */ /* 0x008fe4000000000f */
[----:B----4-:R-:W-:Y:S02]  /*34390*/  PRMT R17, R10, 0x5410, R17 ;  /* 0x000054100a117816 */ /* 0x010fe40000000011 */
        /* <DEDUP_REMOVED lines=9> */
[----:B------:R-:W-:-:S05]  /*34430*/  PRMT R14, R13, 0x5410, R14 ;  /* 0x000054100d0e7816 */ /* 0x000fca000000000e */
[----:B------:R-:W-:Y:S04]  /*34440*/  STL [R1+0x2204], R14 ;  /* 0x0022040e01007387 */ /* 0x000fe80000100800 */
[----:B------:R-:W-:Y:S04]  /*34450*/  STL [R1+0x2208], R15 ;  /* 0x0022080f01007387 */ /* 0x000fe80000100800 */
[----:B------:R-:W-:Y:S04]  /*34460*/  STL [R1+0x220c], R16 ;  /* 0x00220c1001007387 */ /* 0x000fe80000100800 */
[----:B------:R-:W-:Y:S04]  /*34470*/  STL [R1+0x2210], R17 ;  /* 0x0022101101007387 */ /* 0x000fe80000100800 */
[----:B------:R-:W-:Y:S04]  /*34480*/  STL [R1+0x2214], R18 ;  /* 0x0022141201007387 */ /* 0x000fe80000100800 */
[----:B------:R0:W-:Y:S04]  /*34490*/  STL [R1+0x2218], R19 ;  /* 0x0022181301007387 */ /* 0x0001e80000100800 */
[----:B0-----:R-:W2:Y:S04]  /*344a0*/  LDL.LU R19, [R1+0x91c] ;  /* 0x00091c0001137983 */ /* 0x001ea80000300800 */
        /* <DEDUP_REMOVED lines=94> */
[----:B--2---:R-:W-:Y:S02]  /*34a90*/  PRMT R82, R2, 0x5410, R82 ;  /* 0x0000541002527816 */ /* 0x004fe40000000052 */
[----:B------:R-:W-:Y:S02]  /*34aa0*/  IADD3 R2, P4, PT, R132, UR12, RZ ;  /* 0x0000000c84027c10 */ /* 0x000fe4000ff9e0ff */
[----:B---3--:R-:W-:Y:S02]  /*34ab0*/  PRMT R83, R0, 0x5410, R83 ;  /* 0x0000541000537816 */ /* 0x008fe40000000053 */
[----:B------:R-:W-:Y:S01]  /*34ac0*/  IADD3 R0, P5, PT, R134, UR12, RZ ;  /* 0x0000000c86007c10 */ /* 0x000fe2000ffbe0ff */
[----:B------:R0:W-:Y:S01]  /*34ad0*/  STL [R1+0x11d4], R2 ;  /* 0x0011d40201007387 */ /* 0x0001e20000100800 */
[----:B------:R-:W-:Y:S02]  /*34ae0*/  PRMT R81, R3, 0x5410, R81 ;  /* 0x0000541003517816 */ /* 0x000fe40000000051 */
[----:B------:R-:W-:-:S02]  /*34af0*/  IADD3.X R132, PT, PT, R133, UR14, RZ, P4, !PT ;  /* 0x0000000e85847c10 */ /* 0x000fc4000a7fe4ff */
[----:B------:R-:W-:Y:S02]  /*34b00*/  IADD3.X R134, PT, PT, R135, UR14, RZ, P5, !PT ;  /* 0x0000000e87867c10 */ /* 0x000fe4000affe4ff */
[----:B------:R-:W-:Y:S02]  /*34b10*/  IADD3 R3, P4, PT, R88, UR12, RZ ;  /* 0x0000000c58037c10 */ /* 0x000fe4000ff9e0ff */
[----:B0-----:R-:W-:Y:S01]  /*34b20*/  IADD3 R2, P5, PT, R90, UR12, RZ ;  /* 0x0000000c5a027c10 */ /* 0x001fe2000ffbe0ff */
[----:B------:R0:W-:Y:S04]  /*34b30*/  STL [R1+0x11d8], R0 ;  /* 0x0011d80001007387 */ /* 0x0001e80000100800 */
[----:B------:R2:W-:Y:S04]  /*34b40*/  STL [R1+0x11dc], R3 ;  /* 0x0011dc0301007387 */ /* 0x0005e80000100800 */
[----:B------:R3:W-:Y:S01]  /*34b50*/  STL [R1+0x11e0], R2 ;  /* 0x0011e00201007387 */ /* 0x0007e20000100800 */
[----:B0-----:R-:W-:-:S02]  /*34b60*/  IADD3.X R0, PT, PT, R89, UR14, RZ, P4, !PT ;  /* 0x0000000e59007c10 */ /* 0x001fc4000a7fe4ff */
[----:B--2---:R-:W-:-:S03]  /*34b70*/  IADD3.X R3, PT, PT, R91, UR14, RZ, P5, !PT ;  /* 0x0000000e5b037c10 */ /* 0x004fc6000affe4ff */
[----:B------:R0:W-:Y:S01]  /*34b80*/  STL [R1+0x980], R0 ;  /* 0x0009800001007387 */ /* 0x0001e20000100800 */
[----:B---3--:R-:W-:-:S03]  /*34b90*/  IADD3 R2, P4, PT, R130, UR12, RZ ;  /* 0x0000000c82027c10 */ /* 0x008fc6000ff9e0ff */
[----:B------:R-:W-:Y:S04]  /*34ba0*/  STL [R1+0x984], R3 ;  /* 0x0009840301007387 */ /* 0x000fe80000100800 */
[----:B------:R2:W-:Y:S01]  /*34bb0*/  STL [R1+0x11e4], R2 ;  /* 0x0011e40201007387 */ /* 0x0005e20000100800 */
[----:B0-----:R-:W-:Y:S02]  /*34bc0*/  IADD3 R0, P5, PT, R136, UR12, RZ ;  /* 0x0000000c88007c10 */ /* 0x001fe4000ffbe0ff */
[----:B------:R-:W-:Y:S02]  /*34bd0*/  IADD3.X R136, PT, PT, R131, UR14, RZ, P4, !PT ;  /* 0x0000000e83887c10 */ /* 0x000fe4000a7fe4ff */
[----:B------:R-:W-:Y:S01]  /*34be0*/  IADD3.X R137, PT, PT, R137, UR14, RZ, P5, !PT ;  /* 0x0000000e89897c10 */ /* 0x000fe2000affe4ff */
[----:B------:R0:W-:Y:S01]  /*34bf0*/  STL [R1+0x11e8], R0 ;  /* 0x0011e80001007387 */ /* 0x0001e20000100800 */
[----:B--2---:R-:W-:-:S04]  /*34c00*/  IADD3 R2, P4, PT, R142, UR12, RZ ;  /* 0x0000000c8e027c10 */ /* 0x004fc8000ff9e0ff */
[----:B------:R-:W-:Y:S01]  /*34c10*/  IADD3.X R142, PT, PT, R143, UR14, RZ, P4, !PT ;  /* 0x0000000e8f8e7c10 */ /* 0x000fe2000a7fe4ff */
[----:B------:R2:W-:Y:S01]  /*34c20*/  STL [R1+0x11ec], R2 ;  /* 0x0011ec0201007387 */ /* 0x0005e20000100800 */
[----:B0-----:R-:W-:-:S04]  /*34c30*/  IADD3 R0, P5, PT, R144, UR12, RZ ;  /* 0x0000000c90007c10 */ /* 0x001fc8000ffbe0ff */
        /* <DEDUP_REMOVED lines=21> */
[----:B------:R-:W-:Y:S02]  /*34d90*/  IADD3.X R158, PT, PT, R159, UR14, RZ, P4, !PT ;  /* 0x0000000e9f9e7c10 */ /* 0x000fe4000a7fe4ff */
[----:B------:R-:W-:Y:S02]  /*34da0*/  IADD3 R3, P4, PT, R84, UR12, RZ ;  /* 0x0000000c54037c10 */ /* 0x000fe4000ff9e0ff */
[----:B0-----:R-:W-:Y:S01]  /*34db0*/  IADD3 R0, P5, PT, R160, UR12, RZ ;  /* 0x0000000ca0007c10 */ /* 0x001fe2000ffbe0ff */
[----:B------:R-:W-:Y:S04]  /*34dc0*/  STL [R1+0x120c], R2 ;  /* 0x00120c0201007387 */ /* 0x000fe80000100800 */
[----:B------:R0:W-:Y:S04]  /*34dd0*/  STL [R1+0x1210], R0 ;  /* 0x0012100001007387 */ /* 0x0001e80000100800 */
[----:B------:R-:W-:Y:S04]  /*34de0*/  STL [R1+0x1214], R3 ;  /* 0x0012140301007387 */ /* 0x000fe80000100800 */
[----:B------:R-:W2:Y:S01]  /*34df0*/  LDL.LU.64 R88, [R1+0xf0] ;  /* 0x0000f00001587983 */ /* 0x000ea20000300a00 */
[----:B------:R-:W-:-:S02]  /*34e00*/  IADD3.X R160, PT, PT, R161, UR14, RZ, P5, !PT ;  /* 0x0000000ea1a07c10 */ /* 0x000fc4000affe4ff */
[----:B0-----:R-:W-:Y:S02]  /*34e10*/  IADD3 R0, P5, PT, R86, UR12, RZ ;  /* 0x0000000c56007c10 */ /* 0x001fe4000ffbe0ff */
[----:B------:R-:W-:Y:S02]  /*34e20*/  IADD3.X R2, PT, PT, R85, UR14, RZ, P4, !PT ;  /* 0x0000000e55027c10 */ /* 0x000fe4000a7fe4ff */
[----:B------:R-:W-:Y:S01]  /*34e30*/  PRMT R65, R19, 0x5410, R65 ;  /* 0x0000541013417816 */ /* 0x000fe20000000041 */
[----:B------:R0:W-:Y:S01]  /*34e40*/  STL [R1+0x1218], R0 ;  /* 0x0012180001007387 */ /* 0x0001e20000100800 */
[----:B------:R-:W-:-:S03]  /*34e50*/  PRMT R66, R18, 0x5410, R66 ;  /* 0x0000541012427816 */ /* 0x000fc60000000042 */
[----:B------:R3:W-:Y:S04]  /*34e60*/  STL [R1+0x988], R2 ;  /* 0x0009880201007387 */ /* 0x0007e80000100800 */
[----:B------:R-:W2:Y:S01]  /*34e70*/  LDL.LU.64 R18, [R1+0xf8] ;  /* 0x0000f80001127983 */ /* 0x000ea20000300a00 */
[----:B0-----:R-:W-:Y:S02]  /*34e80*/  IADD3.X R0, PT, PT, R87, UR14, RZ, P5, !PT ;  /* 0x0000000e57007c10 */ /* 0x001fe4000affe4ff */
[----:B---3--:R-:W-:-:S03]  /*34e90*/  IADD3 R2, P4, PT, R92, UR12, RZ ;  /* 0x0000000c5c027c10 */ /* 0x008fc6000ff9e0ff */
[----:B------:R0:W-:Y:S01]  /*34ea0*/  STL [R1+0x98c], R0 ;  /* 0x00098c0001007387 */ /* 0x0001e20000100800 */
[----:B----4-:R-:W-:Y:S02]  /*34eb0*/  PRMT R67, R17, 0x5410, R67 ;  /* 0x0000541011437816 */ /* 0x010fe40000000043 */
[----:B------:R-:W-:Y:S02]  /*34ec0*/  PRMT R68, R16, 0x5410, R68 ;  /* 0x0000541010447816 */ /* 0x000fe40000000044 */
[----:B------:R-:W3:Y:S01]  /*34ed0*/  LDL.LU.64 R16, [R1+0x100] ;  /* 0x0001000001107983 */ /* 0x000ee20000300a00 */
[----:B------:R-:W-:Y:S02]  /*34ee0*/  PRMT R69, R15, 0x5410, R69 ;  /* 0x000054100f457816 */ /* 0x000fe40000000045 */
[----:B------:R-:W-:Y:S01]  /*34ef0*/  PRMT R70, R14, 0x5410, R70 ;  /* 0x000054100e467816 */ /* 0x000fe20000000046 */
[----:B------:R4:W-:Y:S01]  /*34f00*/  STL [R1+0x121c], R2 ;  /* 0x00121c0201007387 */ /* 0x0009e20000100800 */
[----:B0-----:R-:W-:-:S03]  /*34f10*/  IADD3 R0, P5, PT, R94, UR12, RZ ;  /* 0x0000000c5e007c10 */ /* 0x001fc6000ffbe0ff */
[----:B------:R-:W3:Y:S01]  /*34f20*/  LDL.LU.64 R14, [R1+0x108] ;  /* 0x00010800010e7983 */ /* 0x000ee20000300a00 */
[----:B------:R-:W-:Y:S02]  /*34f30*/  PRMT R71, R13, 0x5410, R71 ;  /* 0x000054100d477816 */ /* 0x000fe40000000047 */
[----:B------:R-:W-:Y:S01]  /*34f40*/  PRMT R72, R12, 0x5410, R72 ;  /* 0x000054100c487816 */ /* 0x000fe20000000048 */
[----:B------:R0:W-:Y:S01]  /*34f50*/  STL [R1+0x1220], R0 ;  /* 0x0012200001007387 */ /* 0x0001e20000100800 */
[----:B----4-:R-:W-:-:S03]  /*34f60*/  IADD3.X R2, PT, PT, R93, UR14, RZ, P4, !PT ;  /* 0x0000000e5d027c10 */ /* 0x010fc6000a7fe4ff */
[----:B------:R-:W4:Y:S01]  /*34f70*/  LDL.LU.64 R12, [R1+0x110] ;  /* 0x00011000010c7983 */ /* 0x000f220000300a00 */
[----:B------:R-:W-:Y:S02]  /*34f80*/  PRMT R73, R11, 0x5410, R73 ;  /* 0x000054100b497816 */ /* 0x000fe40000000049 */
[----:B------:R-:W-:Y:S01]  /*34f90*/  PRMT R74, R10, 0x5410, R74 ;  /* 0x000054100a4a7816 */ /* 0x000fe2000000004a */
[----:B------:R1:W-:Y:S01]  /*34fa0*/  STL [R1+0x990], R2 ;  /* 0x0009900201007387 */ /* 0x0003e20000100800 */
[----:B0-----:R-:W-:-:S03]  /*34fb0*/  IADD3.X R0, PT, PT, R95, UR14, RZ, P5, !PT ;  /* 0x0000000e5f007c10 */ /* 0x001fc6000affe4ff */
[----:B------:R-:W4:Y:S01]  /*34fc0*/  LDL.LU.64 R10, [R1+0x118] ;  /* 0x00011800010a7983 */ /* 0x000f220000300a00 */
[----:B------:R-:W-:Y:S02]  /*34fd0*/  PRMT R75, R9, 0x5410, R75 ;  /* 0x00005410094b7816 */ /* 0x000fe4000000004b */
[----:B------:R-:W-:Y:S02]  /*34fe0*/  PRMT R76, R8, 0x5410, R76 ;  /* 0x00005410084c7816 */ /* 0x000fe4000000004c */
[----:B-1----:R-:W-:Y:S01]  /*34ff0*/  IADD3 R2, P4, PT, R138, UR12, RZ ;  /* 0x0000000c8a027c10 */ /* 0x002fe2000ff9e0ff */
[----:B------:R0:W-:Y:S01]  /*35000*/  STL [R1+0x994], R0 ;  /* 0x0009940001007387 */ /* 0x0001e20000100800 */
[----:B------:R-:W-:Y:S02]  /*35010*/  PRMT R77, R7, 0x5410, R77 ;  /* 0x00005410074d7816 */ /* 0x000fe4000000004d */
[----:B------:R-:W-:Y:S01]  /*35020*/  PRMT R78, R6, 0x5410, R78 ;  /* 0x00005410064e7816 */ /* 0x000fe2000000004e */
[----:B------:R-:W4:Y:S01]  /*35030*/  LDL.LU.64 R8, [R1+0x120] ;  /* 0x0001200001087983 */ /* 0x000f220000300a00 */
[----:B------:R-:W-:-:S03]  /*35040*/  IADD3.X R138, PT, PT, R139, UR14, RZ, P4, !PT ;  /* 0x0000000e8b8a7c10 */ /* 0x000fc6000a7fe4ff */
[----:B------:R2:W-:Y:S01]  /*35050*/  STL [R1+0x1224], R2 ;  /* 0x0012240201007387 */ /* 0x0005e20000100800 */
[----:B0-----:R-:W-:-:S03]  /*35060*/  IADD3 R0, P5, PT, R140, UR12, RZ ;  /* 0x0000000c8c007c10 */ /* 0x001fc6000ffbe0ff */
[----:B------:R-:W4:Y:S01]  /*35070*/  LDL.LU.64 R6, [R1+0x128] ;  /* 0x0001280001067983 */ /* 0x000f220000300a00 */
[----:B------:R-:W-:Y:S02]  /*35080*/  PRMT R79, R5, 0x5410, R79 ;  /* 0x00005410054f7816 */ /* 0x000fe4000000004f */
[----:B------:R-:W-:Y:S01]  /*35090*/  PRMT R80, R4, 0x5410, R80 ;  /* 0x0000541004507816 */ /* 0x000fe20000000050 */
[----:B------:R-:W-:Y:S04]  /*350a0*/  STL [R1+0x1228], R0 ;  /* 0x0012280001007387 */ /* 0x000fe80000100800 */
[----:B------:R-:W4:Y:S01]  /*350b0*/  LDL.LU.64 R4, [R1+0x130] ;  /* 0x0001300001047983 */ /* 0x000f220000300a00 */
[----:B--2---:R-:W-:-:S05]  /*350c0*/  IADD3 R2, P4, PT, R88, UR12, RZ ;  /* 0x0000000c58027c10 */ /* 0x004fca000ff9e0ff */
[----:B------:R0:W-:Y:S04]  /*350d0*/  STL [R1+0x122c], R2 ;  /* 0x00122c0201007387 */ /* 0x0001e80000100800 */
[----:B0-----:R-:W2:Y:S01]  /*350e0*/  LDL.LU.64 R2, [R1+0x138] ;  /* 0x0001380001027983 */ /* 0x001ea20000300a00 */
[----:B------:R-:W-:Y:S02]  /*350f0*/  IADD3.X R140, PT, PT, R141, UR14, RZ, P5, !PT ;  /* 0x0000000e8d8c7c10 */ /* 0x000fe4000affe4ff */
[----:B------:R-:W-:Y:S02]  /*35100*/  IADD3 R0, P5, PT, R18, UR12, RZ ;  /* 0x0000000c12007c10 */ /* 0x000fe4000ffbe0ff */
[----:B------:R-:W-:Y:S02]  /*35110*/  IADD3.X R84, PT, PT, R89, UR14, RZ, P4, !PT ;  /* 0x0000000e59547c10 */ /* 0x000fe4000a7fe4ff */
[----:B------:R-:W-:Y:S01]  /*35120*/  IADD3.X R19, PT, PT, R19, UR14, RZ, P5, !PT ;  /* 0x0000000e13137c10 */ /* 0x000fe2000affe4ff */
[----:B------:R3:W-:Y:S04]  /*35130*/  STL [R1+0x1230], R0 ;  /* 0x0012300001007387 */ /* 0x0007e80000100800 */
[----:B------:R-:W-:Y:S01]  /*35140*/  STL [R1+0xf0], R84 ;  /* 0x0000f05401007387 */ /* 0x000fe20000100800 */
[----:B---3--:R-:W-:-:S03]  /*35150*/  IADD3 R0, P4, PT, R16, UR12, RZ ;  /* 0x0000000c10007c10 */ /* 0x008fc6000ff9e0ff */
[----:B------:R-:W-:Y:S01]  /*35160*/  STL [R1+0xf8], R19 ;  /* 0x0000f81301007387 */ /* 0x000fe20000100800 */
[----:B------:R-:W-:Y:S02]  /*35170*/  IADD3 R18, P5, PT, R14, UR12, RZ ;  /* 0x0000000c0e127c10 */ /* 0x000fe4000ffbe0ff */
[----:B------:R-:W-:Y:S01]  /*35180*/  IADD3.X R16, PT, PT, R17, UR14, RZ, P4, !PT ;  /* 0x0000000e11107c10 */ /* 0x000fe2000a7fe4ff */
[----:B------:R0:W-:Y:S04]  /*35190*/  STL [R1+0x1234], R0 ;  /* 0x0012340001007387 */ /* 0x0001e80000100800 */
[----:B------:R-:W-:Y:S01]  /*351a0*/  STL [R1+0x1238], R18 ;  /* 0x0012381201007387 */ /* 0x000fe20000100800 */
[----:B0-----:R-:W-:Y:S02]  /*351b0*/  IADD3.X R0, PT, PT, R15, UR14, RZ, P5, !PT ;  /* 0x0000000e0f007c10 */ /* 0x001fe4000affe4ff */
[----:B----4-:R-:W-:Y:S01]  /*351c0*/  IADD3 R15, P4, PT, R12, UR12, RZ ;  /* 0x0000000c0c0f7c10 */ /* 0x010fe2000ff9e0ff */
[----:B------:R-:W-:Y:S01]  /*351d0*/  STL [R1+0x100], R16 ;  /* 0x0001001001007387 */ /* 0x000fe20000100800 */
[----:B------:R-:W-:-:S03]  /*351e0*/  IADD3 R14, P5, PT, R10, UR12, RZ ;  /* 0x0000000c0a0e7c10 */ /* 0x000fc6000ffbe0ff */
[----:B------:R0:W-:Y:S01]  /*351f0*/  STL [R1+0x108], R0 ;  /* 0x0001080001007387 */ /* 0x0001e20000100800 */
[----:B------:R-:W-:-:S03]  /*35200*/  IADD3.X R11, PT, PT, R11, UR14, RZ, P5, !PT ;  /* 0x0000000e0b0b7c10 */ /* 0x000fc6000affe4ff */
[----:B------:R-:W-:Y:S01]  /*35210*/  STL [R1+0x123c], R15 ;  /* 0x00123c0f01007387 */ /* 0x000fe20000100800 */
[----:B0-----:R-:W-:-:S03]  /*35220*/  IADD3.X R0, PT, PT, R13, UR14, RZ, P4, !PT ;  /* 0x0000000e0d007c10 */ /* 0x001fc6000a7fe4ff */
[----:B------:R-:W-:Y:S01]  /*35230*/  STL [R1+0x1240], R14 ;  /* 0x0012400e01007387 */ /* 0x000fe20000100800 */
[----:B------:R-:W-:-:S03]  /*35240*/  IADD3 R10, P4, PT, R8, UR12, RZ ;  /* 0x0000000c080a7c10 */ /* 0x000fc6000ff9e0ff */
[----:B------:R0:W-:Y:S01]  /*35250*/  STL [R1+0x110], R0 ;  /* 0x0001100001007387 */ /* 0x0001e20000100800 */
[----:B------:R-:W-:-:S03]  /*35260*/  IADD3.X R8, PT, PT, R9, UR14, RZ, P4, !PT ;  /* 0x0000000e09087c10 */ /* 0x000fc6000a7fe4ff */
[----:B------:R-:W-:Y:S01]  /*35270*/  STL [R1+0x118], R11 ;  /* 0x0001180b01007387 */ /* 0x000fe20000100800 */
[----:B0-----:R-:W-:-:S03]  /*35280*/  IADD3 R0, P5, PT, R6, UR12, RZ ;  /* 0x0000000c06007c10 */ /* 0x001fc6000ffbe0ff */
[----:B------:R-:W-:Y:S01]  /*35290*/  STL [R1+0x1244], R10 ;  /* 0x0012440a01007387 */ /* 0x000fe20000100800 */
[----:B------:R-:W-:-:S03]  /*352a0*/  IADD3.X R6, PT, PT, R7, UR14, RZ, P5, !PT ;  /* 0x0000000e07067c10 */ /* 0x000fc6000affe4ff */
[----:B------:R0:W-:Y:S04]  /*352b0*/  STL [R1+0x1248], R0 ;  /* 0x0012480001007387 */ /* 0x0001e80000100800 */
[----:B------:R-:W-:Y:S01]  /*352c0*/  STL [R1+0x120], R8 ;  /* 0x0001200801007387 */ /* 0x000fe20000100800 */
[----:B0-----:R-:W-:-:S03]  /*352d0*/  IADD3 R0, P4, PT, R4, UR12, RZ ;  /* 0x0000000c04007c10 */ /* 0x001fc6000ff9e0ff */
[----:B------:R0:W-:Y:S04]  /*352e0*/  STL [R1+0x128], R6 ;  /* 0x0001280601007387 */ /* 0x0001e80000100800 */
[----:B------:R1:W-:Y:S01]  /*352f0*/  STL [R1+0x124c], R0 ;  /* 0x00124c0001007387 */ /* 0x0003e20000100800 */
[----:B0-----:R-:W-:Y:S02]  /*35300*/  IADD3.X R6, PT, PT, R5, UR14, RZ, P4, !PT ;  /* 0x0000000e05067c10 */ /* 0x001fe4000a7fe4ff */
[----:B--2---:R-:W-:-:S05]  /*35310*/  IADD3 R7, P5, PT, R2, UR12, RZ ;  /* 0x0000000c02077c10 */ /* 0x004fca000ffbe0ff */
[----:B------:R0:W-:Y:S01]  /*35320*/  STL [R1+0x1250], R7 ;  /* 0x0012500701007387 */ /* 0x0001e20000100800 */
[----:B-1----:R-:W-:-:S03]  /*35330*/  IADD3.X R0, PT, PT, R3, UR14, RZ, P5, !PT ;  /* 0x0000000e03007c10 */ /* 0x002fc6000affe4ff */
[----:B------:R-:W2:Y:S04]  /*35340*/  LDL.LU.64 R4, [R1+0x140] ;  /* 0x0001400001047983 */ /* 0x000ea80000300a00 */
[----:B------:R1:W-:Y:S04]  /*35350*/  STL [R1+0x130], R6 ;  /* 0x0001300601007387 */ /* 0x0003e80000100800 */
[----:B------:R-:W3:Y:S01]  /*35360*/  LDL.LU.64 R2, [R1+0x148] ;  /* 0x0001480001027983 */ /* 0x000ee20000300a00 */
[----:B0-----:R-:W-:-:S03]  /*35370*/  IADD3 R7, P4, PT, R96, UR12, RZ ;  /* 0x0000000c60077c10 */ /* 0x001fc6000ff9e0ff */
[----:B------:R0:W-:Y:S01]  /*35380*/  STL [R1+0x138], R0 ;  /* 0x0001380001007387 */ /* 0x0001e20000100800 */
[----:B-1----:R-:W-:-:S03]  /*35390*/  IADD3 R6, P5, PT, R98, UR12, RZ ;  /* 0x0000000c62067c10 */ /* 0x002fc6000ffbe0ff */
[----:B------:R1:W-:Y:S04]  /*353a0*/  STL [R1+0x1254], R7 ;  /* 0x0012540701007387 */ /* 0x0003e80000100800 */
[----:B------:R-:W4:Y:S01]  /*353b0*/  LDL.LU.64 R84, [R1+0x150] ;  /* 0x0001500001547983 */ /* 0x000f220000300a00 */
[----:B0-----:R-:W-:-:S03]  /*353c0*/  IADD3.X R0, PT, PT, R97, UR14, RZ, P4, !PT ;  /* 0x0000000e61007c10 */ /* 0x001fc6000a7fe4ff */
[----:B------:R-:W-:Y:S04]  /*353d0*/  STL [R1+0x1258], R6 ;  /* 0x0012580601007387 */ /* 0x000fe80000100800 */
[----:B------:R-:W4:Y:S01]  /*353e0*/  LDL.LU.64 R18, [R1+0x158] ;  /* 0x0001580001127983 */ /* 0x000f220000300a00 */
[----:B-1----:R-:W-:-:S03]  /*353f0*/  IADD3 R7, P4, PT, R100, UR12, RZ ;  /* 0x0000000c64077c10 */ /* 0x002fc6000ff9e0ff */
[----:B------:R0:W-:Y:S04]  /*35400*/  STL [R1+0x998], R0 ;  /* 0x0009980001007387 */ /* 0x0001e80000100800 */
[----:B------:R-:W4:Y:S04]  /*35410*/  LDL.LU.64 R16, [R1+0x160] ;  /* 0x0001600001107983 */ /* 0x000f280000300a00 */
[----:B------:R-:W4:Y:S01]  /*35420*/  LDL.LU.64 R14, [R1+0x168] ;  /* 0x00016800010e7983 */ /* 0x000f220000300a00 */
[----:B0-----:R-:W-:Y:S02]  /*35430*/  IADD3.X R0, PT, PT, R99, UR14, RZ, P5, !PT ;  /* 0x0000000e63007c10 */ /* 0x001fe4000affe4ff */
[----:B------:R-:W-:-:S03]  /*35440*/  IADD3 R6, P5, PT, R102, UR12, RZ ;  /* 0x0000000c66067c10 */ /* 0x000fc6000ffbe0ff */
[----:B------:R0:W-:Y:S04]  /*35450*/  STL [R1+0x99c], R0 ;  /* 0x00099c0001007387 */ /* 0x0001e80000100800 */
[----:B------:R1:W-:Y:S04]  /*35460*/  STL [R1+0x125c], R7 ;  /* 0x00125c0701007387 */ /* 0x0003e80000100800 */
[----:B------:R-:W4:Y:S01]  /*35470*/  LDL.LU.64 R12, [R1+0x170] ;  /* 0x00017000010c7983 */ /* 0x000f220000300a00 */
[----:B0-----:R-:W-:-:S03]  /*35480*/  IADD3.X R0, PT, PT, R101, UR14, RZ, P4, !PT ;  /* 0x0000000e65007c10 */ /* 0x001fc6000a7fe4ff */
[----:B------:R-:W-:Y:S01]  /*35490*/  STL [R1+0x1260], R6 ;  /* 0x0012600601007387 */ /* 0x000fe20000100800 */
[----:B-1----:R-:W-:-:S03]  /*354a0*/  IADD3.X R7, PT, PT, R103, UR14, RZ, P5, !PT ;  /* 0x0000000e67077c10 */ /* 0x002fc6000affe4ff */
[----:B------:R-:W4:Y:S04]  /*354b0*/  LDL.LU.64 R10, [R1+0x178] ;  /* 0x00017800010a7983 */ /* 0x000f280000300a00 */
[----:B------:R2:W-:Y:S04]  /*354c0*/  STL [R1+0x9a0], R0 ;  /* 0x0009a00001007387 */ /* 0x0005e80000100800 */
[----:B------:R-:W-:Y:S01]  /*354d0*/  STL [R1+0x9a4], R7 ;  /* 0x0009a40701007387 */ /* 0x000fe20000100800 */
[----:B--2---:R-:W-:-:S04]  /*354e0*/  IADD3 R0, P4, PT, R4, UR12, RZ ;  /* 0x0000000c04007c10 */ /* 0x004fc8000ff9e0ff */
[----:B------:R-:W-:Y:S02]  /*354f0*/  IADD3.X R4, PT, PT, R5, UR14, RZ, P4, !PT ;  /* 0x0000000e05047c10 */ /* 0x000fe4000a7fe4ff */
[----:B---3--:R-:W-:Y:S01]  /*35500*/  IADD3 R6, P5, PT, R2, UR12, RZ ;  /* 0x0000000c02067c10 */ /* 0x008fe2000ffbe0ff */
[----:B------:R0:W-:Y:S04]  /*35510*/  STL [R1+0x1264], R0 ;  /* 0x0012640001007387 */ /* 0x0001e80000100800 */
[----:B------:R1:W-:Y:S04]  /*35520*/  STL [R1+0x1268], R6 ;  /* 0x0012680601007387 */ /* 0x0003e80000100800 */
[----:B------:R-:W2:Y:S01]  /*35530*/  LDL.LU.64 R8, [R1+0x180] ;  /* 0x0001800001087983 */ /* 0x000ea20000300a00 */
[----:B0-----:R-:W-:-:S03]  /*35540*/  IADD3.X R0, PT, PT, R3, UR14, RZ, P5, !PT ;  /* 0x0000000e03007c10 */ /* 0x001fc6000affe4ff */
[----:B------:R0:W-:Y:S04]  /*35550*/  STL [R1+0x140], R4 ;  /* 0x0001400401007387 */ /* 0x0001e80000100800 */
[----:B-1----:R-:W3:Y:S04]  /*35560*/  LDL.LU.64 R6, [R1+0x188] ;  /* 0x0001880001067983 */ /* 0x002ee80000300a00 */
[----:B------:R1:W-:Y:S04]  /*35570*/  STL [R1+0x148], R0 ;  /* 0x0001480001007387 */ /* 0x0003e80000100800 */
[----:B0-----:R-:W3:Y:S04]  /*35580*/  LDL.LU.64 R4, [R1+0x190] ;  /* 0x0001900001047983 */ /* 0x001ee80000300a00 */
[----:B------:R-:W3:Y:S01]  /*35590*/  LDL.LU.64 R2, [R1+0x198] ;  /* 0x0001980001027983 */ /* 0x000ee20000300a00 */
[----:B----4-:R-:W-:-:S02]  /*355a0*/  IADD3 R87, P4, PT, R84, UR12, RZ ;  /* 0x0000000c54577c10 */ /* 0x010fc4000ff9e0ff */
[----:B------:R-:W-:Y:S02]  /*355b0*/  IADD3 R86, P5, PT, R18, UR12, RZ ;  /* 0x0000000c12567c10 */ /* 0x000fe4000ffbe0ff */
[----:B-1----:R-:W-:Y:S01]  /*355c0*/  IADD3.X R0, PT, PT, R85, UR14, RZ, P4, !PT ;  /* 0x0000000e55007c10 */ /* 0x002fe2000a7fe4ff */
[----:B------:R-:W-:Y:S01]  /*355d0*/  STL [R1+0x126c], R87 ;  /* 0x00126c5701007387 */ /* 0x000fe20000100800 */
[----:B------:R-:W-:Y:S02]  /*355e0*/  IADD3.X R19, PT, PT, R19, UR14, RZ, P5, !PT ;  /* 0x0000000e13137c10 */ /* 0x000fe4000affe4ff */
[----:B------:R-:W-:Y:S01]  /*355f0*/  IADD3 R18, P4, PT, R16, UR12, RZ ;  /* 0x0000000c10127c10 */ /* 0x000fe2000ff9e0ff */
[----:B------:R-:W-:Y:S04]  /*35600*/  STL [R1+0x1270], R86 ;  /* 0x0012705601007387 */ /* 0x000fe80000100800 */
[----:B------:R0:W-:Y:S01]  /*35610*/  STL [R1+0x150], R0 ;  /* 0x0001500001007387 */ /* 0x0001e20000100800 */
[----:B------:R-:W-:-:S03]  /*35620*/  IADD3.X R16, PT, PT, R17, UR14, RZ, P4, !PT ;  /* 0x0000000e11107c10 */ /* 0x000fc6000a7fe4ff */
[----:B------:R-:W-:Y:S01]  /*35630*/  STL [R1+0x158], R19 ;  /* 0x0001581301007387 */ /* 0x000fe20000100800 */
[----:B0-----:R-:W-:-:S03]  /*35640*/  IADD3 R0, P5, PT, R14, UR12, RZ ;  /* 0x0000000c0e007c10 */ /* 0x001fc6000ffbe0ff */
[----:B------:R-:W-:Y:S01]  /*35650*/  STL [R1+0x1274], R18 ;  /* 0x0012741201007387 */ /* 0x000fe20000100800 */
[----:B------:R-:W-:-:S03]  /*35660*/  IADD3.X R15, PT, PT, R15, UR14, RZ, P5, !PT ;  /* 0x0000000e0f0f7c10 */ /* 0x000fc6000affe4ff */
[----:B------:R0:W-:Y:S01]  /*35670*/  STL [R1+0x1278], R0 ;  /* 0x0012780001007387 */ /* 0x0001e20000100800 */
[----:B------:R-:W-:-:S03]  /*35680*/  IADD3 R14, P5, PT, R10, UR12, RZ ;  /* 0x0000000c0a0e7c10 */ /* 0x000fc6000ffbe0ff */
[----:B------:R-:W-:Y:S01]  /*35690*/  STL [R1+0x160], R16 ;  /* 0x0001601001007387 */ /* 0x000fe20000100800 */
[----:B0-----:R-:W-:-:S03]  /*356a0*/  IADD3 R0, P4, PT, R12, UR12, RZ ;  /* 0x0000000c0c007c10 */ /* 0x001fc6000ff9e0ff */
[----:B------:R-:W-:Y:S01]  /*356b0*/  STL [R1+0x168], R15 ;  /* 0x0001680f01007387 */ /* 0x000fe20000100800 */
[----:B------:R-:W-:-:S03]  /*356c0*/  IADD3.X R12, PT, PT, R13, UR14, RZ, P4, !PT ;  /* 0x0000000e0d0c7c10 */ /* 0x000fc6000a7fe4ff */
[----:B------:R0:W-:Y:S04]  /*356d0*/  STL [R1+0x127c], R0 ;  /* 0x00127c0001007387 */ /* 0x0001e80000100800 */
[----:B------:R-:W-:Y:S01]  /*356e0*/  STL [R1+0x1280], R14 ;  /* 0x0012800e01007387 */ /* 0x000fe20000100800 */
[----:B0-----:R-:W-:-:S03]  /*356f0*/  IADD3.X R0, PT, PT, R11, UR14, RZ, P5, !PT ;  /* 0x0000000e0b007c10 */ /* 0x001fc6000affe4ff */
[----:B------:R-:W-:Y:S04]  /*35700*/  STL [R1+0x170], R12 ;  /* 0x0001700c01007387 */ /* 0x000fe80000100800 */
[----:B------:R0:W-:Y:S01]  /*35710*/  STL [R1+0x178], R0 ;  /* 0x0001780001007387 */ /* 0x0001e20000100800 */
[----:B--2---:R-:W-:-:S04]  /*35720*/  IADD3 R11, P4, PT, R8, UR12, RZ ;  /* 0x0000000c080b7c10 */ /* 0x004fc8000ff9e0ff */
[----:B0-----:R-:W-:Y:S02]  /*35730*/  IADD3.X R0, PT, PT, R9, UR14, RZ, P4, !PT ;  /* 0x0000000e09007c10 */ /* 0x001fe4000a7fe4ff */
[----:B---3--:R-:W-:Y:S01]  /*35740*/  IADD3 R10, P5, PT, R6, UR12, RZ ;  /* 0x0000000c060a7c10 */ /* 0x008fe2000ffbe0ff */
[----:B------:R-:W-:Y:S03]  /*35750*/  STL [R1+0x1284], R11 ;  /* 0x0012840b01007387 */ /* 0x000fe60000100800 */
[----:B------:R-:W-:Y:S01]  /*35760*/  IADD3.X R7, PT, PT, R7, UR14, RZ, P5, !PT ;  /* 0x0000000e07077c10 */ /* 0x000fe2000affe4ff */
[----:B------:R-:W-:Y:S01]  /*35770*/  STL [R1+0x1288], R10 ;  /* 0x0012880a01007387 */ /* 0x000fe20000100800 */
[----:B------:R-:W-:-:S03]  /*35780*/  IADD3 R6, P4, PT, R4, UR12, RZ ;  /* 0x0000000c04067c10 */ /* 0x000fc6000ff9e0ff */
[----:B------:R0:W-:Y:S01]  /*35790*/  STL [R1+0x180], R0 ;  /* 0x0001800001007387 */ /* 0x0001e20000100800 */
[----:B------:R-:W-:-:S03]  /*357a0*/  IADD3.X R4, PT, PT, R5, UR14, RZ, P4, !PT ;  /* 0x0000000e05047c10 */ /* 0x000fc6000a7fe4ff */
[----:B------:R-:W-:Y:S01]  /*357b0*/  STL [R1+0x188], R7 ;  /* 0x0001880701007387 */ /* 0x000fe20000100800 */
[----:B0-----:R-:W-:-:S03]  /*357c0*/  IADD3 R0, P5, PT, R2, UR12, RZ ;  /* 0x0000000c02007c10 */ /* 0x001fc6000ffbe0ff */
[----:B------:R0:W-:Y:S04]  /*357d0*/  STL [R1+0x128c], R6 ;  /* 0x00128c0601007387 */ /* 0x0001e80000100800 */
[----:B0-----:R-:W2:Y:S04]  /*357e0*/  LDL.LU.64 R6, [R1+0x1a0] ;  /* 0x0001a00001067983 */ /* 0x001ea80000300a00 */
[----:B------:R-:W-:Y:S04]  /*357f0*/  STL [R1+0x1290], R0 ;  /* 0x0012900001007387 */ /* 0x000fe80000100800 */
[----:B------:R0:W-:Y:S04]  /*35800*/  STL [R1+0x190], R4 ;  /* 0x0001900401007387 */ /* 0x0001e80000100800 */
[----:B0-----:R-:W3:Y:S01]  /*35810*/  LDL.LU.64 R4, [R1+0x1a8] ;  /* 0x0001a80001047983 */ /* 0x001ee20000300a00 */
[----:B------:R-:W-:-:S03]  /*35820*/  IADD3.X R0, PT, PT, R3, UR14, RZ, P5, !PT ;  /* 0x0000000e03007c10 */ /* 0x000fc6000affe4ff */
[----:B------:R-:W4:Y:S04]  /*35830*/  LDL.LU.64 R2, [R1+0x1b0] ;  /* 0x0001b00001027983 */ /* 0x000f280000300a00 */
[----:B------:R0:W-:Y:S04]  /*35840*/  STL [R1+0x198], R0 ;  /* 0x0001980001007387 */ /* 0x0001e80000100800 */
[----:B------:R-:W4:Y:S01]  /*35850*/  LDL.LU.64 R18, [R1+0x1b8] ;  /* 0x0001b80001127983 */ /* 0x000f220000300a00 */
[----:B------:R-:W-:Y:S02]  /*35860*/  IADD3 R9, P4, PT, R104, UR12, RZ ;  /* 0x0000000c68097c10 */ /* 0x000fe4000ff9e0ff */
[----:B------:R-:W-:Y:S01]  /*35870*/  IADD3 R8, P5, PT, R106, UR12, RZ ;  /* 0x0000000c6a087c10 */ /* 0x000fe2000ffbe0ff */
[----:B------:R-:W4:Y:S01]  /*35880*/  LDL.LU.64 R16, [R1+0x1c0] ;  /* 0x0001c00001107983 */ /* 0x000f220000300a00 */
[----:B0-----:R-:W-:-:S03]  /*35890*/  IADD3.X R0, PT, PT, R105, UR14, RZ, P4, !PT ;  /* 0x0000000e69007c10 */ /* 0x001fc6000a7fe4ff */
[----:B------:R-:W4:Y:S04]  /*358a0*/  LDL.LU.64 R14, [R1+0x1c8] ;  /* 0x0001c800010e7983 */ /* 0x000f280000300a00 */
[----:B------:R0:W-:Y:S04]  /*358b0*/  STL [R1+0x1294], R9 ;  /* 0x0012940901007387 */ /* 0x0001e80000100800 */
[----:B------:R-:W4:Y:S04]  /*358c0*/  LDL.LU.64 R12, [R1+0x1d0] ;  /* 0x0001d000010c7983 */ /* 0x000f280000300a00 */
[----:B------:R1:W-:Y:S01]  /*358d0*/  STL [R1+0x1298], R8 ;  /* 0x0012980801007387 */ /* 0x0003e20000100800 */
[----:B0-----:R-:W-:-:S03]  /*358e0*/  IADD3 R9, P4, PT, R108, UR12, RZ ;  /* 0x0000000c6c097c10 */ /* 0x001fc6000ff9e0ff */
[----:B------:R-:W4:Y:S01]  /*358f0*/  LDL.LU.64 R10, [R1+0x1d8] ;  /* 0x0001d800010a7983 */ /* 0x000f220000300a00 */
[----:B-1----:R-:W-:-:S03]  /*35900*/  IADD3.X R8, PT, PT, R107, UR14, RZ, P5, !PT ;  /* 0x0000000e6b087c10 */ /* 0x002fc6000affe4ff */
[----:B------:R0:W-:Y:S04]  /*35910*/  STL [R1+0x9a8], R0 ;  /* 0x0009a80001007387 */ /* 0x0001e80000100800 */
[----:B------:R1:W-:Y:S01]  /*35920*/  STL [R1+0x9ac], R8 ;  /* 0x0009ac0801007387 */ /* 0x0003e20000100800 */
[----:B0-----:R-:W-:-:S03]  /*35930*/  IADD3 R0, P5, PT, R110, UR12, RZ ;  /* 0x0000000c6e007c10 */ /* 0x001fc6000ffbe0ff */
[----:B------:R0:W-:Y:S01]  /*35940*/  STL [R1+0x129c], R9 ;  /* 0x00129c0901007387 */ /* 0x0001e20000100800 */
[----:B-1----:R-:W-:-:S03]  /*35950*/  IADD3.X R8, PT, PT, R109, UR14, RZ, P4, !PT ;  /* 0x0000000e6d087c10 */ /* 0x002fc6000a7fe4ff */
[----:B------:R2:W-:Y:S04]  /*35960*/  STL [R1+0x12a0], R0 ;  /* 0x0012a00001007387 */ /* 0x0005e80000100800 */
[----:B------:R3:W-:Y:S01]  /*35970*/  STL [R1+0x9b0], R8 ;  /* 0x0009b00801007387 */ /* 0x0007e20000100800 */
[----:B0-----:R-:W-:-:S05]  /*35980*/  IADD3.X R9, PT, PT, R111, UR14, RZ, P5, !PT ;  /* 0x0000000e6f097c10 */ /* 0x001fca000affe4ff */
[----:B------:R-:W-:Y:S01]  /*35990*/  STL [R1+0x9b4], R9 ;  /* 0x0009b40901007387 */ /* 0x000fe20000100800 */
[----:B--2---:R-:W-:-:S04]  /*359a0*/  IADD3 R0, P4, PT, R6, UR12, RZ ;  /* 0x0000000c06007c10 */ /* 0x004fc8000ff9e0ff */
[----:B------:R-:W-:Y:S01]  /*359b0*/  IADD3.X R6, PT, PT, R7, UR14, RZ, P4, !PT ;  /* 0x0000000e07067c10 */ /* 0x000fe2000a7fe4ff */
[----:B------:R0:W-:Y:S01]  /*359c0*/  STL [R1+0x12a4], R0 ;  /* 0x0012a40001007387 */ /* 0x0001e20000100800 */
[----:B---3--:R-:W-:-:S04]  /*359d0*/  IADD3 R8, P5, PT, R4, UR12, RZ ;  /* 0x0000000c04087c10 */ /* 0x008fc8000ffbe0ff */
[----:B0-----:R-:W-:Y:S01]  /*359e0*/  IADD3.X R0, PT, PT, R5, UR14, RZ, P5, !PT ;  /* 0x0000000e05007c10 */ /* 0x001fe2000affe4ff */
[----:B------:R0:W-:Y:S01]  /*359f0*/  STL [R1+0x12a8], R8 ;  /* 0x0012a80801007387 */ /* 0x0001e20000100800 */
[----:B----4-:R-:W-:-:S03]  /*35a00*/  IADD3 R5, P4, PT, R2, UR12, RZ ;  /* 0x0000000c02057c10 */ /* 0x010fc6000ff9e0ff */
[----:B0-----:R-:W2:Y:S04]  /*35a10*/  LDL.LU.64 R8, [R1+0x1e0] ;  /* 0x0001e00001087983 */ /* 0x001ea80000300a00 */
[----:B------:R0:W-:Y:S01]  /*35a20*/  STL [R1+0x1a0], R6 ;  /* 0x0001a00601007387 */ /* 0x0001e20000100800 */
[----:B------:R-:W-:-:S03]  /*35a30*/  IADD3 R4, P5, PT, R18, UR12, RZ ;  /* 0x0000000c12047c10 */ /* 0x000fc6000ffbe0ff */
[----:B0-----:R-:W3:Y:S04]  /*35a40*/  LDL.LU.64 R6, [R1+0x1e8] ;  /* 0x0001e80001067983 */ /* 0x001ee80000300a00 */
[----:B------:R0:W-:Y:S04]  /*35a50*/  STL [R1+0x1a8], R0 ;  /* 0x0001a80001007387 */ /* 0x0001e80000100800 */
[----:B------:R-:W-:Y:S01]  /*35a60*/  STL [R1+0x12ac], R5 ;  /* 0x0012ac0501007387 */ /* 0x000fe20000100800 */
[----:B0-----:R-:W-:-:S03]  /*35a70*/  IADD3.X R0, PT, PT, R3, UR14, RZ, P4, !PT ;  /* 0x0000000e03007c10 */ /* 0x001fc6000a7fe4ff */
[----:B------:R-:W4:Y:S04]  /*35a80*/  LDL.LU.64 R2, [R1+0x1f0] ;  /* 0x0001f00001027983 */ /* 0x000f280000300a00 */
[----:B------:R0:W-:Y:S04]  /*35a90*/  STL [R1+0x12b0], R4 ;  /* 0x0012b00401007387 */ /* 0x0001e80000100800 */
[----:B0-----:R-:W4:Y:S04]  /*35aa0*/  LDL.LU.64 R4, [R1+0x1f8] ;  /* 0x0001f80001047983 */ /* 0x001f280000300a00 */
[----:B------:R0:W-:Y:S02]  /*35ab0*/  STL [R1+0x1b0], R0 ;  /* 0x0001b00001007387 */ /* 0x0001e40000100800 */
[----:B0-----:R-:W-:-:S02]  /*35ac0*/  IADD3.X R0, PT, PT, R19, UR14, RZ, P5, !PT ;  /* 0x0000000e13007c10 */ /* 0x001fc4000affe4ff */
[----:B------:R-:W-:Y:S02]  /*35ad0*/  IADD3 R19, P4, PT, R16, UR12, RZ ;  /* 0x0000000c10137c10 */ /* 0x000fe4000ff9e0ff */
[----:B------:R-:W-:Y:S01]  /*35ae0*/  IADD3 R18, P5, PT, R14, UR12, RZ ;  /* 0x0000000c0e127c10 */ /* 0x000fe2000ffbe0ff */
[----:B------:R0:W-:Y:S03]  /*35af0*/  STL [R1+0x1b8], R0 ;  /* 0x0001b80001007387 */ /* 0x0001e60000100800 */
[----:B------:R-:W-:Y:S01]  /*35b00*/  IADD3.X R15, PT, PT, R15, UR14, RZ, P5, !PT ;  /* 0x0000000e0f0f7c10 */ /* 0x000fe2000affe4ff */
        /* <DEDUP_REMOVED lines=11> */
[----:B------:R-:W-:Y:S04]  /*35bc0*/  STL [R1+0x1d0], R12 ;  /* 0x0001d00c01007387 */ /* 0x000fe80000100800 */
[----:B------:R0:W-:Y:S01]  /*35bd0*/  STL [R1+0x1d8], R10 ;  /* 0x0001d80a01007387 */ /* 0x0001e20000100800 */
[----:B--2---:R-:W-:-:S04]  /*35be0*/  IADD3 R0, P4, PT, R8, UR12, RZ ;  /* 0x0000000c08007c10 */ /* 0x004fc8000ff9e0ff */
[----:B0-----:R-:W-:Y:S01]  /*35bf0*/  IADD3.X R10, PT, PT, R9, UR14, RZ, P4, !PT ;  /* 0x0000000e090a7c10 */ /* 0x001fe2000a7fe4ff */
[----:B------:R0:W-:Y:S01]  /*35c00*/  STL [R1+0x12c4], R0 ;  /* 0x0012c40001007387 */ /* 0x0001e20000100800 */
[----:B---3--:R-:W-:-:S04]  /*35c10*/  IADD3 R11, P5, PT, R6, UR12, RZ ;  /* 0x0000000c060b7c10 */ /* 0x008fc8000ffbe0ff */
[----:B0-----:R-:W-:Y:S01]  /*35c20*/  IADD3.X R0, PT, PT, R7, UR14, RZ, P5, !PT ;  /* 0x0000000e07007c10 */ /* 0x001fe2000affe4ff */
[----:B------:R-:W-:Y:S04]  /*35c30*/  STL [R1+0x12c8], R11 ;  /* 0x0012c80b01007387 */ /* 0x000fe80000100800 */
[----:B------:R-:W2:Y:S04]  /*35c40*/  LDL.LU.64 R8, [R1+0x200] ;  /* 0x0002000001087983 */ /* 0x000ea80000300a00 */
[----:B------:R-:W-:Y:S01]  /*35c50*/  STL [R1+0x1e0], R10 ;  /* 0x0001e00a01007387 */ /* 0x000fe20000100800 */
[----:B----4-:R-:W-:-:S03]  /*35c60*/  IADD3 R7, P4, PT, R2, UR12, RZ ;  /* 0x0000000c02077c10 */ /* 0x010fc6000ff9e0ff */
[----:B------:R0:W-:Y:S01]  /*35c70*/  STL [R1+0x1e8], R0 ;  /* 0x0001e80001007387 */ /* 0x0001e20000100800 */
[----:B------:R-:W-:-:S03]  /*35c80*/  IADD3.X R6, PT, PT, R3, UR14, RZ, P4, !PT ;  /* 0x0000000e03067c10 */ /* 0x000fc6000a7fe4ff */
[----:B------:R-:W-:Y:S04]  /*35c90*/  STL [R1+0x12cc], R7 ;  /* 0x0012cc0701007387 */ /* 0x000fe80000100800 */
[----:B------:R-:W3:Y:S01]  /*35ca0*/  LDL.LU.64 R2, [R1+0x208] ;  /* 0x0002080001027983 */ /* 0x000ee20000300a00 */
[----:B0-----:R-:W-:-:S05]  /*35cb0*/  IADD3 R0, P5, PT, R4, UR12, RZ ;  /* 0x0000000c04007c10 */ /* 0x001fca000ffbe0ff */
[----:B------:R0:W-:Y:S04]  /*35cc0*/  STL [R1+0x12d0], R0 ;  /* 0x0012d00001007387 */ /* 0x0001e80000100800 */
[----:B------:R1:W-:Y:S01]  /*35cd0*/  STL [R1+0x1f0], R6 ;  /* 0x0001f00601007387 */ /* 0x0003e20000100800 */
[----:B0-----:R-:W-:-:S03]  /*35ce0*/  IADD3.X R0, PT, PT, R5, UR14, RZ, P5, !PT ;  /* 0x0000000e05007c10 */ /* 0x001fc6000affe4ff */
[----:B-1----:R-:W4:Y:S04]  /*35cf0*/  LDL.LU.64 R6, [R1+0x210] ;  /* 0x0002100001067983 */ /* 0x002f280000300a00 */
[----:B------:R-:W4:Y:S01]  /*35d00*/  LDL.LU.64 R4, [R1+0x218] ;  /* 0x0002180001047983 */ /* 0x000f220000300a00 */
[----:B------:R-:W-:-:S03]  /*35d10*/  IADD3 R19, P4, PT, R112, UR12, RZ ;  /* 0x0000000c70137c10 */ /* 0x000fc6000ff9e0ff */
[----:B------:R0:W-:Y:S01]  /*35d20*/  STL [R1+0x1f8], R0 ;  /* 0x0001f80001007387 */ /* 0x0001e20000100800 */
[----:B------:R-:W-:-:S03]  /*35d30*/  IADD3 R18, P5, PT, R114, UR12, RZ ;  /* 0x0000000c72127c10 */ /* 0x000fc6000ffbe0ff */
[----:B------:R-:W4:Y:S04]  /*35d40*/  LDL.LU.64 R16, [R1+0x220] ;  /* 0x0002200001107983 */ /* 0x000f280000300a00 */
[----:B------:R-:W4:Y:S01]  /*35d50*/  LDL.LU.64 R14, [R1+0x228] ;  /* 0x00022800010e7983 */ /* 0x000f220000300a00 */
[----:B0-----:R-:W-:-:S03]  /*35d60*/  IADD3.X R0, PT, PT, R113, UR14, RZ, P4, !PT ;  /* 0x0000000e71007c10 */ /* 0x001fc6000a7fe4ff */
[----:B------:R-:W4:Y:S04]  /*35d70*/  LDL.LU.64 R12, [R1+0x230] ;  /* 0x00023000010c7983 */ /* 0x000f280000300a00 */
[----:B------:R-:W4:Y:S04]  /*35d80*/  LDL.LU.64 R10, [R1+0x238] ;  /* 0x00023800010a7983 */ /* 0x000f280000300a00 */
[----:B------:R0:W-:Y:S04]  /*35d90*/  STL [R1+0x12d4], R19 ;  /* 0x0012d41301007387 */ /* 0x0001e80000100800 */
[----:B------:R1:W-:Y:S01]  /*35da0*/  STL [R1+0x12d8], R18 ;  /* 0x0012d81201007387 */ /* 0x0003e20000100800 */
[----:B0-----:R-:W-:-:S03]  /*35db0*/  IADD3.X R19, PT, PT, R115, UR14, RZ, P5, !PT ;  /* 0x0000000e73137c10 */ /* 0x001fc6000affe4ff */
[----:B------:R0:W-:Y:S01]  /*35dc0*/  STL [R1+0x9b8], R0 ;  /* 0x0009b80001007387 */ /* 0x0001e20000100800 */
[----:B-1----:R-:W-:-:S03]  /*35dd0*/  IADD3 R18, P4, PT, R116, UR12, RZ ;  /* 0x0000000c74127c10 */ /* 0x002fc6000ff9e0ff */
[----:B------:R1:W-:Y:S01]  /*35de0*/  STL [R1+0x9bc], R19 ;  /* 0x0009bc1301007387 */ /* 0x0003e20000100800 */
[----:B0-----:R-:W-:-:S03]  /*35df0*/  IADD3 R0, P5, PT, R118, UR12, RZ ;  /* 0x0000000c76007c10 */ /* 0x001fc6000ffbe0ff */
[----:B------:R0:W-:Y:S01]  /*35e00*/  STL [R1+0x12dc], R18 ;  /* 0x0012dc1201007387 */ /* 0x0001e20000100800 */
[----:B-1----:R-:W-:-:S03]  /*35e10*/  IADD3.X R19, PT, PT, R117, UR14, RZ, P4, !PT ;  /* 0x0000000e75137c10 */ /* 0x002fc6000a7fe4ff */
[----:B------:R2:W-:Y:S04]  /*35e20*/  STL [R1+0x12e0], R0 ;  /* 0x0012e00001007387 */ /* 0x0005e80000100800 */
[----:B------:R-:W-:Y:S01]  /*35e30*/  STL [R1+0x11ac], R19 ;  /* 0x0011ac1301007387 */ /* 0x000fe20000100800 */
[----:B0-----:R-:W-:-:S05]  /*35e40*/  IADD3.X R18, PT, PT, R119, UR14, RZ, P5, !PT ;  /* 0x0000000e77127c10 */ /* 0x001fca000affe4ff */
[----:B------:R0:W-:Y:S01]  /*35e50*/  STL [R1+0x11b0], R18 ;  /* 0x0011b01201007387 */ /* 0x0001e20000100800 */
[----:B--2---:R-:W-:-:S04]  /*35e60*/  IADD3 R0, P4, PT, R8, UR12, RZ ;  /* 0x0000000c08007c10 */ /* 0x004fc8000ff9e0ff */
[----:B0-----:R-:W-:Y:S01]  /*35e70*/  IADD3.X R18, PT, PT, R9, UR14, RZ, P4, !PT ;  /* 0x0000000e09127c10 */ /* 0x001fe2000a7fe4ff */
[----:B------:R0:W-:Y:S01]  /*35e80*/  STL [R1+0x12e4], R0 ;  /* 0x0012e40001007387 */ /* 0x0001e20000100800 */
[----:B---3--:R-:W-:-:S04]  /*35e90*/  IADD3 R19, P5, PT, R2, UR12, RZ ;  /* 0x0000000c02137c10 */ /* 0x008fc8000ffbe0ff */
[----:B0-----:R-:W-:Y:S01]  /*35ea0*/  IADD3.X R0, PT, PT, R3, UR14, RZ, P5, !PT ;  /* 0x0000000e03007c10 */ /* 0x001fe2000affe4ff */
[----:B------:R4:W-:Y:S04]  /*35eb0*/  STL [R1+0x12e8], R19 ;  /* 0x0012e81301007387 */ /* 0x0009e80000100800 */
[----:B------:R-:W2:Y:S04]  /*35ec0*/  LDL.LU.64 R8, [R1+0x240] ;  /* 0x0002400001087983 */ /* 0x000ea80000300a00 */
[----:B------:R-:W-:Y:S04]  /*35ed0*/  STL [R1+0x200], R18 ;  /* 0x0002001201007387 */ /* 0x000fe80000100800 */
[----:B------:R-:W3:Y:S04]  /*35ee0*/  LDL.LU.64 R2, [R1+0x248] ;  /* 0x0002480001027983 */ /* 0x000ee80000300a00 */
[----:B------:R0:W-:Y:S01]  /*35ef0*/  STL [R1+0x208], R0 ;  /* 0x0002080001007387 */ /* 0x0001e20000100800 */
[----:B----4-:R-:W-:-:S02]  /*35f00*/  IADD3 R19, P5, PT, R4, UR12, RZ ;  /* 0x0000000c04137c10 */ /* 0x010fc4000ffbe0ff */
[----:B0-----:R-:W-:-:S04]  /*35f10*/  IADD3 R0, P4, PT, R6, UR12, RZ ;  /* 0x0000000c06007c10 */ /* 0x001fc8000ff9e0ff */
[----:B------:R-:W-:Y:S01]  /*35f20*/  IADD3.X R18, PT, PT, R7, UR14, RZ, P4, !PT ;  /* 0x0000000e07127c10 */ /* 0x000fe2000a7fe4ff */
[----:B------:R0:W-:Y:S04]  /*35f30*/  STL [R1+0x12ec], R0 ;  /* 0x0012ec0001007387 */ /* 0x0001e80000100800 */
[----:B------:R-:W-:Y:S04]  /*35f40*/  STL [R1+0x12f0], R19 ;  /* 0x0012f01301007387 */ /* 0x000fe80000100800 */
[----:B------:R-:W4:Y:S01]  /*35f50*/  LDL.LU.64 R6, [R1+0x250] ;  /* 0x0002500001067983 */ /* 0x000f220000300a00 */
[----:B0-----:R-:W-:-:S03]  /*35f60*/  IADD3.X R0, PT, PT, R5, UR14, RZ, P5, !PT ;  /* 0x0000000e05007c10 */ /* 0x001fc6000affe4ff */
[----:B------:R0:W-:Y:S04]  /*35f70*/  STL [R1+0x210], R18 ;  /* 0x0002101201007387 */ /* 0x0001e80000100800 */
[----:B------:R-:W4:Y:S04]  /*35f80*/  LDL.LU.64 R4, [R1+0x258] ;  /* 0x0002580001047983 */ /* 0x000f280000300a00 */
[----:B------:R1:W-:Y:S01]  /*35f90*/  STL [R1+0x218], R0 ;  /* 0x0002180001007387 */ /* 0x0003e20000100800 */
[----:B0-----:R-:W-:Y:S02]  /*35fa0*/  IADD3 R18, P5, PT, R14, UR12, RZ ;  /* 0x0000000c0e127c10 */ /* 0x001fe4000ffbe0ff */
[----:B-1----:R-:W-:-:S04]  /*35fb0*/  IADD3 R0, P4, PT, R16, UR12, RZ ;  /* 0x0000000c10007c10 */ /* 0x002fc8000ff9e0ff */
[----:B------:R-:W-:Y:S01]  /*35fc0*/  IADD3.X R16, PT, PT, R17, UR14, RZ, P4, !PT ;  /* 0x0000000e11107c10 */ /* 0x000fe2000a7fe4ff */
[----:B------:R0:W-:Y:S04]  /*35fd0*/  STL [R1+0x12f4], R0 ;  /* 0x0012f40001007387 */ /* 0x0001e80000100800 */
[----:B------:R-:W-:Y:S01]  /*35fe0*/  STL [R1+0x12f8], R18 ;  /* 0x0012f81201007387 */ /* 0x000fe20000100800 */
[----:B0-----:R-:W-:Y:S02]  /*35ff0*/  IADD3.X R0, PT, PT, R15, UR14, RZ, P5, !PT ;  /* 0x0000000e0f007c10 */ /* 0x001fe4000affe4ff */
[----:B------:R-:W-:Y:S01]  /*36000*/  IADD3 R15, P4, PT, R12, UR12, RZ ;  /* 0x0000000c0c0f7c10 */ /* 0x000fe2000ff9e0ff */
[----:B------:R-:W-:Y:S01]  /*36010*/  STL [R1+0x220], R16 ;  /* 0x0002201001007387 */ /* 0x000fe20000100800 */
[----:B------:R-:W-:-:S03]  /*36020*/  IADD3 R14, P5, PT, R10, UR12, RZ ;  /* 0x0000000c0a0e7c10 */ /* 0x000fc6000ffbe0ff */
[----:B------:R0:W-:Y:S01]  /*36030*/  STL [R1+0x228], R0 ;  /* 0x0002280001007387 */ /* 0x0001e20000100800 */
[----:B------:R-:W-:-:S03]  /*36040*/  IADD3.X R10, PT, PT, R11, UR14, RZ, P5, !PT ;  /* 0x0000000e0b0a7c10 */ /* 0x000fc6000affe4ff */
[----:B------:R-:W-:Y:S01]  /*36050*/  STL [R1+0x12fc], R15 ;  /* 0x0012fc0f01007387 */ /* 0x000fe20000100800 */
[----:B0-----:R-:W-:-:S03]  /*36060*/  IADD3.X R0, PT, PT, R13, UR14, RZ, P4, !PT ;  /* 0x0000000e0d007c10 */ /* 0x001fc6000a7fe4ff */
[----:B------:R-:W-:Y:S04]  /*36070*/  STL [R1+0x1300], R14 ;  /* 0x0013000e01007387 */ /* 0x000fe80000100800 */
[----:B------:R-:W-:Y:S04]  /*36080*/  STL [R1+0x230], R0 ;  /* 0x0002300001007387 */ /* 0x000fe80000100800 */
[----:B------:R0:W-:Y:S01]  /*36090*/  STL [R1+0x238], R10 ;  /* 0x0002380a01007387 */ /* 0x0001e20000100800 */
[----:B--2---:R-:W-:-:S04]  /*360a0*/  IADD3 R11, P4, PT, R8, UR12, RZ ;  /* 0x0000000c080b7c10 */ /* 0x004fc8000ff9e0ff */
[----:B0-----:R-:W-:Y:S01]  /*360b0*/  IADD3.X R10, PT, PT, R9, UR14, RZ, P4, !PT ;  /* 0x0000000e090a7c10 */ /* 0x001fe2000a7fe4ff */
[----:B------:R-:W-:Y:S01]  /*360c0*/  STL [R1+0x1304], R11 ;  /* 0x0013040b01007387 */ /* 0x000fe20000100800 */
[----:B---3--:R-:W-:-:S03]  /*360d0*/  IADD3 R0, P5, PT, R2, UR12, RZ ;  /* 0x0000000c02007c10 */ /* 0x008fc6000ffbe0ff */
[----:B------:R-:W2:Y:S04]  /*360e0*/  LDL.LU.64 R8, [R1+0x260] ;  /* 0x0002600001087983 */ /* 0x000ea80000300a00 */
[----:B------:R0:W-:Y:S04]  /*360f0*/  STL [R1+0x1308], R0 ;  /* 0x0013080001007387 */ /* 0x0001e80000100800 */
[----:B------:R4:W-:Y:S01]  /*36100*/  STL [R1+0x240], R10 ;  /* 0x0002400a01007387 */ /* 0x0009e20000100800 */
[----:B0-----:R-:W-:-:S03]  /*36110*/  IADD3.X R0, PT, PT, R3, UR14, RZ, P5, !PT ;  /* 0x0000000e03007c10 */ /* 0x001fc6000affe4ff */
[----:B------:R-:W3:Y:S04]  /*36120*/  LDL.LU.64 R2, [R1+0x268] ;  /* 0x0002680001027983 */ /* 0x000ee80000300a00 */
[----:B------:R0:W-:Y:S01]  /*36130*/  STL [R1+0x248], R0 ;  /* 0x0002480001007387 */ /* 0x0001e20000100800 */
[----:B----4-:R-:W-:-:S04]  /*36140*/  IADD3 R10, P4, PT, R6, UR12, RZ ;  /* 0x0000000c060a7c10 */ /* 0x010fc8000ff9e0ff */
[----:B------:R-:W-:Y:S01]  /*36150*/  IADD3.X R6, PT, PT, R7, UR14, RZ, P4, !PT ;  /* 0x0000000e07067c10 */ /* 0x000fe2000a7fe4ff */
[----:B------:R-:W-:Y:S01]  /*36160*/  STL [R1+0x130c], R10 ;  /* 0x00130c0a01007387 */ /* 0x000fe20000100800 */
[----:B0-----:R-:W-:-:S03]  /*36170*/  IADD3 R0, P5, PT, R4, UR12, RZ ;  /* 0x0000000c04007c10 */ /* 0x001fc6000ffbe0ff */
[----:B------:R-:W4:Y:S04]  /*36180*/  LDL.LU.64 R14, [R1+0x270] ;  /* 0x00027000010e7983 */ /* 0x000f280000300a00 */
[----:B------:R-:W-:Y:S04]  /*36190*/  STL [R1+0x1310], R0 ;  /* 0x0013100001007387 */ /* 0x000fe80000100800 */
[----:B------:R0:W-:Y:S04]  /*361a0*/  STL [R1+0x250], R6 ;  /* 0x0002500601007387 */ /* 0x0001e80000100800 */
[----:B0-----:R-:W4:Y:S01]  /*361b0*/  LDL.LU.64 R6, [R1+0x278] ;  /* 0x0002780001067983 */ /* 0x001f220000300a00 */
[----:B------:R-:W-:-:S03]  /*361c0*/  IADD3.X R0, PT, PT, R5, UR14, RZ, P5, !PT ;  /* 0x0000000e05007c10 */ /* 0x000fc6000affe4ff */
[----:B------:R-:W4:Y:S04]  /*361d0*/  LDL.LU.64 R16, [R1+0x280] ;  /* 0x0002800001107983 */ /* 0x000f280000300a00 */
[----:B------:R0:W-:Y:S04]  /*361e0*/  STL [R1+0x258], R0 ;  /* 0x0002580001007387 */ /* 0x0001e80000100800 */
[----:B------:R-:W4:Y:S04]  /*361f0*/  LDL.LU.64 R12, [R1+0x288] ;  /* 0x00028800010c7983 */ /* 0x000f280000300a00 */
[----:B------:R-:W4:Y:S04]  /*36200*/  LDL.LU.64 R10, [R1+0x290] ;  /* 0x00029000010a7983 */ /* 0x000f280000300a00 */
[----:B------:R-:W4:Y:S01]  /*36210*/  LDL.LU.64 R4, [R1+0x298] ;  /* 0x0002980001047983 */ /* 0x000f220000300a00 */
[----:B------:R-:W-:-:S02]  /*36220*/  IADD3 R19, P4, PT, R120, UR12, RZ ;  /* 0x0000000c78137c10 */ /* 0x000fc4000ff9e0ff */
[----:B------:R-:W-:Y:S02]  /*36230*/  IADD3 R18, P5, PT, R122, UR12, RZ ;  /* 0x0000000c7a127c10 */ /* 0x000fe4000ffbe0ff */
[----:B0-----:R-:W-:Y:S01]  /*36240*/  IADD3.X R0, PT, PT, R121, UR14, RZ, P4, !PT ;  /* 0x0000000e79007c10 */ /* 0x001fe2000a7fe4ff */
        /* <DEDUP_REMOVED lines=9> */
[----:B------:R2:W-:Y:S01]  /*362e0*/  STL [R1+0x1320], R0 ;  /* 0x0013200001007387 */ /* 0x0005e20000100800 */
[----:B0-----:R-:W-:-:S03]  /*362f0*/  IADD3.X R18, PT, PT, R127, UR14, RZ, P5, !PT ;  /* 0x0000000e7f127c10 */ /* 0x001fc6000affe4ff */
        /* <DEDUP_REMOVED lines=9> */
[----:B------:R-:W-:Y:S04]  /*36390*/  STL [R1+0x260], R18 ;  /* 0x0002601201007387 */ /* 0x000fe80000100800 */
[----:B------:R-:W3:Y:S04]  /*363a0*/  LDL.LU.64 R2, [R1+0x2a8] ;  /* 0x0002a80001027983 */ /* 0x000ee80000300a00 */
[----:B------:R4:W-:Y:S02]  /*363b0*/  STL [R1+0x268], R0 ;  /* 0x0002680001007387 */ /* 0x0009e40000100800 */
[----:B----4-:R-:W-:-:S04]  /*363c0*/  IADD3 R0, P4, PT, R14, UR12, RZ ;  /* 0x0000000c0e007c10 */ /* 0x010fc8000ff9e0ff */
[----:B------:R-:W-:Y:S02]  /*363d0*/  IADD3.X R18, PT, PT, R15, UR14, RZ, P4, !PT ;  /* 0x0000000e0f127c10 */ /* 0x000fe4000a7fe4ff */
[----:B------:R-:W-:Y:S01]  /*363e0*/  IADD3 R19, P5, PT, R6, UR12, RZ ;  /* 0x0000000c06137c10 */ /* 0x000fe2000ffbe0ff */
[----:B------:R0:W-:Y:S04]  /*363f0*/  STL [R1+0x132c], R0 ;  /* 0x00132c0001007387 */ /* 0x0001e80000100800 */
[----:B------:R1:W-:Y:S04]  /*36400*/  STL [R1+0x1330], R19 ;  /* 0x0013301301007387 */ /* 0x0003e80000100800 */
[----:B------:R-:W4:Y:S01]  /*36410*/  LDL.LU.64 R14, [R1+0x2b0] ;  /* 0x0002b000010e7983 */ /* 0x000f220000300a00 */
[----:B0-----:R-:W-:-:S03]  /*36420*/  IADD3.X R0, PT, PT, R7, UR14, RZ, P5, !PT ;  /* 0x0000000e07007c10 */ /* 0x001fc6000affe4ff */
[----:B------:R0:W-:Y:S04]  /*36430*/  STL [R1+0x270], R18 ;  /* 0x0002701201007387 */ /* 0x0001e80000100800 */
[----:B------:R-:W4:Y:S01]  /*36440*/  LDL.LU.64 R6, [R1+0x2b8] ;  /* 0x0002b80001067983 */ /* 0x000f220000300a00 */
[----:B-1----:R-:W-:-:S03]  /*36450*/  IADD3 R19, P4, PT, R16, UR12, RZ ;  /* 0x0000000c10137c10 */ /* 0x002fc6000ff9e0ff */
[----:B------:R1:W-:Y:S01]  /*36460*/  STL [R1+0x278], R0 ;  /* 0x0002780001007387 */ /* 0x0003e20000100800 */
[----:B0-----:R-:W-:-:S03]  /*36470*/  IADD3 R18, P5, PT, R12, UR12, RZ ;  /* 0x0000000c0c127c10 */ /* 0x001fc6000ffbe0ff */
[----:B------:R-:W-:Y:S01]  /*36480*/  STL [R1+0x1334], R19 ;  /* 0x0013341301007387 */ /* 0x000fe20000100800 */
[----:B------:R-:W-:Y:S02]  /*36490*/  IADD3.X R16, PT, PT, R13, UR14, RZ, P5, !PT ;  /* 0x0000000e0d107c10 */ /* 0x000fe4000affe4ff */
[----:B-1----:R-:W-:Y:S01]  /*364a0*/  IADD3.X R0, PT, PT, R17, UR14, RZ, P4, !PT ;  /* 0x0000000e11007c10 */ /* 0x002fe2000a7fe4ff */
[----:B------:R-:W-:Y:S04]  /*364b0*/  STL [R1+0x1338], R18 ;  /* 0x0013381201007387 */ /* 0x000fe80000100800 */
[----:B------:R-:W4:Y:S01]  /*364c0*/  LDL.LU.64 R12, [R1] ;  /* 0x00000000010c7983 */ /* 0x000f220000300a00 */
[----:B------:R-:W-:-:S03]  /*364d0*/  IADD3 R17, P5, PT, R4, UR12, RZ ;  /* 0x0000000c04117c10 */ /* 0x000fc6000ffbe0ff */
[----:B------:R0:W-:Y:S04]  /*364e0*/  STL [R1+0x280], R0 ;  /* 0x0002800001007387 */ /* 0x0001e80000100800 */
[----:B------:R1:W-:Y:S01]  /*364f0*/  STL [R1+0x288], R16 ;  /* 0x0002881001007387 */ /* 0x0003e20000100800 */
[----:B0-----:R-:W-:-:S04]  /*36500*/  IADD3 R0, P4, PT, R10, UR12, RZ ;  /* 0x0000000c0a007c10 */ /* 0x001fc8000ff9e0ff */
[----:B-1----:R-:W-:Y:S01]  /*36510*/  IADD3.X R16, PT, PT, R11, UR14, RZ, P4, !PT ;  /* 0x0000000e0b107c10 */ /* 0x002fe2000a7fe4ff */
[----:B------:R0:W-:Y:S04]  /*36520*/  STL [R1+0x133c], R0 ;  /* 0x00133c0001007387 */ /* 0x0001e80000100800 */
[----:B------:R-:W-:Y:S04]  /*36530*/  STL [R1+0x1340], R17 ;  /* 0x0013401101007387 */ /* 0x000fe80000100800 */
[----:B------:R-:W4:Y:S01]  /*36540*/  LDL.LU.64 R10, [R1+0x2c0] ;  /* 0x0002c000010a7983 */ /* 0x000f220000300a00 */
[----:B0-----:R-:W-:-:S03]  /*36550*/  IADD3.X R0, PT, PT, R5, UR14, RZ, P5, !PT ;  /* 0x0000000e05007c10 */ /* 0x001fc6000affe4ff */
[----:B------:R-:W-:Y:S04]  /*36560*/  STL [R1+0x290], R16 ;  /* 0x0002901001007387 */ /* 0x000fe80000100800 */
[----:B------:R-:W4:Y:S04]  /*36570*/  LDL.LU.64 R4, [R1+0x2c8] ;  /* 0x0002c80001047983 */ /* 0x000f280000300a00 */
[----:B------:R2:W-:Y:S02]  /*36580*/  STL [R1+0x298], R0 ;  /* 0x0002980001007387 */ /* 0x0005e40000100800 */
[----:B--2---:R-:W-:-:S04]  /*36590*/  IADD3 R0, P4, PT, R8, UR12, RZ ;  /* 0x0000000c08007c10 */ /* 0x004fc8000ff9e0ff */
[----:B------:R-:W-:Y:S01]  /*365a0*/  IADD3.X R16, PT, PT, R9, UR14, RZ, P4, !PT ;  /* 0x0000000e09107c10 */ /* 0x000fe2000a7fe4ff */
[----:B------:R0:W-:Y:S01]  /*365b0*/  STL [R1+0x1344], R0 ;  /* 0x0013440001007387 */ /* 0x0001e20000100800 */
[----:B---3--:R-:W-:-:S05]  /*365c0*/  IADD3 R17, P5, PT, R2, UR12, RZ ;  /* 0x0000000c02117c10 */ /* 0x008fca000ffbe0ff */
[----:B------:R-:W-:Y:S01]  /*365d0*/  STL [R1+0x1348], R17 ;  /* 0x0013481101007387 */ /* 0x000fe20000100800 */
[----:B0-----:R-:W-:-:S03]  /*365e0*/  IADD3.X R0, PT, PT, R3, UR14, RZ, P5, !PT ;  /* 0x0000000e03007c10 */ /* 0x001fc6000affe4ff */
        /* <DEDUP_REMOVED lines=8> */
[----:B------:R1:W-:Y:S01]  /*36670*/  STL [R1+0x1350], R16 ;  /* 0x0013501001007387 */ /* 0x0003e20000100800 */
[----:B0-----:R-:W-:-:S03]  /*36680*/  IADD3.X R0, PT, PT, R7, UR14, RZ, P5, !PT ;  /* 0x0000000e07007c10 */ /* 0x001fc6000affe4ff */
[----:B-1----:R-:W4:Y:S04]  /*36690*/  LDL.LU.64 R16, [R1+0x2e0] ;  /* 0x0002e00001107983 */ /* 0x002f280000300a00 */
[----:B------:R0:W-:Y:S04]  /*366a0*/  STL [R1+0x2b0], R14 ;  /* 0x0002b00e01007387 */ /* 0x0001e80000100800 */
[----:B------:R-:W4:Y:S04]  /*366b0*/  LDL.LU.64 R6, [R1+0x2e8] ;  /* 0x0002e80001067983 */ /* 0x000f280000300a00 */
[----:B------:R1:W-:Y:S01]  /*366c0*/  STL [R1+0x2b8], R0 ;  /* 0x0002b80001007387 */ /* 0x0003e20000100800 */
[----:B0-----:R-:W-:-:S02]  /*366d0*/  IADD3 R14, P4, PT, R128, UR12, RZ ;  /* 0x0000000c800e7c10 */ /* 0x001fc4000ff9e0ff */
[----:B-1----:R-:W-:-:S03]  /*366e0*/  IADD3 R0, P5, PT, R162, UR12, RZ ;  /* 0x0000000ca2007c10 */ /* 0x002fc6000ffbe0ff */
[----:B------:R0:W-:Y:S01]  /*366f0*/  STL [R1+0x1354], R14 ;  /* 0x0013540e01007387 */ /* 0x0001e20000100800 */
[----:B------:R-:W-:-:S03]  /*36700*/  IADD3.X R162, PT, PT, R129, UR14, RZ, P4, !PT ;  /* 0x0000000e81a27c10 */ /* 0x000fc6000a7fe4ff */
[----:B------:R1:W-:Y:S01]  /*36710*/  STL [R1+0x1358], R0 ;  /* 0x0013580001007387 */ /* 0x0003e20000100800 */
[----:B------:R-:W-:Y:S02]  /*36720*/  IADD3.X R163, PT, PT, R163, UR14, RZ, P5, !PT ;  /* 0x0000000ea3a37c10 */ /* 0x000fe4000affe4ff */
[----:B0-----:R-:W-:Y:S02]  /*36730*/  IADD3 R14, P5, PT, R12, UR12, RZ ;  /* 0x0000000c0c0e7c10 */ /* 0x001fe4000ffbe0ff */
[----:B-1----:R-:W-:-:S05]  /*36740*/  IADD3 R0, P4, PT, R164, UR12, RZ ;  /* 0x0000000ca4007c10 */ /* 0x002fca000ff9e0ff */
[----:B------:R0:W-:Y:S04]  /*36750*/  STL [R1+0x135c], R0 ;  /* 0x00135c0001007387 */ /* 0x0001e80000100800 */
[----:B------:R1:W-:Y:S01]  /*36760*/  STL [R1+0x1360], R14 ;  /* 0x0013600e01007387 */ /* 0x0003e20000100800 */
[----:B------:R-:W-:Y:S02]  /*36770*/  IADD3.X R164, PT, PT, R165, UR14, RZ, P4, !PT ;  /* 0x0000000ea5a47c10 */ /* 0x000fe4000a7fe4ff */
[----:B0-----:R-:W-:Y:S01]  /*36780*/  IADD3.X R0, PT, PT, R13, UR14, RZ, P5, !PT ;  /* 0x0000000e0d007c10 */ /* 0x001fe2000affe4ff */
[----:B-1----:R-:W4:Y:S04]  /*36790*/  LDL.LU.64 R14, [R1+0x2f0] ;  /* 0x0002f000010e7983 */ /* 0x002f280000300a00 */
[----:B------:R-:W4:Y:S01]  /*367a0*/  LDL.LU.64 R12, [R1+0x2f8] ;  /* 0x0002f800010c7983 */ /* 0x000f220000300a00 */
[----:B------:R-:W-:-:S03]  /*367b0*/  IADD3 R19, P5, PT, R4, UR12, RZ ;  /* 0x0000000c04137c10 */ /* 0x000fc6000ffbe0ff */
[----:B------:R0:W-:Y:S02]  /*367c0*/  STL [R1], R0 ;  /* 0x0000000001007387 */ /* 0x0001e40000100800 */
[----:B0-----:R-:W-:-:S04]  /*367d0*/  IADD3 R0, P4, PT, R10, UR12, RZ ;  /* 0x0000000c0a007c10 */ /* 0x001fc8000ff9e0ff */
[----:B------:R-:W-:Y:S01]  /*367e0*/  IADD3.X R18, PT, PT, R11, UR14, RZ, P4, !PT ;  /* 0x0000000e0b127c10 */ /* 0x000fe2000a7fe4ff */
        /* <DEDUP_REMOVED lines=18> */
[----:B------:R-:W-:Y:S01]  /*36910*/  IADD3.X R16, PT, PT, R17, UR14, RZ, P4, !PT ;  /* 0x0000000e11107c10 */ /* 0x000fe2000a7fe4ff */
[----:B------:R0:W-:Y:S01]  /*36920*/  STL [R1+0x1374], R0 ;  /* 0x0013740001007387 */ /* 0x0001e20000100800 */
[----:B------:R-:W-:-:S05]  /*36930*/  IADD3 R18, P5, PT, R6, UR12, RZ ;  /* 0x0000000c06127c10 */ /* 0x000fca000ffbe0ff */
[----:B------:R1:W-:Y:S01]  /*36940*/  STL [R1+0x1378], R18 ;  /* 0x0013781201007387 */ /* 0x0003e20000100800 */
[----:B0-----:R-:W-:-:S03]  /*36950*/  IADD3.X R0, PT, PT, R7, UR14, RZ, P5, !PT ;  /* 0x0000000e07007c10 */ /* 0x001fc6000affe4ff */
[----:B-1----:R-:W4:Y:S04]  /*36960*/  LDL.LU.64 R18, [R1+0x8] ;  /* 0x0000080001127983 */ /* 0x002f280000300a00 */
[----:B------:R-:W-:Y:S04]  /*36970*/  STL [R1+0x2e0], R16 ;  /* 0x0002e01001007387 */ /* 0x000fe80000100800 */
[----:B------:R-:W4:Y:S04]  /*36980*/  LDL.LU.64 R6, [R1+0x10] ;  /* 0x0000100001067983 */ /* 0x000f280000300a00 */
[----:B------:R0:W-:Y:S02]  /*36990*/  STL [R1+0x2e8], R0 ;  /* 0x0002e80001007387 */ /* 0x0001e40000100800 */
[----:B0-----:R-:W-:-:S02]  /*369a0*/  IADD3 R0, P4, PT, R14, UR12, RZ ;  /* 0x0000000c0e007c10 */ /* 0x001fc4000ff9e0ff */
[----:B------:R-:W-:-:S03]  /*369b0*/  IADD3 R17, P5, PT, R12, UR12, RZ ;  /* 0x0000000c0c117c10 */ /* 0x000fc6000ffbe0ff */
[----:B------:R0:W-:Y:S01]  /*369c0*/  STL [R1+0x137c], R0 ;  /* 0x00137c0001007387 */ /* 0x0001e20000100800 */
[----:B------:R-:W-:-:S03]  /*369d0*/  IADD3.X R16, PT, PT, R15, UR14, RZ, P4, !PT ;  /* 0x0000000e0f107c10 */ /* 0x000fc6000a7fe4ff */
[----:B------:R-:W-:Y:S04]  /*369e0*/  STL [R1+0x1380], R17 ;  /* 0x0013801101007387 */ /* 0x000fe80000100800 */
[----:B------:R-:W4:Y:S01]  /*369f0*/  LDL.LU.64 R14, [R1+0x18] ;  /* 0x00001800010e7983 */ /* 0x000f220000300a00 */
[----:B0-----:R-:W-:-:S03]  /*36a00*/  IADD3.X R0, PT, PT, R13, UR14, RZ, P5, !PT ;  /* 0x0000000e0d007c10 */ /* 0x001fc6000affe4ff */
        /* <DEDUP_REMOVED lines=13> */
[----:B--2---:R-:W-:-:S02]  /*36ae0*/  IADD3 R0, P4, PT, R8, UR12, RZ ;  /* 0x0000000c08007c10 */ /* 0x004fc4000ff9e0ff */
[----:B---3--:R-:W-:-:S03]  /*36af0*/  IADD3 R16, P5, PT, R2, UR12, RZ ;  /* 0x0000000c02107c10 */ /* 0x008fc6000ffbe0ff */
[----:B------:R-:W-:Y:S01]  /*36b00*/  STL [R1+0x138c], R0 ;  /* 0x00138c0001007387 */ /* 0x000fe20000100800 */
[----:B------:R-:W-:-:S03]  /*36b10*/  IADD3.X R8, PT, PT, R9, UR14, RZ, P4, !PT ;  /* 0x0000000e09087c10 */ /* 0x000fc6000a7fe4ff */
[----:B------:R0:W-:Y:S04]  /*36b20*/  STL [R1+0x1390], R16 ;  /* 0x0013901001007387 */ /* 0x0001e80000100800 */
[----:B0-----:R-:W2:Y:S01]  /*36b30*/  LDL.LU.64 R16, [R1+0x330] ;  /* 0x0003300001107983 */ /* 0x001ea20000300a00 */
[----:B------:R-:W-:-:S03]  /*36b40*/  IADD3.X R0, PT, PT, R3, UR14, RZ, P5, !PT ;  /* 0x0000000e03007c10 */ /* 0x000fc6000affe4ff */
[----:B------:R0:W-:Y:S04]  /*36b50*/  STL [R1+0x310], R8 ;  /* 0x0003100801007387 */ /* 0x0001e80000100800 */
[----:B0-----:R-:W3:Y:S04]  /*36b60*/  LDL.LU.64 R8, [R1+0x338] ;  /* 0x0003380001087983 */ /* 0x001ee80000300a00 */
[----:B------:R0:W-:Y:S01]  /*36b70*/  STL [R1+0x318], R0 ;  /* 0x0003180001007387 */ /* 0x0001e20000100800 */
[----:B----4-:R-:W-:Y:S02]  /*36b80*/  IADD3 R2, P4, PT, R18, UR12, RZ ;  /* 0x0000000c12027c10 */ /* 0x010fe4000ff9e0ff */
[----:B------:R-:W-:-:S02]  /*36b90*/  IADD3 R84, P5, PT, R6, UR12, RZ ;  /* 0x0000000c06547c10 */ /* 0x000fc4000ffbe0ff */
[----:B------:R-:W-:Y:S02]  /*36ba0*/  IADD3.X R3, PT, PT, R19, UR14, RZ, P4, !PT ;  /* 0x0000000e13037c10 */ /* 0x000fe4000a7fe4ff */
[----:B0-----:R-:W-:Y:S01]  /*36bb0*/  IADD3.X R0, PT, PT, R7, UR14, RZ, P5, !PT ;  /* 0x0000000e07007c10 */ /* 0x001fe2000affe4ff */
[----:B------:R-:W-:Y:S04]  /*36bc0*/  STL [R1+0x1398], R84 ;  /* 0x0013985401007387 */ /* 0x000fe80000100800 */
[----:B------:R-:W4:Y:S04]  /*36bd0*/  LDL.LU.64 R6, [R1+0x340] ;  /* 0x0003400001067983 */ /* 0x000f280000300a00 */
[----:B------:R0:W-:Y:S01]  /*36be0*/  STL [R1+0x10], R0 ;  /* 0x0000100001007387 */ /* 0x0001e20000100800 */
[----:B------:R-:W-:-:S04]  /*36bf0*/  IADD3 R19, P4, PT, R14, UR12, RZ ;  /* 0x0000000c0e137c10 */ /* 0x000fc8000ff9e0ff */
[----:B------:R-:W-:Y:S01]  /*36c00*/  IADD3.X R18, PT, PT, R15, UR14, RZ, P4, !PT ;  /* 0x0000000e0f127c10 */ /* 0x000fe2000a7fe4ff */
[----:B------:R-:W-:Y:S01]  /*36c10*/  STL [R1+0x139c], R19 ;  /* 0x00139c1301007387 */ /* 0x000fe20000100800 */
[----:B0-----:R-:W-:-:S03]  /*36c20*/  IADD3 R0, P5, PT, R12, UR12, RZ ;  /* 0x0000000c0c007c10 */ /* 0x001fc6000ffbe0ff */
[----:B------:R-:W4:Y:S04]  /*36c30*/  LDL.LU.64 R14, [R1+0x348] ;  /* 0x00034800010e7983 */ /* 0x000f280000300a00 */
[----:B------:R0:W-:Y:S04]  /*36c40*/  STL [R1+0x13a0], R0 ;  /* 0x0013a00001007387 */ /* 0x0001e80000100800 */
[----:B------:R1:W-:Y:S01]  /*36c50*/  STL [R1+0x18], R18 ;  /* 0x0000181201007387 */ /* 0x0003e20000100800 */
[----:B0-----:R-:W-:-:S03]  /*36c60*/  IADD3.X R0, PT, PT, R13, UR14, RZ, P5, !PT ;  /* 0x0000000e0d007c10 */ /* 0x001fc6000affe4ff */
[----:B------:R-:W4:Y:S04]  /*36c70*/  LDL.LU.64 R12, [R1+0x350] ;  /* 0x00035000010c7983 */ /* 0x000f280000300a00 */
[----:B------:R0:W-:Y:S01]  /*36c80*/  STL [R1+0x20], R0 ;  /* 0x0000200001007387 */ /* 0x0001e20000100800 */
[----:B------:R-:W-:-:S04]  /*36c90*/  IADD3 R19, P4, PT, R10, UR12, RZ ;  /* 0x0000000c0a137c10 */ /* 0x000fc8000ff9e0ff */
[----:B-1----:R-:W-:Y:S01]  /*36ca0*/  IADD3.X R18, PT, PT, R11, UR14, RZ, P4, !PT ;  /* 0x0000000e0b127c10 */ /* 0x002fe2000a7fe4ff */
        /* <DEDUP_REMOVED lines=8> */
[----:B--2---:R-:W-:-:S04]  /*36d30*/  IADD3 R19, P4, PT, R16, UR12, RZ ;  /* 0x0000000c10137c10 */ /* 0x004fc8000ff9e0ff */
[----:B-1----:R-:W-:Y:S01]  /*36d40*/  IADD3.X R18, PT, PT, R17, UR14, RZ, P4, !PT ;  /* 0x0000000e11127c10 */ /* 0x002fe2000a7fe4ff */
[----:B------:R-:W-:Y:S04]  /*36d50*/  STL [R1+0x13ac], R19 ;  /* 0x0013ac1301007387 */ /* 0x000fe80000100800 */
[----:B------:R-:W2:Y:S01]  /*36d60*/  LDL.LU.64 R16, [R1+0x368] ;  /* 0x0003680001107983 */ /* 0x000ea20000300a00 */
[----:B---3--:R-:W-:-:S05]  /*36d70*/  IADD3 R0, P5, PT, R8, UR12, RZ ;  /* 0x0000000c08007c10 */ /* 0x008fca000ffbe0ff */
[----:B------:R0:W-:Y:S04]  /*36d80*/  STL [R1+0x13b0], R0 ;  /* 0x0013b00001007387 */ /* 0x0001e80000100800 */
[----:B------:R1:W-:Y:S01]  /*36d90*/  STL [R1+0x330], R18 ;  /* 0x0003301201007387 */ /* 0x0003e20000100800 */
[----:B0-----:R-:W-:-:S03]  /*36da0*/  IADD3.X R0, PT, PT, R9, UR14, RZ, P5, !PT ;  /* 0x0000000e09007c10 */ /* 0x001fc6000affe4ff */
[----:B------:R-:W3:Y:S04]  /*36db0*/  LDL.LU.64 R8, [R1+0x370] ;  /* 0x0003700001087983 */ /* 0x000ee80000300a00 */
[----:B------:R0:W-:Y:S01]  /*36dc0*/  STL [R1+0x338], R0 ;  /* 0x0003380001007387 */ /* 0x0001e20000100800 */
[----:B----4-:R-:W-:-:S04]  /*36dd0*/  IADD3 R19, P4, PT, R6, UR12, RZ ;  /* 0x0000000c06137c10 */ /* 0x010fc8000ff9e0ff */
[----:B-1----:R-:W-:Y:S01]  /*36de0*/  IADD3.X R18, PT, PT, R7, UR14, RZ, P4, !PT ;  /* 0x0000000e07127c10 */ /* 0x002fe2000a7fe4ff */
[----:B------:R-:W-:Y:S04]  /*36df0*/  STL [R1+0x13b4], R19 ;  /* 0x0013b41301007387 */ /* 0x000fe80000100800 */
[----:B------:R-:W4:Y:S01]  /*36e00*/  LDL.LU.64 R6, [R1+0x378] ;  /* 0x0003780001067983 */ /* 0x000f220000300a00 */
[----:B0-----:R-:W-:-:S05]  /*36e10*/  IADD3 R0, P5, PT, R14, UR12, RZ ;  /* 0x0000000c0e007c10 */ /* 0x001fca000ffbe0ff */
[----:B------:R0:W-:Y:S04]  /*36e20*/  STL [R1+0x13b8], R0 ;  /* 0x0013b80001007387 */ /* 0x0001e80000100800 */
[----:B------:R1:W-:Y:S01]  /*36e30*/  STL [R1+0x340], R18 ;  /* 0x0003401201007387 */ /* 0x0003e20000100800 */
[----:B0-----:R-:W-:-:S03]  /*36e40*/  IADD3.X R0, PT, PT, R15, UR14, RZ, P5, !PT ;  /* 0x0000000e0f007c10 */ /* 0x001fc6000affe4ff */
[----:B------:R-:W4:Y:S01]  /*36e50*/  LDL.LU.64 R14, [R1+0x28] ;  /* 0x00002800010e7983 */ /* 0x000f220000300a00 */
[----:B------:R-:W-:-:S03]  /*36e60*/  IADD3 R19, P4, PT, R12, UR12, RZ ;  /* 0x0000000c0c137c10 */ /* 0x000fc6000ff9e0ff */
[----:B------:R0:W-:Y:S01]  /*36e70*/  STL [R1+0x348], R0 ;  /* 0x0003480001007387 */ /* 0x0001e20000100800 */
[----:B-1----:R-:W-:-:S03]  /*36e80*/  IADD3.X R18, PT, PT, R13, UR14, RZ, P4, !PT ;  /* 0x0000000e0d127c10 */ /* 0x002fc6000a7fe4ff */
        /* <DEDUP_REMOVED lines=12> */
[----:B--2---:R-:W-:-:S05]  /*36f50*/  IADD3 R0, P5, PT, R16, UR12, RZ ;  /* 0x0000000c10007c10 */ /* 0x004fca000ffbe0ff */
[----:B------:R0:W-:Y:S04]  /*36f60*/  STL [R1+0x13c8], R0 ;  /* 0x0013c80001007387 */ /* 0x0001e80000100800 */
[----:B------:R1:W-:Y:S01]  /*36f70*/  STL [R1+0x360], R18 ;  /* 0x0003601201007387 */ /* 0x0003e20000100800 */
[----:B0-----:R-:W-:-:S03]  /*36f80*/  IADD3.X R0, PT, PT, R17, UR14, RZ, P5, !PT ;  /* 0x0000000e11007c10 */ /* 0x001fc6000affe4ff */
[----:B------:R-:W2:Y:S01]  /*36f90*/  LDL.LU.64 R16, [R1+0x380] ;  /* 0x0003800001107983 */ /* 0x000ea20000300a00 */
[----:B---3--:R-:W-:-:S03]  /*36fa0*/  IADD3 R19, P4, PT, R8, UR12, RZ ;  /* 0x0000000c08137c10 */ /* 0x008fc6000ff9e0ff */
[----:B------:R4:W-:Y:S01]  /*36fb0*/  STL [R1+0x368], R0 ;  /* 0x0003680001007387 */ /* 0x0009e20000100800 */
[----:B-1----:R-:W-:-:S03]  /*36fc0*/  IADD3.X R18, PT, PT, R9, UR14, RZ, P4, !PT ;  /* 0x0000000e09127c10 */ /* 0x002fc6000a7fe4ff */
[----:B------:R-:W-:Y:S04]  /*36fd0*/  STL [R1+0x13cc], R19 ;  /* 0x0013cc1301007387 */ /* 0x000fe80000100800 */
[----:B------:R-:W3:Y:S01]  /*36fe0*/  LDL.LU.64 R8, [R1+0x388] ;  /* 0x0003880001087983 */ /* 0x000ee20000300a00 */
[----:B----4-:R-:W-:-:S05]  /*36ff0*/  IADD3 R0, P5, PT, R6, UR12, RZ ;  /* 0x0000000c06007c10 */ /* 0x010fca000ffbe0ff */
[----:B------:R0:W-:Y:S04]  /*37000*/  STL [R1+0x13d0], R0 ;  /* 0x0013d00001007387 */ /* 0x0001e80000100800 */
[----:B------:R1:W-:Y:S01]  /*37010*/  STL [R1+0x370], R18 ;  /* 0x0003701201007387 */ /* 0x0003e20000100800 */
[----:B0-----:R-:W-:-:S03]  /*37020*/  IADD3.X R0, PT, PT, R7, UR14, RZ, P5, !PT ;  /* 0x0000000e07007c10 */ /* 0x001fc6000affe4ff */
[----:B------:R-:W4:Y:S04]  /*37030*/  LDL.LU.64 R6, [R1+0x390] ;  /* 0x0003900001067983 */ /* 0x000f280000300a00 */
[----:B------:R0:W-:Y:S01]  /*37040*/  STL [R1+0x378], R0 ;  /* 0x0003780001007387 */ /* 0x0001e20000100800 */
[----:B------:R-:W-:-:S04]  /*37050*/  IADD3 R19, P4, PT, R14, UR12, RZ ;  /* 0x0000000c0e137c10 */ /* 0x000fc8000ff9e0ff */
        /* <DEDUP_REMOVED lines=547> */
[----:B-1----:R-:W2:Y:S01]  /*39290*/  LDL.LU.64 R18, [R1+0x658] ;  /* 0x0006580001127983 */ /* 0x002ea20000300a00 */
[----:B---3--:R-:W-:-:S03]  /*392a0*/  IADD3 R17, P4, PT, R8, UR12, RZ ;  /* 0x0000000c08117c10 */ /* 0x008fc6000ff9e0ff */
[----:B------:R4:W-:Y:S01]  /*392b0*/  STL [R1+0x630], R0 ;  /* 0x0006300001007387 */ /* 0x0009e20000100800 */
[----:B------:R-:W-:-:S03]  /*392c0*/  IADD3.X R16, PT, PT, R9, UR14, RZ, P4, !PT ;  /* 0x0000000e09107c10 */ /* 0x000fc6000a7fe4ff */
        /* <DEDUP_REMOVED lines=8> */
[----:B-1----:R-:W-:-:S04]  /*39350*/  IADD3 R16, P4, PT, R14, UR12, RZ ;  /* 0x0000000c0e107c10 */ /* 0x002fc8000ff9e0ff */
[----:B------:R-:W-:Y:S01]  /*39360*/  IADD3.X R14, PT, PT, R15, UR14, RZ, P4, !PT ;  /* 0x0000000e0f0e7c10 */ /* 0x000fe2000a7fe4ff */
[----:B------:R1:W-:Y:S01]  /*39370*/  STL [R1+0x1594], R16 ;  /* 0x0015941001007387 */ /* 0x0003e20000100800 */
[----:B0-----:R-:W-:-:S03]  /*39380*/  IADD3 R0, P5, PT, R12, UR12, RZ ;  /* 0x0000000c0c007c10 */ /* 0x001fc6000ffbe0ff */
[----:B-1----:R-:W4:Y:S04]  /*39390*/  LDL.LU.64 R16, [R1+0x670] ;  /* 0x0006700001107983 */ /* 0x002f280000300a00 */
[----:B------:R0:W-:Y:S04]  /*393a0*/  STL [R1+0x1598], R0 ;  /* 0x0015980001007387 */ /* 0x0001e80000100800 */
[----:B------:R1:W-:Y:S01]  /*393b0*/  STL [R1+0xe0], R14 ;  /* 0x0000e00e01007387 */ /* 0x0003e20000100800 */
[----:B0-----:R-:W-:-:S03]  /*393c0*/  IADD3.X R0, PT, PT, R13, UR14, RZ, P5, !PT ;  /* 0x0000000e0d007c10 */ /* 0x001fc6000affe4ff */
[----:B-1----:R-:W4:Y:S01]  /*393d0*/  LDL.LU.64 R14, [R1+0x678] ;  /* 0x00067800010e7983 */ /* 0x002f220000300a00 */
[----:B------:R-:W-:-:S03]  /*393e0*/  IADD3 R85, P4, PT, R10, UR12, RZ ;  /* 0x0000000c0a557c10 */ /* 0x000fc6000ff9e0ff */
[----:B------:R-:W4:Y:S04]  /*393f0*/  LDL.LU.64 R12, [R1+0x680] ;  /* 0x00068000010c7983 */ /* 0x000f280000300a00 */
[----:B------:R0:W-:Y:S01]  /*39400*/  STL [R1+0xe8], R0 ;  /* 0x0000e80001007387 */ /* 0x0001e20000100800 */
[----:B------:R-:W-:-:S03]  /*39410*/  IADD3 R84, P5, PT, R4, UR12, RZ ;  /* 0x0000000c04547c10 */ /* 0x000fc6000ffbe0ff */
[----:B------:R-:W-:Y:S01]  /*39420*/  STL [R1+0x159c], R85 ;  /* 0x00159c5501007387 */ /* 0x000fe20000100800 */
[----:B0-----:R-:W-:-:S03]  /*39430*/  IADD3.X R0, PT, PT, R11, UR14, RZ, P4, !PT ;  /* 0x0000000e0b007c10 */ /* 0x001fc6000a7fe4ff */
[----:B------:R-:W4:Y:S04]  /*39440*/  LDL.LU.64 R10, [R1+0x688] ;  /* 0x00068800010a7983 */ /* 0x000f280000300a00 */
[----:B------:R0:W-:Y:S04]  /*39450*/  STL [R1+0x15a0], R84 ;  /* 0x0015a05401007387 */ /* 0x0001e80000100800 */
[----:B------:R2:W-:Y:S01]  /*39460*/  STL [R1+0x648], R0 ;  /* 0x0006480001007387 */ /* 0x0005e20000100800 */
[----:B0-----:R-:W-:-:S03]  /*39470*/  IADD3.X R84, PT, PT, R5, UR14, RZ, P5, !PT ;  /* 0x0000000e05547c10 */ /* 0x001fc6000affe4ff */
[----:B------:R-:W4:Y:S04]  /*39480*/  LDL.LU.64 R4, [R1+0x690] ;  /* 0x0006900001047983 */ /* 0x000f280000300a00 */
[----:B------:R3:W-:Y:S01]  /*39490*/  STL [R1+0x650], R84 ;  /* 0x0006505401007387 */ /* 0x0007e20000100800 */
[----:B--2---:R-:W-:-:S04]  /*394a0*/  IADD3 R0, P4, PT, R18, UR12, RZ ;  /* 0x0000000c12007c10 */ /* 0x004fc8000ff9e0ff */
[----:B------:R-:W-:Y:S01]  /*394b0*/  IADD3.X R18, PT, PT, R19, UR14, RZ, P4, !PT ;  /* 0x0000000e13127c10 */ /* 0x000fe2000a7fe4ff */
[----:B------:R0:W-:Y:S01]  /*394c0*/  STL [R1+0x15a4], R0 ;  /* 0x0015a40001007387 */ /* 0x0001e20000100800 */
[----:B---3--:R-:W-:-:S04]  /*394d0*/  IADD3 R84, P5, PT, R8, UR12, RZ ;  /* 0x0000000c08547c10 */ /* 0x008fc8000ffbe0ff */
[----:B0-----:R-:W-:Y:S01]  /*394e0*/  IADD3.X R0, PT, PT, R9, UR14, RZ, P5, !PT ;  /* 0x0000000e09007c10 */ /* 0x001fe2000affe4ff */
[----:B------:R-:W-:Y:S04]  /*394f0*/  STL [R1+0x15a8], R84 ;  /* 0x0015a85401007387 */ /* 0x000fe80000100800 */
[----:B------:R-:W2:Y:S04]  /*39500*/  LDL.LU.64 R8, [R1+0x698] ;  /* 0x0006980001087983 */ /* 0x000ea80000300a00 */
[----:B------:R-:W-:Y:S04]  /*39510*/  STL [R1+0x658], R18 ;  /* 0x0006581201007387 */ /* 0x000fe80000100800 */
[----:B------:R0:W-:Y:S01]  /*39520*/  STL [R1+0x660], R0 ;  /* 0x0006600001007387 */ /* 0x0001e20000100800 */
[----:B----4-:R-:W-:-:S04]  /*39530*/  IADD3 R19, P4, PT, R6, UR12, RZ ;  /* 0x0000000c06137c10 */ /* 0x010fc8000ff9e0ff */
[----:B0-----:R-:W-:Y:S01]  /*39540*/  IADD3.X R0, PT, PT, R7, UR14, RZ, P4, !PT ;  /* 0x0000000e07007c10 */ /* 0x001fe2000a7fe4ff */
[----:B------:R-:W-:Y:S04]  /*39550*/  STL [R1+0x15ac], R19 ;  /* 0x0015ac1301007387 */ /* 0x000fe80000100800 */
[----:B------:R-:W3:Y:S01]  /*39560*/  LDL.LU.64 R6, [R1+0x6a0] ;  /* 0x0006a00001067983 */ /* 0x000ee20000300a00 */
[----:B------:R-:W-:-:S04]  /*39570*/  IADD3 R18, P5, PT, R16, UR12, RZ ;  /* 0x0000000c10127c10 */ /* 0x000fc8000ffbe0ff */
[----:B------:R-:W-:Y:S01]  /*39580*/  IADD3.X R17, PT, PT, R17, UR14, RZ, P5, !PT ;  /* 0x0000000e11117c10 */ /* 0x000fe2000affe4ff */
[----:B------:R-:W-:Y:S04]  /*39590*/  STL [R1+0x15b0], R18 ;  /* 0x0015b01201007387 */ /* 0x000fe80000100800 */
[----:B------:R0:W-:Y:S04]  /*395a0*/  STL [R1+0x668], R0 ;  /* 0x0006680001007387 */ /* 0x0001e80000100800 */
[----:B------:R-:W-:Y:S01]  /*395b0*/  STL [R1+0x670], R17 ;  /* 0x0006701101007387 */ /* 0x000fe20000100800 */
[----:B------:R-:W-:-:S02]  /*395c0*/  IADD3 R16, P4, PT, R14, UR12, RZ ;  /* 0x0000000c0e107c10 */ /* 0x000fc4000ff9e0ff */
[----:B0-----:R-:W-:-:S03]  /*395d0*/  IADD3 R0, P5, PT, R12, UR12, RZ ;  /* 0x0000000c0c007c10 */ /* 0x001fc6000ffbe0ff */
[----:B------:R-:W-:Y:S01]  /*395e0*/  STL [R1+0x15b4], R16 ;  /* 0x0015b41001007387 */ /* 0x000fe20000100800 */
[----:B------:R-:W-:Y:S02]  /*395f0*/  IADD3.X R14, PT, PT, R15, UR14, RZ, P4, !PT ;  /* 0x0000000e0f0e7c10 */ /* 0x000fe4000a7fe4ff */
[----:B------:R-:W-:Y:S01]  /*39600*/  IADD3.X R13, PT, PT, R13, UR14, RZ, P5, !PT ;  /* 0x0000000e0d0d7c10 */ /* 0x000fe2000affe4ff */
[----:B------:R0:W-:Y:S04]  /*39610*/  STL [R1+0x15b8], R0 ;  /* 0x0015b80001007387 */ /* 0x0001e80000100800 */
[----:B------:R-:W-:Y:S01]  /*39620*/  STL [R1+0x678], R14 ;  /* 0x0006780e01007387 */ /* 0x000fe20000100800 */
[----:B0-----:R-:W-:-:S03]  /*39630*/  IADD3 R0, P4, PT, R10, UR12, RZ ;  /* 0x0000000c0a007c10 */ /* 0x001fc6000ff9e0ff */
[----:B------:R-:W-:Y:S01]  /*39640*/  STL [R1+0x680], R13 ;  /* 0x0006800d01007387 */ /* 0x000fe20000100800 */
[----:B------:R-:W-:-:S03]  /*39650*/  IADD3.X R10, PT, PT, R11, UR14, RZ, P4, !PT ;  /* 0x0000000e0b0a7c10 */ /* 0x000fc6000a7fe4ff */
[----:B------:R0:W-:Y:S01]  /*39660*/  STL [R1+0x15bc], R0 ;  /* 0x0015bc0001007387 */ /* 0x0001e20000100800 */
[----:B------:R-:W-:-:S04]  /*39670*/  IADD3 R12, P5, PT, R4, UR12, RZ ;  /* 0x0000000c040c7c10 */ /* 0x000fc8000ffbe0ff */
[----:B0-----:R-:W-:Y:S01]  /*39680*/  IADD3.X R0, PT, PT, R5, UR14, RZ, P5, !PT ;  /* 0x0000000e05007c10 */ /* 0x001fe2000affe4ff */
[----:B------:R-:W-:Y:S04]  /*39690*/  STL [R1+0x15c0], R12 ;  /* 0x0015c00c01007387 */ /* 0x000fe80000100800 */
[----:B------:R-:W4:Y:S04]  /*396a0*/  LDL.LU.64 R96, [R1+0x6a8] ;  /* 0x0006a80001607983 */ /* 0x000f280000300a00 */
[----:B------:R-:W-:Y:S04]  /*396b0*/  STL [R1+0x688], R10 ;  /* 0x0006880a01007387 */ /* 0x000fe80000100800 */
[----:B------:R-:W4:Y:S04]  /*396c0*/  LDL.LU.64 R94, [R1+0x6b0] ;  /* 0x0006b000015e7983 */ /* 0x000f280000300a00 */
[----:B------:R0:W-:Y:S04]  /*396d0*/  STL [R1+0x690], R0 ;  /* 0x0006900001007387 */ /* 0x0001e80000100800 */
[----:B------:R-:W4:Y:S04]  /*396e0*/  LDL.LU R92, [R1+0x834] ;  /* 0x00083400015c7983 */ /* 0x000f280000300800 */
[----:B------:R-:W4:Y:S04]  /*396f0*/  LDL.LU R84, [R1+0x838] ;  /* 0x0008380001547983 */ /* 0x000f280000300800 */
[----:B------:R-:W4:Y:S04]  /*39700*/  LDL.LU R86, [R1+0x828] ;  /* 0x0008280001567983 */ /* 0x000f280000300800 */
[----:B------:R-:W4:Y:S04]  /*39710*/  LDL.LU R85, [R1+0x830] ;  /* 0x0008300001557983 */ /* 0x000f280000300800 */
[----:B------:R-:W4:Y:S04]  /*39720*/  LDL.LU R4, [R1+0x824] ;  /* 0x0008240001047983 */ /* 0x000f280000300800 */
[----:B0-----:R-:W4:Y:S04]  /*39730*/  LDL.LU R0, [R1+0x82c] ;  /* 0x00082c0001007983 */ /* 0x001f280000300800 */
[----:B------:R-:W4:Y:S04]  /*39740*/  LDL.LU R91, [R1+0x81c] ;  /* 0x00081c00015b7983 */ /* 0x000f280000300800 */
[----:B------:R-:W4:Y:S01]  /*39750*/  LDL.LU R87, [R1+0x820] ;  /* 0x0008200001577983 */ /* 0x000f220000300800 */
[----:B--2---:R-:W-:-:S05]  /*39760*/  IADD3 R5, P4, PT, R8, UR12, RZ ;  /* 0x0000000c08057c10 */ /* 0x004fca000ff9e0ff */
[----:B------:R0:W-:Y:S04]  /*39770*/  STL [R1+0x15c4], R5 ;  /* 0x0015c40501007387 */ /* 0x0001e80000100800 */
[----:B------:R-:W2:Y:S01]  /*39780*/  LDL.LU R90, [R1+0x810] ;  /* 0x00081000015a7983 */ /* 0x000ea20000300800 */
[----:B0-----:R-:W-:Y:S02]  /*39790*/  IADD3.X R5, PT, PT, R9, UR14, RZ, P4, !PT ;  /* 0x0000000e09057c10 */ /* 0x001fe4000a7fe4ff */
[----:B---3--:R-:W-:-:S05]  /*397a0*/  IADD3 R10, P5, PT, R6, UR12, RZ ;  /* 0x0000000c060a7c10 */ /* 0x008fca000ffbe0ff */
[----:B------:R-:W-:Y:S04]  /*397b0*/  STL [R1+0x15c8], R10 ;  /* 0x0015c80a01007387 */ /* 0x000fe80000100800 */
[----:B------:R-:W2:Y:S04]  /*397c0*/  LDL.LU R88, [R1+0x818] ;  /* 0x0008180001587983 */ /* 0x000ea80000300800 */
[----:B------:R0:W-:Y:S04]  /*397d0*/  STL [R1+0x698], R5 ;  /* 0x0006980501007387 */ /* 0x0001e80000100800 */
[----:B------:R-:W3:Y:S04]  /*397e0*/  LDL.LU R89, [R1+0x80c] ;  /* 0x00080c0001597983 */ /* 0x000ee80000300800 */
[----:B------:R-:W3:Y:S01]  /*397f0*/  LDL.LU R19, [R1+0x814] ;  /* 0x0008140001137983 */ /* 0x000ee20000300800 */
[----:B0-----:R-:W-:-:S03]  /*39800*/  IADD3.X R5, PT, PT, R7, UR14, RZ, P5, !PT ;  /* 0x0000000e07057c10 */ /* 0x001fc6000affe4ff */
[----:B------:R-:W3:Y:S04]  /*39810*/  LDL.LU R18, [R1+0x804] ;  /* 0x0008040001127983 */ /* 0x000ee80000300800 */
[----:B------:R-:W3:Y:S04]  /*39820*/  LDL.LU R17, [R1+0x808] ;  /* 0x0008080001117983 */ /* 0x000ee80000300800 */
[----:B------:R0:W-:Y:S04]  /*39830*/  STL [R1+0x6a0], R5 ;  /* 0x0006a00501007387 */ /* 0x0001e80000100800 */
        /* <DEDUP_REMOVED lines=11> */
[----:B0-----:R-:W3:Y:S01]  /*398f0*/  LDL.LU R5, [R1+0x7d8] ;  /* 0x0007d80001057983 */ /* 0x001ee20000300800 */
[----:B----4-:R-:W-:-:S04]  /*39900*/  IADD3 R93, P4, PT, R96, UR12, RZ ;  /* 0x0000000c605d7c10 */ /* 0x010fc8000ff9e0ff */
[----:B------:R-:W-:Y:S01]  /*39910*/  IADD3.X R96, PT, PT, R97, UR14, RZ, P4, !PT ;  /* 0x0000000e61607c10 */ /* 0x000fe2000a7fe4ff */
[----:B------:R0:W-:Y:S01]  /*39920*/  STL [R1+0x15cc], R93 ;  /* 0x0015cc5d01007387 */ /* 0x0001e20000100800 */
[----:B------:R-:W-:-:S04]  /*39930*/  IADD3 R98, P5, PT, R94, UR12, RZ ;  /* 0x0000000c5e627c10 */ /* 0x000fc8000ffbe0ff */
[----:B0-----:R-:W-:Y:S01]  /*39940*/  IADD3.X R93, PT, PT, R95, UR14, RZ, P5, !PT ;  /* 0x0000000e5f5d7c10 */ /* 0x001fe2000affe4ff */
[----:B------:R0:W-:Y:S04]  /*39950*/  STL [R1+0x15d0], R98 ;  /* 0x0015d06201007387 */ /* 0x0001e80000100800 */
[----:B------:R-:W-:Y:S04]  /*39960*/  STL [R1+0x6a8], R96 ;  /* 0x0006a86001007387 */ /* 0x000fe80000100800 */
[----:B------:R1:W-:Y:S01]  /*39970*/  STL [R1+0x6b0], R93 ;  /* 0x0006b05d01007387 */ /* 0x0003e20000100800 */
[----:B------:R-:W-:-:S02]  /*39980*/  PRMT R85, R85, 0x5410, R86 ;  /* 0x0000541055557816 */ /* 0x000fc40000000056 */
[----:B------:R-:W-:Y:S02]  /*39990*/  PRMT R86, R0, 0x5410, R4 ;  /* 0x0000541000567816 */ /* 0x000fe40000000004 */
[----:B------:R-:W4:Y:S04]  /*399a0*/  LDL.LU R4, [R1+0x7cc] ;  /* 0x0007cc0001047983 */ /* 0x000f280000300800 */
[----:B------:R-:W4:Y:S04]  /*399b0*/  LDL.LU R0, [R1+0x7d0] ;  /* 0x0007d00001007983 */ /* 0x000f280000300800 */
[----:B------:R-:W4:Y:S04]  /*399c0*/  LDL.LU R114, [R1+0x7c4] ;  /* 0x0007c40001727983 */ /* 0x000f280000300800 */
        /* <DEDUP_REMOVED lines=18> */
[----:B--2---:R-:W-:Y:S02]  /*39af0*/  PRMT R88, R88, 0x5410, R90 ;  /* 0x0000541058587816 */ /* 0x004fe4000000005a */
[----:B---3--:R-:W-:Y:S02]  /*39b00*/  PRMT R89, R19, 0x5410, R89 ;  /* 0x0000541013597816 */ /* 0x008fe40000000059 */
[----:B------:R-:W2:Y:S01]  /*39b10*/  LDL.LU R19, [R1+0x788] ;  /* 0x0007880001137983 */ /* 0x000ea20000300800 */
[----:B------:R-:W-:-:S03]  /*39b20*/  PRMT R90, R17, 0x5410, R18 ;  /* 0x00005410115a7816 */ /* 0x000fc60000000012 */
[----:B------:R-:W3:Y:S04]  /*39b30*/  LDL.LU R18, [R1+0x77c] ;  /* 0x00077c0001127983 */ /* 0x000ee80000300800 */
[----:B------:R-:W3:Y:S01]  /*39b40*/  LDL.LU R17, [R1+0x780] ;  /* 0x0007800001117983 */ /* 0x000ee20000300800 */
[----:B------:R-:W-:-:S03]  /*39b50*/  PRMT R91, R15, 0x5410, R16 ;  /* 0x000054100f5b7816 */ /* 0x000fc60000000010 */
[----:B------:R-:W3:Y:S04]  /*39b60*/  LDL.LU R16, [R1+0x774] ;  /* 0x0007740001107983 */ /* 0x000ee80000300800 */
[----:B------:R-:W3:Y:S01]  /*39b70*/  LDL.LU R15, [R1+0x778] ;  /* 0x00077800010f7983 */ /* 0x000ee20000300800 */
[----:B------:R-:W-:-:S03]  /*39b80*/  PRMT R92, R13, 0x5410, R14 ;  /* 0x000054100d5c7816 */ /* 0x000fc6000000000e */
[----:B------:R-:W3:Y:S04]  /*39b90*/  LDL.LU R14, [R1+0x76c] ;  /* 0x00076c00010e7983 */ /* 0x000ee80000300800 */
[----:B------:R-:W3:Y:S01]  /*39ba0*/  LDL.LU R13, [R1+0x770] ;  /* 0x00077000010d7983 */ /* 0x000ee20000300800 */
[----:B-1----:R-:W-:-:S03]  /*39bb0*/  PRMT R93, R11, 0x5410, R12 ;  /* 0x000054100b5d7816 */ /* 0x002fc6000000000c */
        /* <DEDUP_REMOVED lines=11> */
[----:B----4-:R-:W-:-:S03]  /*39c70*/  PRMT R97, R0, 0x5410, R4 ;  /* 0x0000541000617816 */ /* 0x010fc60000000004 */
[----:B------:R-:W4:Y:S04]  /*39c80*/  LDL.LU R4, [R1+0x744] ;  /* 0x0007440001047983 */ /* 0x000f280000300800 */
[----:B------:R-:W4:Y:S01]  /*39c90*/  LDL.LU R0, [R1+0x748] ;  /* 0x0007480001007983 */ /* 0x000f220000300800 */
        /* <DEDUP_REMOVED lines=8> */
[----:B--2---:R-:W-:Y:S02]  /*39d20*/  PRMT R106, R19, 0x5410, R106 ;  /* 0x00005410136a7816 */ /* 0x004fe4000000006a */
[----:B------:R-:W2:Y:S04]  /*39d30*/  LDL.LU R19, [R1+0x73c] ;  /* 0x00073c0001137983 */ /* 0x000ea80000300800 */
[----:B------:R-:W2:Y:S01]  /*39d40*/  LDL.LU R115, [R1+0x740] ;  /* 0x0007400001737983 */ /* 0x000ea20000300800 */
[----:B---3--:R-:W-:-:S03]  /*39d50*/  PRMT R107, R17, 0x5410, R18 ;  /* 0x00005410116b7816 */ /* 0x008fc60000000012 */
[----:B------:R-:W3:Y:S04]  /*39d60*/  LDL.LU R18, [R1+0x734] ;  /* 0x0007340001127983 */ /* 0x000ee80000300800 */
[----:B------:R-:W3:Y:S04]  /*39d70*/  LDL.LU R116, [R1+0x738] ;  /* 0x0007380001747983 */ /* 0x000ee80000300800 */
[----:B------:R-:W3:Y:S01]  /*39d80*/  LDL.LU R17, [R1+0x72c] ;  /* 0x00072c0001117983 */ /* 0x000ee20000300800 */
[----:B------:R-:W-:-:S03]  /*39d90*/  PRMT R108, R15, 0x5410, R16 ;  /* 0x000054100f6c7816 */ /* 0x000fc60000000010 */
[----:B------:R-:W3:Y:S04]  /*39da0*/  LDL.LU R117, [R1+0x730] ;  /* 0x0007300001757983 */ /* 0x000ee80000300800 */
[----:B------:R-:W3:Y:S01]  /*39db0*/  LDL.LU R16, [R1+0x724] ;  /* 0x0007240001107983 */ /* 0x000ee20000300800 */
[----:B------:R-:W-:-:S03]  /*39dc0*/  PRMT R109, R13, 0x5410, R14 ;  /* 0x000054100d6d7816 */ /* 0x000fc6000000000e */
[----:B------:R-:W3:Y:S04]  /*39dd0*/  LDL.LU R118, [R1+0x728] ;  /* 0x0007280001767983 */ /* 0x000ee80000300800 */
[----:B------:R-:W3:Y:S04]  /*39de0*/  LDL.LU R15, [R1+0x71c] ;  /* 0x00071c00010f7983 */ /* 0x000ee80000300800 */
[----:B------:R-:W3:Y:S01]  /*39df0*/  LDL.LU R119, [R1+0x720] ;  /* 0x0007200001777983 */ /* 0x000ee20000300800 */
[----:B------:R-:W-:-:S03]  /*39e00*/  PRMT R110, R11, 0x5410, R12 ;  /* 0x000054100b6e7816 */ /* 0x000fc6000000000c */
[----:B------:R-:W3:Y:S04]  /*39e10*/  LDL.LU R14, [R1+0x714] ;  /* 0x00071400010e7983 */ /* 0x000ee80000300800 */
        /* <DEDUP_REMOVED lines=22> */
[----:B----4-:R-:W-:-:S03]  /*39f80*/  PRMT R114, R0, 0x5410, R4 ;  /* 0x0000541000727816 */ /* 0x010fc60000000004 */
[----:B------:R-:W4:Y:S04]  /*39f90*/  LDL.LU R4, [R1+0x6c4] ;  /* 0x0006c40001047983 */ /* 0x000f280000300800 */
[----:B------:R-:W4:Y:S04]  /*39fa0*/  LDL.LU R130, [R1+0x6c8] ;  /* 0x0006c80001827983 */ /* 0x000f280000300800 */
[----:B------:R-:W4:Y:S04]  /*39fb0*/  LDL.LU R0, [R1+0x6bc] ;  /* 0x0006bc0001007983 */ /* 0x000f280000300800 */
[----:B------:R-:W4:Y:S01]  /*39fc0*/  LDL.LU R131, [R1+0x6c0] ;  /* 0x0006c00001837983 */ /* 0x000f220000300800 */
[----:B--2---:R-:W-:-:S03]  /*39fd0*/  PRMT R115, R115, 0x5410, R19 ;  /* 0x0000541073737816 */ /* 0x004fc60000000013 */
[----:B------:R-:W2:Y:S01]  /*39fe0*/  LDL.LU R19, [R1+0x2218] ;  /* 0x0022180001137983 */ /* 0x000ea20000300800 */
[----:B---3--:R-:W-:-:S03]  /*39ff0*/  PRMT R116, R116, 0x5410, R18 ;  /* 0x0000541074747816 */ /* 0x008fc60000000012 */
        /* <DEDUP_REMOVED lines=8> */
[----:B------:R-:W3:Y:S01]  /*3a080*/  LDL.LU R14, [R1+0x2204] ;  /* 0x00220400010e7983 */ /* 0x000ee20000300800 */
        /* <DEDUP_REMOVED lines=18> */
[----:B----4-:R-:W-:-:S03]  /*3a1b0*/  PRMT R130, R130, 0x5410, R4 ;  /* 0x0000541082827816 */ /* 0x010fc60000000004 */
[----:B------:R-:W4:Y:S01]  /*3a1c0*/  LDL.LU R4, [R1+0x21dc] ;  /* 0x0021dc0001047983 */ /* 0x000f220000300800 */
[----:B------:R-:W-:-:S03]  /*3a1d0*/  PRMT R131, R131, 0x5410, R0 ;  /* 0x0000541083837816 */ /* 0x000fc60000000000 */
[----:B------:R-:W4:Y:S04]  /*3a1e0*/  LDL.LU R0, [R1+0x21d8] ;  /* 0x0021d80001007983 */ /* 0x000f280000300800 */
[----:B------:R-:W-:Y:S04]  /*3a1f0*/  STL [R1+0x1a10], R62 ;  /* 0x001a103e01007387 */ /* 0x000fe80000100800 */
[----:B------:R-:W-:Y:S04]  /*3a200*/  STL [R1+0x1a00], R63 ;  /* 0x001a003f01007387 */ /* 0x000fe80000100800 */
[----:B------:R-:W-:Y:S04]  /*3a210*/  STL.64 [R1+0x19f8], R46 ;  /* 0x0019f82e01007387 */ /* 0x000fe80000100a00 */
[----:B------:R-:W-:Y:S04]  /*3a220*/  STL.64 [R1+0x19e0], R30 ;  /* 0x0019e01e01007387 */ /* 0x000fe80000100a00 */
[----:B---3--:R-:W-:Y:S04]  /*3a230*/  STL.64 [R1+0x19d8], R14 ;  /* 0x0019d80e01007387 */ /* 0x008fe80000100a00 */
[----:B------:R-:W-:Y:S04]  /*3a240*/  STL.64 [R1+0x19b8], R60 ;  /* 0x0019b83c01007387 */ /* 0x000fe80000100a00 */
[----:B------:R-:W-:Y:S04]  /*3a250*/  STL.64 [R1+0x19b0], R76 ;  /* 0x0019b04c01007387 */ /* 0x000fe80000100a00 */
[----:B------:R-:W-:Y:S04]  /*3a260*/  STL.64 [R1+0x1998], R28 ;  /* 0x0019981c01007387 */ /* 0x000fe80000100a00 */
[----:B------:R-:W-:Y:S04]  /*3a270*/  STL.64 [R1+0x1990], R44 ;  /* 0x0019902c01007387 */ /* 0x000fe80000100a00 */
[----:B--2---:R-:W-:Y:S04]  /*3a280*/  STL.64 [R1+0x1970], R12 ;  /* 0x0019700c01007387 */ /* 0x004fe80000100a00 */
[----:B------:R-:W-:Y:S04]  /*3a290*/  STL.64 [R1+0x1958], R74 ;  /* 0x0019584a01007387 */ /* 0x000fe80000100a00 */
[----:B------:R-:W-:Y:S04]  /*3a2a0*/  STL.64 [R1+0x1950], R42 ;  /* 0x0019502a01007387 */ /* 0x000fe80000100a00 */
[----:B------:R-:W-:Y:S04]  /*3a2b0*/  STL.64 [R1+0x1948], R58 ;  /* 0x0019483a01007387 */ /* 0x000fe80000100a00 */
[----:B------:R-:W-:Y:S04]  /*3a2c0*/  STL.64 [R1+0x1930], R10 ;  /* 0x0019300a01007387 */ /* 0x000fe80000100a00 */
[----:B------:R-:W-:Y:S04]  /*3a2d0*/  STL.64 [R1+0x1928], R26 ;  /* 0x0019281a01007387 */ /* 0x000fe80000100a00 */
[----:B----4-:R-:W-:Y:S04]  /*3a2e0*/  STL.64 [R1+0x1908], R4 ;  /* 0x0019080401007387 */ /* 0x010fe80000100a00 */
[----:B------:R-:W-:Y:S04]  /*3a2f0*/  STL.64 [R1+0x1900], R56 ;  /* 0x0019003801007387 */ /* 0x000fe80000100a00 */
[----:B------:R-:W-:Y:S04]  /*3a300*/  STL.64 [R1+0x18f8], R72 ;  /* 0x0018f84801007387 */ /* 0x000fe80000100a00 */
[----:B------:R-:W-:Y:S04]  /*3a310*/  STL.64 [R1+0x18f0], R6 ;  /* 0x0018f00601007387 */ /* 0x000fe80000100a00 */
[----:B------:R-:W-:Y:S04]  /*3a320*/  STL.64 [R1+0x18e8], R8 ;  /* 0x0018e80801007387 */ /* 0x000fe80000100a00 */
[----:B------:R-:W-:Y:S04]  /*3a330*/  STL.64 [R1+0x18e0], R24 ;  /* 0x0018e01801007387 */ /* 0x000fe80000100a00 */
[----:B------:R-:W-:Y:S01]  /*3a340*/  STL.64 [R1+0x18d8], R40 ;  /* 0x0018d82801007387 */ /* 0x000fe20000100a00 */
[----:B------:R-:W-:-:S03]  /*3a350*/  PRMT R0, RZ, 0x7610, R0 ;  /* 0x00007610ff007816 */ /* 0x000fc60000000000 */
[----:B------:R-:W-:Y:S04]  /*3a360*/  STL.64 [R1+0x18d0], R20 ;  /* 0x0018d01401007387 */ /* 0x000fe80000100a00 */
[----:B------:R-:W-:Y:S04]  /*3a370*/  STL.64 [R1+0x18c8], R22 ;  /* 0x0018c81601007387 */ /* 0x000fe80000100a00 */
[----:B------:R-:W-:Y:S04]  /*3a380*/  STL.64 [R1+0x18c0], R36 ;  /* 0x0018c02401007387 */ /* 0x000fe80000100a00 */
[----:B------:R-:W-:Y:S04]  /*3a390*/  STL.64 [R1+0x18b8], R38 ;  /* 0x0018b82601007387 */ /* 0x000fe80000100a00 */
[----:B------:R-:W-:Y:S04]  /*3a3a0*/  STL.64 [R1+0x18b0], R52 ;  /* 0x0018b03401007387 */ /* 0x000fe80000100a00 */
[----:B------:R-:W-:Y:S04]  /*3a3b0*/  STL.64 [R1+0x18a8], R54 ;  /* 0x0018a83601007387 */ /* 0x000fe80000100a00 */
[----:B------:R-:W-:Y:S04]  /*3a3c0*/  STL.64 [R1+0x18a0], R70 ;  /* 0x0018a04601007387 */ /* 0x000fe80000100a00 */
[----:B------:R-:W-:Y:S04]  /*3a3d0*/  STL.64 [R1+0x1898], R68 ;  /* 0x0018984401007387 */ /* 0x000fe80000100a00 */
[----:B------:R0:W-:Y:S04]  /*3a3e0*/  STL.S16 [R1+0x978], R0 ;  /* 0x0009780001007387 */ /* 0x0001e80000100600 */
[----:B0-----:R-:W2:Y:S02]  /*3a3f0*/  LDL.LU R0, [R1+0x21d4] ;  /* 0x0021d40001007983 */ /* 0x001ea40000300800 */
[----:B--2---:R-:W-:-:S05]  /*3a400*/  PRMT R0, RZ, 0x7610, R0 ;  /* 0x00007610ff007816 */ /* 0x004fca0000000000 */
        /* <DEDUP_REMOVED lines=88> */
[----:B0-----:R-:W2:Y:S01]  /*3a990*/  LDL.LU R0, [R1+0x215c] ;  /* 0x00215c0001007983 */ /* 0x001ea20000300800 */
        /* <DEDUP_REMOVED lines=12> */
[----:B------:R-:W-:Y:S01]  /*3aa60*/  PRMT R139, RZ, 0x7610, R139 ;  /* 0x00007610ff8b7816 */ /* 0x000fe2000000008b */
[----:B------:R0:W-:Y:S01]  /*3aa70*/  STTM.x128 tmem[UR6+0x80], R4 ;  /* 0x00008004000079ed */ /* 0x0001e200083c0006 */
[----:B------:R-:W-:Y:S01]  /*3aa80*/  PRMT R135, RZ, 0x7610, R135 ;  /* 0x00007610ff877816 */ /* 0x000fe20000000087 */
[----:B------:R-:W1:Y:S01]  /*3aa90*/  FENCE.VIEW.ASYNC.T ;  /* 0x00000000000073c6 */ /* 0x000e620000000200 */
[----:B------:R-:W-:Y:S01]  /*3aaa0*/  PRMT R133, RZ, 0x7610, R133 ;  /* 0x00007610ff857816 */ /* 0x000fe20000000085 */
[----:B-1----:R-:W-:Y:S01]  /*3aab0*/  BAR.SYNC.DEFER_BLOCKING 0x0 ;  /* 0x0000000000007b1d */ /* 0x002fe20000010000 */
[----:B--2---:R-:W-:-:S05]  /*3aac0*/  PRMT R0, RZ, 0x7610, R0 ;  /* 0x00007610ff007816 */ /* 0x004fca0000000000 */
[----:B------:R1:W-:Y:S04]  /*3aad0*/  STL.S16 [R1+0x8fc], R0 ;  /* 0x0008fc0001007387 */ /* 0x0003e80000100600 */
[----:B-1----:R-:W2:Y:S04]  /*3aae0*/  LDL.LU R0, [R1+0x2158] ;  /* 0x0021580001007983 */ /* 0x002ea80000300800 */
[----:B------:R-:W-:Y:S04]  /*3aaf0*/  STL.S16 [R1+0x8f8], R165 ;  /* 0x0008f8a501007387 */ /* 0x000fe80000100600 */
[----:B------:R-:W-:Y:S04]  /*3ab00*/  STL.S16 [R1+0x8f4], R161 ;  /* 0x0008f4a101007387 */ /* 0x000fe80000100600 */
[----:B------:R-:W-:Y:S04]  /*3ab10*/  STL.S16 [R1+0x8f0], R159 ;  /* 0x0008f09f01007387 */ /* 0x000fe80000100600 */
[----:B------:R-:W-:Y:S04]  /*3ab20*/  STL.S16 [R1+0x8ec], R157 ;  /* 0x0008ec9d01007387 */ /* 0x000fe80000100600 */
[----:B------:R-:W-:Y:S04]  /*3ab30*/  STL.S16 [R1+0x8e8], R155 ;  /* 0x0008e89b01007387 */ /* 0x000fe80000100600 */
[----:B------:R-:W-:Y:S04]  /*3ab40*/  STL.S16 [R1+0x8e4], R153 ;  /* 0x0008e49901007387 */ /* 0x000fe80000100600 */
[----:B------:R-:W-:Y:S01]  /*3ab50*/  STL.S16 [R1+0x8e0], R151 ;  /* 0x0008e09701007387 */ /* 0x000fe20000100600 */
[----:B0-----:R-:W-:-:S03]  /*3ab60*/  PRMT R131, RZ, 0x7610, R131 ;  /* 0x00007610ff837816 */ /* 0x001fc60000000083 */
[----:B------:R-:W-:Y:S01]  /*3ab70*/  STL.S16 [R1+0x8dc], R149 ;  /* 0x0008dc9501007387 */ /* 0x000fe20000100600 */
[----:B------:R-:W-:-:S03]  /*3ab80*/  PRMT R130, RZ, 0x7610, R130 ;  /* 0x00007610ff827816 */ /* 0x000fc60000000082 */
        /* <DEDUP_REMOVED lines=12> */
[----:B------:R0:W-:Y:S01]  /*3ac50*/  STL.S16 [R1+0x8c0], R133 ;  /* 0x0008c08501007387 */ /* 0x0001e20000100600 */
[----:B------:R-:W-:-:S03]  /*3ac60*/  PRMT R123, RZ, 0x7610, R123 ;  /* 0x00007610ff7b7816 */ /* 0x000fc6000000007b */
[----:B------:R1:W-:Y:S01]  /*3ac70*/  STL.S16 [R1+0x8bc], R131 ;  /* 0x0008bc8301007387 */ /* 0x0003e20000100600 */
        /* <DEDUP_REMOVED lines=185> */
[----:B------:R-:W-:Y:S04]  /*3b810*/  STL.S16 [R1+0x748], R14 ;  /* 0x0007480e01007387 */ /* 0x000fe80000100600 */
        /* <DEDUP_REMOVED lines=8> */
[----:B------:R-:W-:Y:S01]  /*3b8a0*/  STL.S16 [R1+0x6f4], R6 ;  /* 0x0006f40601007387 */ /* 0x000fe20000100600 */
[----:B------:R-:W-:-:S03]  /*3b8b0*/  PRMT R4, RZ, 0x7610, R4 ;  /* 0x00007610ff047816 */ /* 0x000fc60000000004 */
[----:B0-----:R-:W3:Y:S04]  /*3b8c0*/  LDL.LU R133, [R1+0x11d4] ;  /* 0x0011d40001857983 */ /* 0x001ee80000300800 */
[----:B------:R0:W-:Y:S04]  /*3b8d0*/  STL.S16 [R1+0x6f0], R5 ;  /* 0x0006f00501007387 */ /* 0x0001e80000100600 */
[----:B------:R-:W4:Y:S04]  /*3b8e0*/  LDL.LU R135, [R1+0x11d8] ;  /* 0x0011d80001877983 */ /* 0x000f280000300800 */
[----:B------:R0:W-:Y:S04]  /*3b8f0*/  STL.S16 [R1+0x6ec], R4 ;  /* 0x0006ec0401007387 */ /* 0x0001e80000100600 */
[----:B-1----:R-:W4:Y:S04]  /*3b900*/  LDL.LU R131, [R1+0x980] ;  /* 0x0009800001837983 */ /* 0x002f280000300800 */
        /* <DEDUP_REMOVED lines=12> */
[----:B------:R-:W-:-:S02]  /*3b9d0*/  PRMT R62, RZ, 0x7610, R62 ;  /* 0x00007610ff3e7816 */ /* 0x000fc4000000003e */
[----:B------:R-:W-:Y:S01]  /*3b9e0*/  PRMT R63, RZ, 0x7610, R63 ;  /* 0x00007610ff3f7816 */ /* 0x000fe2000000003f */
[----:B------:R-:W4:Y:S01]  /*3b9f0*/  LDL.LU R157, [R1+0x1208] ;  /* 0x00120800019d7983 */ /* 0x000f220000300800 */
[----:B--2---:R-:W-:Y:S02]  /*3ba00*/  PRMT R0, RZ, 0x7610, R0 ;  /* 0x00007610ff007816 */ /* 0x004fe40000000000 */
        /* <DEDUP_REMOVED lines=19> */
[----:B------:R-:W-:Y:S01]  /*3bb40*/  STL [R1+0x1bd0], R67 ;  /* 0x001bd04301007387 */ /* 0x000fe20000100800 */
[----:B------:R-:W-:Y:S02]  /*3bb50*/  PRMT R35, RZ, 0x7610, R35 ;  /* 0x00007610ff237816 */ /* 0x000fe40000000023 */
[----:B------:R-:W-:Y:S01]  /*3bb60*/  PRMT R34, RZ, 0x7610, R34 ;  /* 0x00007610ff227816 */ /* 0x000fe20000000022 */
[----:B------:R-:W-:Y:S01]  /*3bb70*/  STL [R1+0x1be0], R66 ;  /* 0x001be04201007387 */ /* 0x000fe20000100800 */
        /* <DEDUP_REMOVED lines=8> */
[----:B------:R-:W-:Y:S04]  /*3bc00*/  STL.64 [R1+0x1a68], R48 ;  /* 0x001a683001007387 */ /* 0x000fe80000100a00 */
[----:B------:R-:W-:Y:S04]  /*3bc10*/  STL.64 [R1+0x1be8], R34 ;  /* 0x001be82201007387 */ /* 0x000fe80000100a00 */
[----:B------:R-:W-:Y:S04]  /*3bc20*/  STL.64 [R1+0x1a58], R32 ;  /* 0x001a582001007387 */ /* 0x000fe80000100a00 */
[----:B------:R-:W-:Y:S04]  /*3bc30*/  STL.64 [R1+0x1bb8], R18 ;  /* 0x001bb81201007387 */ /* 0x000fe80000100a00 */
[----:B------:R-:W-:Y:S01]  /*3bc40*/  STL.64 [R1+0x1a60], R16 ;  /* 0x001a601001007387 */ /* 0x000fe20000100a00 */
[----:B---3--:R-:W-:-:S04]  /*3bc50*/  LOP3.LUT R133, R133, R132, RZ, 0x3c, !PT ;  /* 0x0000008485857212 */ /* 0x008fc800078e3cff */
[----:B------:R-:W-:Y:S02]  /*3bc60*/  LOP3.LUT R132, R133, R132, RZ, 0x3c, !PT ;  /* 0x0000008485847212 */ /* 0x000fe400078e3cff */
[----:B----4-:R-:W-:-:S04]  /*3bc70*/  LOP3.LUT R135, R135, R134, RZ, 0x3c, !PT ;  /* 0x0000008687877212 */ /* 0x010fc800078e3cff */
[----:B------:R-:W-:Y:S02]  /*3bc80*/  LOP3.LUT R134, R135, R134, RZ, 0x3c, !PT ;  /* 0x0000008687867212 */ /* 0x000fe400078e3cff */
[----:B------:R-:W-:Y:S02]  /*3bc90*/  LOP3.LUT R133, R133, R132, RZ, 0x3c, !PT ;  /* 0x0000008485857212 */ /* 0x000fe400078e3cff */
[----:B------:R-:W-:Y:S01]  /*3bca0*/  LOP3.LUT R135, R135, R134, RZ, 0x3c, !PT ;  /* 0x0000008687877212 */ /* 0x000fe200078e3cff */
[----:B------:R-:W-:Y:S02]  /*3bcb0*/  IMAD.MOV.U32 R89, RZ, RZ, R131 ;  /* 0x000000ffff597224 */ /* 0x000fe400078e0083 */
[----:B------:R-:W-:Y:S01]  /*3bcc0*/  IMAD.MOV.U32 R88, RZ, RZ, R165 ;  /* 0x000000ffff587224 */ /* 0x000fe200078e00a5 */
[----:B------:R-:W-:Y:S01]  /*3bcd0*/  STL.64 [R1+0x1910], R132 ;  /* 0x0019108401007387 */ /* 0x000fe20000100a00 */
[----:B------:R-:W-:Y:S02]  /*3bce0*/  IMAD.MOV.U32 R131, RZ, RZ, R136 ;  /* 0x000000ffff837224 */ /* 0x000fe400078e0088 */
[----:B------:R-:W-:Y:S01]  /*3bcf0*/  IMAD.MOV.U32 R91, RZ, RZ, R141 ;  /* 0x000000ffff5b7224 */ /* 0x000fe200078e008d */
[----:B------:R-:W-:Y:S01]  /*3bd00*/  STL.64 [R1+0x1918], R134 ;  /* 0x0019188601007387 */ /* 0x000fe20000100a00 */
[----:B------:R-:W-:-:S03]  /*3bd10*/  IMAD.MOV.U32 R90, RZ, RZ, R139 ;  /* 0x000000ffff5a7224 */ /* 0x000fc600078e008b */
[----:B------:R-:W-:Y:S01]  /*3bd20*/  STL.64 [R1+0x1920], R88 ;  /* 0x0019205801007387 */ /* 0x000fe20000100a00 */
[----:B------:R-:W-:-:S03]  /*3bd30*/  IMAD.MOV.U32 R130, RZ, RZ, R161 ;  /* 0x000000ffff827224 */ /* 0x000fc600078e00a1 */
[----:B------:R-:W-:Y:S01]  /*3bd40*/  STL.64 [R1+0x1938], R90 ;  /* 0x0019385a01007387 */ /* 0x000fe20000100a00 */
[----:B------:R-:W-:-:S03]  /*3bd50*/  IMAD.MOV.U32 R136, RZ, RZ, R159 ;  /* 0x000000ffff887224 */ /* 0x000fc600078e009f */
[----:B------:R-:W-:Y:S04]  /*3bd60*/  STL.64 [R1+0x1940], R130 ;  /* 0x0019408201007387 */ /* 0x000fe80000100a00 */
[----:B------:R-:W-:Y:S04]  /*3bd70*/  STL.64 [R1+0x1960], R136 ;  /* 0x0019608801007387 */ /* 0x000fe80000100a00 */
[----:B------:R-:W2:Y:S01]  /*3bd80*/  LDL.LU R159, [R1+0x120c] ;  /* 0x00120c00019f7983 */ /* 0x000ea20000300800 */
[----:B------:R-:W-:-:S03]  /*3bd90*/  LOP3.LUT R143, R143, R142, RZ, 0x3c, !PT ;  /* 0x0000008e8f8f7212 */ /* 0x000fc600078e3cff */
[----:B------:R-:W3:Y:S01]  /*3bda0*/  LDL.LU R161, [R1+0x1210] ;  /* 0x0012100001a17983 */ /* 0x000ee20000300800 */
[----:B------:R-:W-:Y:S02]  /*3bdb0*/  LOP3.LUT R145, R145, R144, RZ, 0x3c, !PT ;  /* 0x0000009091917212 */ /* 0x000fe400078e3cff */
[----:B------:R-:W-:Y:S02]  /*3bdc0*/  LOP3.LUT R147, R147, R146, RZ, 0x3c, !PT ;  /* 0x0000009293937212 */ /* 0x000fe400078e3cff */
[----:B------:R-:W-:Y:S02]  /*3bdd0*/  LOP3.LUT R142, R143, R142, RZ, 0x3c, !PT ;  /* 0x0000008e8f8e7212 */ /* 0x000fe400078e3cff */
[----:B------:R-:W-:Y:S02]  /*3bde0*/  LOP3.LUT R144, R145, R144, RZ, 0x3c, !PT ;  /* 0x0000009091907212 */ /* 0x000fe400078e3cff */
[----:B------:R-:W-:Y:S02]  /*3bdf0*/  LOP3.LUT R146, R147, R146, RZ, 0x3c, !PT ;  /* 0x0000009293927212 */ /* 0x000fe400078e3cff */
[----:B------:R-:W-:-:S02]  /*3be00*/  LOP3.LUT R143, R143, R142, RZ, 0x3c, !PT ;  /* 0x0000008e8f8f7212 */ /* 0x000fc400078e3cff */
[----:B------:R-:W-:Y:S02]  /*3be10*/  LOP3.LUT R145, R145, R144, RZ, 0x3c, !PT ;  /* 0x0000009091917212 */ /* 0x000fe400078e3cff */
[----:B------:R-:W-:Y:S01]  /*3be20*/  LOP3.LUT R147, R147, R146, RZ, 0x3c, !PT ;  /* 0x0000009293937212 */ /* 0x000fe200078e3cff */
[----:B------:R-:W-:Y:S04]  /*3be30*/  STL.64 [R1+0x1968], R142 ;  /* 0x0019688e01007387 */ /* 0x000fe80000100a00 */
[----:B------:R-:W-:Y:S04]  /*3be40*/  STL.64 [R1+0x1978], R144 ;  /* 0x0019789001007387 */ /* 0x000fe80000100a00 */
[----:B------:R-:W-:Y:S04]  /*3be50*/  STL.64 [R1+0x1980], R146 ;  /* 0x0019809201007387 */ /* 0x000fe80000100a00 */
[----:B------:R-:W4:Y:S04]  /*3be60*/  LDL.LU R128, [R1+0x988] ;  /* 0x0009880001807983 */ /* 0x000f280000300800 */
[----:B------:R-:W4:Y:S01]  /*3be70*/  LDL.LU R165, [R1+0x1214] ;  /* 0x0012140001a57983 */ /* 0x000f220000300800 */
[----:B------:R-:W-:-:S02]  /*3be80*/  LOP3.LUT R149, R149, R148, RZ, 0x3c, !PT ;  /* 0x0000009495957212 */ /* 0x000fc400078e3cff */
[----:B------:R-:W-:Y:S02]  /*3be90*/  LOP3.LUT R151, R151, R150, RZ, 0x3c, !PT ;  /* 0x0000009697977212 */ /* 0x000fe400078e3cff */
[----:B------:R-:W-:Y:S02]  /*3bea0*/  LOP3.LUT R153, R153, R152, RZ, 0x3c, !PT ;  /* 0x0000009899997212 */ /* 0x000fe400078e3cff */
[----:B------:R-:W-:Y:S02]  /*3beb0*/  LOP3.LUT R155, R155, R154, RZ, 0x3c, !PT ;  /* 0x0000009a9b9b7212 */ /* 0x000fe400078e3cff */
[----:B------:R-:W-:Y:S02]  /*3bec0*/  LOP3.LUT R148, R149, R148, RZ, 0x3c, !PT ;  /* 0x0000009495947212 */ /* 0x000fe400078e3cff */
[----:B------:R-:W-:Y:S02]  /*3bed0*/  LOP3.LUT R150, R151, R150, RZ, 0x3c, !PT ;  /* 0x0000009697967212 */ /* 0x000fe400078e3cff */
[----:B------:R-:W-:-:S02]  /*3bee0*/  LOP3.LUT R152, R153, R152, RZ, 0x3c, !PT ;  /* 0x0000009899987212 */ /* 0x000fc400078e3cff */
[----:B------:R-:W-:Y:S02]  /*3bef0*/  LOP3.LUT R154, R155, R154, RZ, 0x3c, !PT ;  /* 0x0000009a9b9a7212 */ /* 0x000fe400078e3cff */
[----:B------:R-:W-:Y:S02]  /*3bf00*/  LOP3.LUT R149, R149, R148, RZ, 0x3c, !PT ;  /* 0x0000009495957212 */ /* 0x000fe400078e3cff */
[----:B------:R-:W-:Y:S02]  /*3bf10*/  LOP3.LUT R151, R151, R150, RZ, 0x3c, !PT ;  /* 0x0000009697977212 */ /* 0x000fe400078e3cff */
[----:B------:R-:W-:Y:S02]  /*3bf20*/  LOP3.LUT R153, R153, R152, RZ, 0x3c, !PT ;  /* 0x0000009899997212 */ /* 0x000fe400078e3cff */
[----:B------:R-:W-:Y:S01]  /*3bf30*/  LOP3.LUT R155, R155, R154, RZ, 0x3c, !PT ;  /* 0x0000009a9b9b7212 */ /* 0x000fe200078e3cff */
[----:B------:R-:W-:Y:S04]  /*3bf40*/  STL.64 [R1+0x1988], R148 ;  /* 0x0019889401007387 */ /* 0x000fe80000100a00 */
[----:B------:R-:W-:Y:S04]  /*3bf50*/  STL.64 [R1+0x19c0], R150 ;  /* 0x0019c09601007387 */ /* 0x000fe80000100a00 */
[----:B------:R-:W-:Y:S04]  /*3bf60*/  STL.64 [R1+0x19c8], R152 ;  /* 0x0019c89801007387 */ /* 0x000fe80000100a00 */
[----:B------:R-:W-:Y:S04]  /*3bf70*/  STL.64 [R1+0x1a70], R154 ;  /* 0x001a709a01007387 */ /* 0x000fe80000100a00 */
        /* <DEDUP_REMOVED lines=8> */
[----:B------:R-:W-:-:S03]  /*3c000*/  LOP3.LUT R157, R157, R156, RZ, 0x3c, !PT ;  /* 0x0000009c9d9d7212 */ /* 0x000fc600078e3cff */
[----:B------:R-:W4:Y:S01]  /*3c010*/  LDL.LU R121, [R1+0xf0] ;  /* 0x0000f00001797983 */ /* 0x000f220000300800 */
[----:B------:R-:W-:-:S03]  /*3c020*/  LOP3.LUT R156, R157, R156, RZ, 0x3c, !PT ;  /* 0x0000009c9d9c7212 */ /* 0x000fc600078e3cff */
[----:B------:R-:W4:Y:S01]  /*3c030*/  LDL.LU R122, [R1+0x122c] ;  /* 0x00122c00017a7983 */ /* 0x000f220000300800 */
[----:B------:R-:W-:-:S03]  /*3c040*/  LOP3.LUT R157, R157, R156, RZ, 0x3c, !PT ;  /* 0x0000009c9d9d7212 */ /* 0x000fc600078e3cff */
[----:B------:R-:W4:Y:S04]  /*3c050*/  LDL.LU R123, [R1+0xf8] ;  /* 0x0000f800017b7983 */ /* 0x000f280000300800 */
[----:B------:R-:W4:Y:S04]  /*3c060*/  LDL.LU R129, [R1+0x1230] ;  /* 0x0012300001817983 */ /* 0x000f280000300800 */
[----:B------:R-:W-:Y:S01]  /*3c070*/  STL.64 [R1+0x1a80], R156 ;  /* 0x001a809c01007387 */ /* 0x000fe20000100a00 */
[----:B--2---:R-:W-:-:S04]  /*3c080*/  LOP3.LUT R159, R159, R158, RZ, 0x3c, !PT ;  /* 0x0000009e9f9f7212 */ /* 0x004fc800078e3cff */
[----:B------:R-:W-:Y:S02]  /*3c090*/  LOP3.LUT R158, R159, R158, RZ, 0x3c, !PT ;  /* 0x0000009e9f9e7212 */ /* 0x000fe400078e3cff */
[----:B---3--:R-:W-:Y:S02]  /*3c0a0*/  LOP3.LUT R161, R161, R160, RZ, 0x3c, !PT ;  /* 0x000000a0a1a17212 */ /* 0x008fe400078e3cff */
[----:B------:R-:W-:Y:S02]  /*3c0b0*/  LOP3.LUT R159, R159, R158, RZ, 0x3c, !PT ;  /* 0x0000009e9f9f7212 */ /* 0x000fe400078e3cff */
[----:B------:R-:W-:-:S03]  /*3c0c0*/  LOP3.LUT R160, R161, R160, RZ, 0x3c, !PT ;  /* 0x000000a0a1a07212 */ /* 0x000fc600078e3cff */
[----:B------:R-:W-:Y:S01]  /*3c0d0*/  STL.64 [R1+0x1bc0], R158 ;  /* 0x001bc09e01007387 */ /* 0x000fe20000100a00 */
[----:B------:R-:W-:-:S03]  /*3c0e0*/  LOP3.LUT R161, R161, R160, RZ, 0x3c, !PT ;  /* 0x000000a0a1a17212 */ /* 0x000fc600078e3cff */
[----:B------:R-:W2:Y:S04]  /*3c0f0*/  LDL.LU R113, [R1+0x100] ;  /* 0x0001000001717983 */ /* 0x000ea80000300800 */
[----:B------:R-:W3:Y:S04]  /*3c100*/  LDL.LU R114, [R1+0x1234] ;  /* 0x0012340001727983 */ /* 0x000ee80000300800 */
[----:B------:R-:W0:Y:S04]  /*3c110*/  LDL.LU R115, [R1+0x108] ;  /* 0x0001080001737983 */ /* 0x000e280000300800 */
[----:B------:R-:W3:Y:S04]  /*3c120*/  LDL.LU R116, [R1+0x1238] ;  /* 0x0012380001747983 */ /* 0x000ee80000300800 */
[----:B------:R-:W-:Y:S04]  /*3c130*/  STL [R1+0x1c00], R160 ;  /* 0x001c00a001007387 */ /* 0x000fe80000100800 */
[----:B------:R-:W-:Y:S04]  /*3c140*/  STL [R1+0x1bf0], R161 ;  /* 0x001bf0a101007387 */ /* 0x000fe80000100800 */
[----:B------:R-:W3:Y:S04]  /*3c150*/  LDL.LU R119, [R1+0x110] ;  /* 0x0001100001777983 */ /* 0x000ee80000300800 */
[----:B------:R-:W3:Y:S01]  /*3c160*/  LDL.LU R120, [R1+0x123c] ;  /* 0x00123c0001787983 */ /* 0x000ee20000300800 */
[----:B----4-:R-:W-:-:S03]  /*3c170*/  IMAD.MOV.U32 R85, RZ, RZ, R128 ;  /* 0x000000ffff557224 */ /* 0x010fc600078e0080 */
[----:B------:R-:W4:Y:S01]  /*3c180*/  LDL.LU R124, [R1+0x118] ;  /* 0x00011800017c7983 */ /* 0x000f220000300800 */
[----:B------:R-:W-:-:S03]  /*3c190*/  IMAD.MOV.U32 R84, RZ, RZ, R165 ;  /* 0x000000ffff547224 */ /* 0x000fc600078e00a5 */
[----:B------:R-:W4:Y:S04]  /*3c1a0*/  LDL.LU R125, [R1+0x1240] ;  /* 0x00124000017d7983 */ /* 0x000f280000300800 */
[----:B------:R-:W4:Y:S04]  /*3c1b0*/  LDL.LU R126, [R1+0x120] ;  /* 0x00012000017e7983 */ /* 0x000f280000300800 */
[----:B------:R-:W4:Y:S04]  /*3c1c0*/  LDL.LU R127, [R1+0x1244] ;  /* 0x00124400017f7983 */ /* 0x000f280000300800 */
[----:B------:R-:W4:Y:S04]  /*3c1d0*/  LDL.LU R128, [R1+0x128] ;  /* 0x0001280001807983 */ /* 0x000f280000300800 */
[----:B------:R-:W4:Y:S01]  /*3c1e0*/  LDL.LU R165, [R1+0x1248] ;  /* 0x0012480001a57983 */ /* 0x000f220000300800 */
[----:B------:R-:W-:-:S02]  /*3c1f0*/  IMAD.MOV.U32 R87, RZ, RZ, R109 ;  /* 0x000000ffff577224 */ /* 0x000fc400078e006d */
[----:B------:R-:W-:Y:S01]  /*3c200*/  IMAD.MOV.U32 R86, RZ, RZ, R110 ;  /* 0x000000ffff567224 */ /* 0x000fe200078e006e */
[----:B------:R-:W-:Y:S01]  /*3c210*/  STL.64 [R1+0x19a0], R84 ;  /* 0x0019a05401007387 */ /* 0x000fe20000100a00 */
[----:B------:R-:W-:Y:S02]  /*3c220*/  IMAD.MOV.U32 R93, RZ, RZ, R111 ;  /* 0x000000ffff5d7224 */ /* 0x000fe400078e006f */
[----:B------:R-:W-:Y:S01]  /*3c230*/  IMAD.MOV.U32 R92, RZ, RZ, R112 ;  /* 0x000000ffff5c7224 */ /* 0x000fe200078e0070 */
[----:B------:R-:W-:Y:S01]  /*3c240*/  STL.64 [R1+0x19a8], R86 ;  /* 0x0019a85601007387 */ /* 0x000fe20000100a00 */
[----:B------:R-:W-:Y:S01]  /*3c250*/  IMAD.MOV.U32 R95, RZ, RZ, R117 ;  /* 0x000000ffff5f7224 */ /* 0x000fe200078e0075 */
[----:B------:R-:W-:Y:S02]  /*3c260*/  LOP3.LUT R139, R139, R138, RZ, 0x3c, !PT ;  /* 0x0000008a8b8b7212 */ /* 0x000fe400078e3cff */
[----:B------:R-:W-:Y:S02]  /*3c270*/  LOP3.LUT R141, R141, R140, RZ, 0x3c, !PT ;  /* 0x0000008c8d8d7212 */ /* 0x000fe400078e3cff */
[----:B------:R-:W-:-:S02]  /*3c280*/  LOP3.LUT R138, R139, R138, RZ, 0x3c, !PT ;  /* 0x0000008a8b8a7212 */ /* 0x000fc400078e3cff */
[----:B------:R-:W-:Y:S01]  /*3c290*/  LOP3.LUT R140, R141, R140, RZ, 0x3c, !PT ;  /* 0x0000008c8d8c7212 */ /* 0x000fe200078e3cff */
[----:B------:R-:W-:Y:S01]  /*3c2a0*/  IMAD.MOV.U32 R94, RZ, RZ, R118 ;  /* 0x000000ffff5e7224 */ /* 0x000fe200078e0076 */
[----:B------:R-:W-:Y:S02]  /*3c2b0*/  LOP3.LUT R139, R139, R138, RZ, 0x3c, !PT ;  /* 0x0000008a8b8b7212 */ /* 0x000fe400078e3cff */
[----:B------:R-:W-:Y:S01]  /*3c2c0*/  LOP3.LUT R141, R141, R140, RZ, 0x3c, !PT ;  /* 0x0000008c8d8d7212 */ /* 0x000fe200078e3cff */
[----:B------:R-:W-:Y:S04]  /*3c2d0*/  STL.64 [R1+0x19d0], R92 ;  /* 0x0019d05c01007387 */ /* 0x000fe80000100a00 */
[----:B------:R-:W-:Y:S01]  /*3c2e0*/  STL.64 [R1+0x19e8], R94 ;  /* 0x0019e85e01007387 */ /* 0x000fe20000100a00 */
[----:B------:R-:W-:-:S03]  /*3c2f0*/  IMAD.MOV.U32 R73, RZ, RZ, R121 ;  /* 0x000000ffff497224 */ /* 0x000fc600078e0079 */
[----:B------:R-:W-:Y:S01]  /*3c300*/  STL.64 [R1+0x1a08], R138 ;  /* 0x001a088a01007387 */ /* 0x000fe20000100a00 */
[----:B------:R-:W-:-:S03]  /*3c310*/  IMAD.MOV.U32 R72, RZ, RZ, R122 ;  /* 0x000000ffff487224 */ /* 0x000fc600078e007a */
[----:B------:R-:W-:Y:S04]  /*3c320*/  STL.64 [R1+0x1a20], R140 ;  /* 0x001a208c01007387 */ /* 0x000fe80000100a00 */
[----:B------:R-:W4:Y:S04]  /*3c330*/  LDL.LU R117, [R1+0x130] ;  /* 0x0001300001757983 */ /* 0x000f280000300800 */
[----:B------:R-:W4:Y:S04]  /*3c340*/  LDL.LU R118, [R1+0x124c] ;  /* 0x00124c0001767983 */ /* 0x000f280000300800 */
[----:B------:R-:W4:Y:S04]  /*3c350*/  LDL.LU R121, [R1+0x138] ;  /* 0x0001380001797983 */ /* 0x000f280000300800 */
[----:B------:R-:W4:Y:S01]  /*3c360*/  LDL.LU R122, [R1+0x1250] ;  /* 0x00125000017a7983 */ /* 0x000f220000300800 */
[----:B------:R-:W-:-:S02]  /*3c370*/  IMAD.MOV.U32 R57, RZ, RZ, R123 ;  /* 0x000000ffff397224 */ /* 0x000fc400078e007b */
[----:B------:R-:W-:Y:S01]  /*3c380*/  IMAD.MOV.U32 R56, RZ, RZ, R129 ;  /* 0x000000ffff387224 */ /* 0x000fe200078e0081 */
[----:B------:R-:W4:Y:S04]  /*3c390*/  LDL.LU R123, [R1+0x998] ;  /* 0x00099800017b7983 */ /* 0x000f280000300800 */
[----:B------:R-:W4:Y:S04]  /*3c3a0*/  LDL.LU R129, [R1+0x1254] ;  /* 0x0012540001817983 */ /* 0x000f280000300800 */
[----:B------:R-:W-:Y:S04]  /*3c3b0*/  STL.64 [R1+0xf0], R72 ;  /* 0x0000f04801007387 */ /* 0x000fe80000100a00 */
[----:B------:R-:W-:Y:S01]  /*3c3c0*/  STL.64 [R1+0x1a28], R72 ;  /* 0x001a284801007387 */ /* 0x000fe20000100a00 */
[----:B--2---:R-:W-:-:S02]  /*3c3d0*/  IMAD.MOV.U32 R75, RZ, RZ, R113 ;  /* 0x000000ffff4b7224 */ /* 0x004fc400078e0071 */
[----:B---3--:R-:W-:Y:S02]  /*3c3e0*/  IMAD.MOV.U32 R74, RZ, RZ, R114 ;  /* 0x000000ffff4a7224 */ /* 0x008fe400078e0072 */
[----:B0-----:R-:W-:Y:S02]  /*3c3f0*/  IMAD.MOV.U32 R5, RZ, RZ, R115 ;  /* 0x000000ffff057224 */ /* 0x001fe400078e0073 */
[----:B------:R-:W-:-:S05]  /*3c400*/  IMAD.MOV.U32 R4, RZ, RZ, R116 ;  /* 0x000000ffff047224 */ /* 0x000fca00078e0074 */
[----:B------:R0:W-:Y:S04]  /*3c410*/  STL.64 [R1+0x108], R4 ;  /* 0x0001080401007387 */ /* 0x0001e80000100a00 */
[----:B------:R-:W-:Y:S04]  /*3c420*/  STL.64 [R1+0xf8], R56 ;  /* 0x0000f83801007387 */ /* 0x000fe80000100a00 */
[----:B------:R-:W-:Y:S04]  /*3c430*/  STL.64 [R1+0x1a30], R56 ;  /* 0x001a303801007387 */ /* 0x000fe80000100a00 */
[----:B------:R-:W-:Y:S04]  /*3c440*/  STL.64 [R1+0x100], R74 ;  /* 0x0001004a01007387 */ /* 0x000fe80000100a00 */
[----:B------:R-:W-:Y:S04]  /*3c450*/  STL.64 [R1+0x1a38], R74 ;  /* 0x001a384a01007387 */ /* 0x000fe80000100a00 */
[----:B------:R-:W2:Y:S01]  /*3c460*/  LDL.LU R109, [R1+0x99c] ;  /* 0x00099c00016d7983 */ /* 0x000ea20000300800 */
[----:B----4-:R-:W-:-:S02]  /*3c470*/  IMAD.MOV.U32 R7, RZ, RZ, R126 ;  /* 0x000000ffff077224 */ /* 0x010fc400078e007e */
[----:B------:R-:W-:Y:S02]  /*3c480*/  IMAD.MOV.U32 R6, RZ, RZ, R127 ;  /* 0x000000ffff067224 */ /* 0x000fe400078e007f */
[----:B0-----:R-:W-:-:S03]  /*3c490*/  IMAD.MOV.U32 R5, RZ, RZ, R128 ;  /* 0x000000ffff057224 */ /* 0x001fc600078e0080 */
[----:B------:R-:W-:Y:S01]  /*3c4a0*/  STL.64 [R1+0x120], R6 ;  /* 0x0001200601007387 */ /* 0x000fe20000100a00 */
[----:B------:R-:W-:-:S03]  /*3c4b0*/  IMAD.MOV.U32 R4, RZ, RZ, R165 ;  /* 0x000000ffff047224 */ /* 0x000fc600078e00a5 */
[----:B------:R-:W3:Y:S01]  /*3c4c0*/  LDL.LU R110, [R1+0x1258] ;  /* 0x00125800016e7983 */ /* 0x000ee20000300800 */
[----:B------:R-:W-:-:S03]  /*3c4d0*/  IMAD.MOV.U32 R77, RZ, RZ, R119 ;  /* 0x000000ffff4d7224 */ /* 0x000fc600078e0077 */
[----:B------:R0:W-:Y:S01]  /*3c4e0*/  STL.64 [R1+0x128], R4 ;  /* 0x0001280401007387 */ /* 0x0001e20000100a00 */
[----:B------:R-:W-:-:S03]  /*3c4f0*/  IMAD.MOV.U32 R76, RZ, RZ, R120 ;  /* 0x000000ffff4c7224 */ /* 0x000fc600078e0078 */
        /* <DEDUP_REMOVED lines=8> */
[----:B------:R-:W4:Y:S04]  /*3c580*/  LDL.LU R126, [R1+0x148] ;  /* 0x00014800017e7983 */ /* 0x000f280000300800 */
[----:B------:R-:W4:Y:S04]  /*3c590*/  LDL.LU R127, [R1+0x1268] ;  /* 0x00126800017f7983 */ /* 0x000f280000300800 */
[----:B------:R-:W0:Y:S04]  /*3c5a0*/  LDL.LU R128, [R1+0x150] ;  /* 0x0001500001807983 */ /* 0x000e280000300800 */
[----:B------:R-:W4:Y:S04]  /*3c5b0*/  LDL.LU R165, [R1+0x126c] ;  /* 0x00126c0001a57983 */ /* 0x000f280000300800 */
[----:B------:R-:W-:Y:S04]  /*3c5c0*/  STL.64 [R1+0x110], R76 ;  /* 0x0001104c01007387 */ /* 0x000fe80000100a00 */
[----:B------:R-:W-:Y:S04]  /*3c5d0*/  STL.64 [R1+0x1a40], R76 ;  /* 0x001a404c01007387 */ /* 0x000fe80000100a00 */
[----:B------:R-:W-:Y:S04]  /*3c5e0*/  STL.64 [R1+0x118], R60 ;  /* 0x0001183c01007387 */ /* 0x000fe80000100a00 */
[----:B------:R-:W-:Y:S04]  /*3c5f0*/  STL.64 [R1+0x1a50], R60 ;  /* 0x001a503c01007387 */ /* 0x000fe80000100a00 */
[----:B------:R-:W4:Y:S01]  /*3c600*/  LDL.LU R113, [R1+0x158] ;  /* 0x0001580001717983 */ /* 0x000f220000300800 */
[----:B------:R-:W-:-:S03]  /*3c610*/  IMAD.MOV.U32 R19, RZ, RZ, R117 ;  /* 0x000000ffff137224 */ /* 0x000fc600078e0075 */
[----:B------:R-:W4:Y:S01]  /*3c620*/  LDL.LU R114, [R1+0x1270] ;  /* 0x0012700001727983 */ /* 0x000f220000300800 */
[----:B------:R-:W-:-:S03]  /*3c630*/  IMAD.MOV.U32 R18, RZ, RZ, R118 ;  /* 0x000000ffff127224 */ /* 0x000fc600078e0076 */
[----:B------:R-:W4:Y:S01]  /*3c640*/  LDL.LU R115, [R1+0x160] ;  /* 0x0001600001737983 */ /* 0x000f220000300800 */
[----:B------:R-:W-:-:S03]  /*3c650*/  IMAD.MOV.U32 R159, RZ, RZ, R121 ;  /* 0x000000ffff9f7224 */ /* 0x000fc600078e0079 */
[----:B------:R-:W4:Y:S01]  /*3c660*/  LDL.LU R116, [R1+0x1274] ;  /* 0x0012740001747983 */ /* 0x000f220000300800 */
        /* <DEDUP_REMOVED lines=10> */
[----:B------:R-:W-:Y:S04]  /*3c710*/  STL.64 [R1+0x130], R18 ;  /* 0x0001301201007387 */ /* 0x000fe80000100a00 */
[----:B------:R-:W-:Y:S04]  /*3c720*/  STL.64 [R1+0x1bf8], R18 ;  /* 0x001bf81201007387 */ /* 0x000fe80000100a00 */
[----:B------:R-:W-:Y:S04]  /*3c730*/  STL.64 [R1+0x138], R158 ;  /* 0x0001389e01007387 */ /* 0x000fe80000100a00 */
[----:B------:R-:W-:Y:S01]  /*3c740*/  STL.64 [R1+0x1c08], R158 ;  /* 0x001c089e01007387 */ /* 0x000fe20000100a00 */
[----:B--2---:R-:W-:-:S02]  /*3c750*/  IMAD.MOV.U32 R99, RZ, RZ, R109 ;  /* 0x000000ffff637224 */ /* 0x004fc400078e006d */
[----:B---3--:R-:W-:Y:S02]  /*3c760*/  IMAD.MOV.U32 R98, RZ, RZ, R110 ;  /* 0x000000ffff627224 */ /* 0x008fe400078e006e */
[----:B----4-:R-:W-:Y:S02]  /*3c770*/  IMAD.MOV.U32 R101, RZ, RZ, R111 ;  /* 0x000000ffff657224 */ /* 0x010fe400078e006f */
[----:B------:R-:W-:Y:S01]  /*3c780*/  IMAD.MOV.U32 R100, RZ, RZ, R112 ;  /* 0x000000ffff647224 */ /* 0x000fe200078e0070 */
[----:B------:R-:W-:Y:S01]  /*3c790*/  STL.64 [R1+0x1aa0], R98 ;  /* 0x001aa06201007387 */ /* 0x000fe20000100a00 */
[----:B------:R-:W-:Y:S02]  /*3c7a0*/  IMAD.MOV.U32 R103, RZ, RZ, R119 ;  /* 0x000000ffff677224 */ /* 0x000fe400078e0077 */
[----:B------:R-:W-:Y:S01]  /*3c7b0*/  IMAD.MOV.U32 R102, RZ, RZ, R120 ;  /* 0x000000ffff667224 */ /* 0x000fe200078e0078 */
[----:B------:R-:W-:Y:S04]  /*3c7c0*/  STL.64 [R1+0x1aa8], R100 ;  /* 0x001aa86401007387 */ /* 0x000fe80000100a00 */
[----:B------:R-:W-:Y:S01]  /*3c7d0*/  STL.64 [R1+0x1ab0], R102 ;  /* 0x001ab06601007387 */ /* 0x000fe20000100a00 */
[----:B------:R-:W-:-:S03]  /*3c7e0*/  IMAD.MOV.U32 R71, RZ, RZ, R124 ;  /* 0x000000ffff477224 */ /* 0x000fc600078e007c */
[----:B------:R-:W2:Y:S01]  /*3c7f0*/  LDL.LU R119, [R1+0x180] ;  /* 0x0001800001777983 */ /* 0x000ea20000300800 */
[----:B------:R-:W-:-:S03]  /*3c800*/  IMAD.MOV.U32 R70, RZ, RZ, R125 ;  /* 0x000000ffff467224 */ /* 0x000fc600078e007d */
[----:B------:R-:W3:Y:S01]  /*3c810*/  LDL.LU R120, [R1+0x1284] ;  /* 0x0012840001787983 */ /* 0x000ee20000300800 */
[----:B------:R-:W-:-:S03]  /*3c820*/  IMAD.MOV.U32 R55, RZ, RZ, R126 ;  /* 0x000000ffff377224 */ /* 0x000fc600078e007e */
[----:B------:R-:W4:Y:S01]  /*3c830*/  LDL.LU R124, [R1+0x188] ;  /* 0x00018800017c7983 */ /* 0x000f220000300800 */
[----:B------:R-:W-:-:S03]  /*3c840*/  IMAD.MOV.U32 R54, RZ, RZ, R127 ;  /* 0x000000ffff367224 */ /* 0x000fc600078e007f */
[----:B------:R-:W2:Y:S04]  /*3c850*/  LDL.LU R125, [R1+0x1288] ;  /* 0x00128800017d7983 */ /* 0x000ea80000300800 */
[----:B------:R-:W3:Y:S04]  /*3c860*/  LDL.LU R126, [R1+0x190] ;  /* 0x00019000017e7983 */ /* 0x000ee80000300800 */
[----:B------:R-:W3:Y:S01]  /*3c870*/  LDL.LU R127, [R1+0x128c] ;  /* 0x00128c00017f7983 */ /* 0x000ee20000300800 */
[----:B0-----:R-:W-:Y:S02]  /*3c880*/  IMAD.MOV.U32 R5, RZ, RZ, R128 ;  /* 0x000000ffff057224 */ /* 0x001fe400078e0080 */
[----:B------:R-:W-:Y:S01]  /*3c890*/  IMAD.MOV.U32 R4, RZ, RZ, R165 ;  /* 0x000000ffff047224 */ /* 0x000fe200078e00a5 */
[----:B------:R-:W3:Y:S04]  /*3c8a0*/  LDL.LU R128, [R1+0x198] ;  /* 0x0001980001807983 */ /* 0x000ee80000300800 */
[----:B------:R-:W3:Y:S04]  /*3c8b0*/  LDL.LU R165, [R1+0x1290] ;  /* 0x0012900001a57983 */ /* 0x000ee80000300800 */
[----:B------:R-:W-:Y:S01]  /*3c8c0*/  STL.64 [R1+0x140], R70 ;  /* 0x0001404601007387 */ /* 0x000fe20000100a00 */
[----:B------:R-:W-:-:S03]  /*3c8d0*/  IMAD.MOV.U32 R133, RZ, RZ, R113 ;  /* 0x000000ffff857224 */ /* 0x000fc600078e0071 */
[----:B------:R-:W-:Y:S01]  /*3c8e0*/  STL.64 [R1+0x1ab8], R70 ;  /* 0x001ab84601007387 */ /* 0x000fe20000100a00 */
[----:B------:R-:W-:-:S03]  /*3c8f0*/  IMAD.MOV.U32 R132, RZ, RZ, R114 ;  /* 0x000000ffff847224 */ /* 0x000fc600078e0072 */
[----:B------:R-:W-:Y:S04]  /*3c900*/  STL.64 [R1+0x148], R54 ;  /* 0x0001483601007387 */ /* 0x000fe80000100a00 */
[----:B------:R-:W-:Y:S04]  /*3c910*/  STL.64 [R1+0x1ac0], R54 ;  /* 0x001ac03601007387 */ /* 0x000fe80000100a00 */
[----:B------:R-:W-:Y:S04]  /*3c920*/  STL.64 [R1+0x150], R4 ;  /* 0x0001500401007387 */ /* 0x000fe80000100a00 */
[----:B------:R-:W-:Y:S04]  /*3c930*/  STL [R1+0x1ad8], R4 ;  /* 0x001ad80401007387 */ /* 0x000fe80000100800 */
[----:B------:R3:W-:Y:S01]  /*3c940*/  STL [R1+0x1ac8], R5 ;  /* 0x001ac80501007387 */ /* 0x0007e20000100800 */
[----:B------:R-:W-:-:S03]  /*3c950*/  IMAD.MOV.U32 R151, RZ, RZ, R121 ;  /* 0x000000ffff977224 */ /* 0x000fc600078e0079 */
[----:B------:R-:W-:Y:S01]  /*3c960*/  STL.64 [R1+0x158], R132 ;  /* 0x0001588401007387 */ /* 0x000fe20000100a00 */
[----:B------:R-:W-:-:S03]  /*3c970*/  IMAD.MOV.U32 R150, RZ, RZ, R122 ;  /* 0x000000ffff967224 */ /* 0x000fc600078e007a */
[----:B------:R-:W-:Y:S04]  /*3c980*/  STL.64 [R1+0x1ad0], R132 ;  /* 0x001ad08401007387 */ /* 0x000fe80000100a00 */
[----:B------:R-:W3:Y:S04]  /*3c990*/  LDL.LU R121, [R1+0x9a8] ;  /* 0x0009a80001797983 */ /* 0x000ee80000300800 */
[----:B------:R-:W3:Y:S01]  /*3c9a0*/  LDL.LU R122, [R1+0x1294] ;  /* 0x00129400017a7983 */ /* 0x000ee20000300800 */
[----:B------:R-:W-:Y:S02]  /*3c9b0*/  IMAD.MOV.U32 R153, RZ, RZ, R123 ;  /* 0x000000ffff997224 */ /* 0x000fe400078e007b */
[----:B------:R-:W-:Y:S01]  /*3c9c0*/  IMAD.MOV.U32 R152, RZ, RZ, R129 ;  /* 0x000000ffff987224 */ /* 0x000fe200078e0081 */
[----:B------:R-:W3:Y:S04]  /*3c9d0*/  LDL.LU R123, [R1+0x9ac] ;  /* 0x0009ac00017b7983 */ /* 0x000ee80000300800 */
[----:B------:R-:W3:Y:S01]  /*3c9e0*/  LDL.LU R129, [R1+0x1298] ;  /* 0x0012980001817983 */ /* 0x000ee20000300800 */
[----:B------:R-:W-:-:S02]  /*3c9f0*/  IMAD.MOV.U32 R136, RZ, RZ, R116 ;  /* 0x000000ffff887224 */ /* 0x000fc400078e0074 */
[----:B------:R-:W-:Y:S02]  /*3ca00*/  IMAD.MOV.U32 R137, RZ, RZ, R115 ;  /* 0x000000ffff897224 */ /* 0x000fe400078e0073 */
[----:B------:R-:W-:Y:S02]  /*3ca10*/  IMAD.MOV.U32 R142, RZ, RZ, R118 ;  /* 0x000000ffff8e7224 */ /* 0x000fe400078e0076 */
[----:B------:R-:W-:Y:S01]  /*3ca20*/  IMAD.MOV.U32 R143, RZ, RZ, R117 ;  /* 0x000000ffff8f7224 */ /* 0x000fe200078e0075 */
[----:B------:R-:W-:Y:S04]  /*3ca30*/  STL.64 [R1+0x160], R136 ;  /* 0x0001608801007387 */ /* 0x000fe80000100a00 */
[----:B------:R-:W-:Y:S04]  /*3ca40*/  STL.64 [R1+0x1ae0], R136 ;  /* 0x001ae08801007387 */ /* 0x000fe80000100a00 */
[----:B------:R-:W-:Y:S04]  /*3ca50*/  STL.64 [R1+0x168], R142 ;  /* 0x0001688e01007387 */ /* 0x000fe80000100a00 */
[----:B------:R-:W-:Y:S04]  /*3ca60*/  STL [R1+0x1af8], R142 ;  /* 0x001af88e01007387 */ /* 0x000fe80000100800 */
[----:B------:R0:W-:Y:S04]  /*3ca70*/  STL [R1+0x1ae8], R143 ;  /* 0x001ae88f01007387 */ /* 0x0001e80000100800 */
[----:B------:R-:W-:Y:S04]  /*3ca80*/  STL.64 [R1+0x170], R150 ;  /* 0x0001709601007387 */ /* 0x000fe80000100a00 */
[----:B------:R-:W-:Y:S04]  /*3ca90*/  STL.64 [R1+0x1af0], R150 ;  /* 0x001af09601007387 */ /* 0x000fe80000100a00 */
[----:B------:R-:W-:Y:S04]  /*3caa0*/  STL.64 [R1+0x178], R152 ;  /* 0x0001789801007387 */ /* 0x000fe80000100a00 */
[----:B------:R-:W-:Y:S04]  /*3cab0*/  STL.64 [R1+0x1b00], R152 ;  /* 0x001b009801007387 */ /* 0x000fe80000100a00 */
[----:B------:R-:W3:Y:S04]  /*3cac0*/  LDL.LU R111, [R1+0x9b0] ;  /* 0x0009b000016f7983 */ /* 0x000ee80000300800 */
[----:B------:R-:W3:Y:S04]  /*3cad0*/  LDL.LU R112, [R1+0x129c] ;  /* 0x00129c0001707983 */ /* 0x000ee80000300800 */
[----:B------:R-:W3:Y:S04]  /*3cae0*/  LDL.LU R113, [R1+0x9b4] ;  /* 0x0009b40001717983 */ /* 0x000ee80000300800 */
[----:B------:R-:W3:Y:S04]  /*3caf0*/  LDL.LU R114, [R1+0x12a0] ;  /* 0x0012a00001727983 */ /* 0x000ee80000300800 */
[----:B------:R-:W3:Y:S04]  /*3cb00*/  LDL.LU R115, [R1+0x1a0] ;  /* 0x0001a00001737983 */ /* 0x000ee80000300800 */
[----:B------:R-:W3:Y:S01]  /*3cb10*/  LDL.LU R116, [R1+0x12a4] ;  /* 0x0012a40001747983 */ /* 0x000ee20000300800 */
[----:B----4-:R-:W-:-:S03]  /*3cb20*/  IMAD.MOV.U32 R17, RZ, RZ, R124 ;  /* 0x000000ffff117224 */ /* 0x010fc600078e007c */
[----:B------:R-:W4:Y:S01]  /*3cb30*/  LDL.LU R124, [R1+0x1a8] ;  /* 0x0001a800017c7983 */ /* 0x000f220000300800 */
[----:B--2---:R-:W-:-:S03]  /*3cb40*/  IMAD.MOV.U32 R16, RZ, RZ, R125 ;  /* 0x000000ffff107224 */ /* 0x004fc600078e007d */
[----:B------:R-:W2:Y:S01]  /*3cb50*/  LDL.LU R125, [R1+0x12a8] ;  /* 0x0012a800017d7983 */ /* 0x000ea20000300800 */
[----:B---3--:R-:W-:-:S03]  /*3cb60*/  IMAD.MOV.U32 R5, RZ, RZ, R126 ;  /* 0x000000ffff057224 */ /* 0x008fc600078e007e */
[----:B------:R-:W3:Y:S01]  /*3cb70*/  LDL.LU R126, [R1+0x1b0] ;  /* 0x0001b000017e7983 */ /* 0x000ee20000300800 */
[----:B------:R-:W-:-:S03]  /*3cb80*/  IMAD.MOV.U32 R4, RZ, RZ, R127 ;  /* 0x000000ffff047224 */ /* 0x000fc600078e007f */
[----:B------:R-:W3:Y:S01]  /*3cb90*/  LDL.LU R127, [R1+0x12ac] ;  /* 0x0012ac00017f7983 */ /* 0x000ee20000300800 */
[----:B0-----:R-:W-:-:S03]  /*3cba0*/  IMAD.MOV.U32 R143, RZ, RZ, R128 ;  /* 0x000000ffff8f7224 */ /* 0x001fc600078e0080 */
[----:B------:R-:W3:Y:S01]  /*3cbb0*/  LDL.LU R128, [R1+0x1b8] ;  /* 0x0001b80001807983 */ /* 0x000ee20000300800 */
[----:B------:R-:W-:-:S03]  /*3cbc0*/  IMAD.MOV.U32 R142, RZ, RZ, R165 ;  /* 0x000000ffff8e7224 */ /* 0x000fc600078e00a5 */
[----:B------:R-:W3:Y:S01]  /*3cbd0*/  LDL.LU R165, [R1+0x12b0] ;  /* 0x0012b00001a57983 */ /* 0x000ee20000300800 */
[----:B------:R-:W-:Y:S02]  /*3cbe0*/  IMAD.MOV.U32 R32, RZ, RZ, R120 ;  /* 0x000000ffff207224 */ /* 0x000fe400078e0078 */
[----:B------:R-:W-:-:S05]  /*3cbf0*/  IMAD.MOV.U32 R33, RZ, RZ, R119 ;  /* 0x000000ffff217224 */ /* 0x000fca00078e0077 */
[----:B------:R-:W-:Y:S04]  /*3cc00*/  STL.64 [R1+0x180], R32 ;  /* 0x0001802001007387 */ /* 0x000fe80000100a00 */
[----:B------:R-:W-:Y:S04]  /*3cc10*/  STL [R1+0x1b18], R32 ;  /* 0x001b182001007387 */ /* 0x000fe80000100800 */
[----:B------:R-:W-:Y:S04]  /*3cc20*/  STL.64 [R1+0x190], R4 ;  /* 0x0001900401007387 */ /* 0x000fe80000100a00 */
[----:B------:R-:W-:Y:S04]  /*3cc30*/  STL [R1+0x1c20], R4 ;  /* 0x001c200401007387 */ /* 0x000fe80000100800 */
[----:B------:R-:W-:Y:S04]  /*3cc40*/  STL [R1+0x1c10], R5 ;  /* 0x001c100501007387 */ /* 0x000fe80000100800 */
[----:B------:R-:W-:Y:S04]  /*3cc50*/  STL.64 [R1+0x198], R142 ;  /* 0x0001988e01007387 */ /* 0x000fe80000100a00 */
[----:B------:R-:W-:Y:S04]  /*3cc60*/  STL.64 [R1+0x1c18], R142 ;  /* 0x001c188e01007387 */ /* 0x000fe80000100a00 */
[----:B------:R0:W-:Y:S01]  /*3cc70*/  STL [R1+0x1b08], R33 ;  /* 0x001b082101007387 */ /* 0x0001e20000100800 */
[----:B------:R-:W-:-:S02]  /*3cc80*/  IMAD.MOV.U32 R105, RZ, RZ, R121 ;  /* 0x000000ffff697224 */ /* 0x000fc400078e0079 */
[----:B------:R-:W-:Y:S01]  /*3cc90*/  IMAD.MOV.U32 R104, RZ, RZ, R122 ;  /* 0x000000ffff687224 */ /* 0x000fe200078e007a */
[----:B------:R-:W-:Y:S04]  /*3cca0*/  STL.64 [R1+0x188], R16 ;  /* 0x0001881001007387 */ /* 0x000fe80000100a00 */
[----:B------:R-:W-:Y:S04]  /*3ccb0*/  STL.64 [R1+0x1b10], R16 ;  /* 0x001b101001007387 */ /* 0x000fe80000100a00 */
[----:B------:R-:W-:Y:S04]  /*3ccc0*/  STL.64 [R1+0x1b20], R104 ;  /* 0x001b206801007387 */ /* 0x000fe80000100a00 */
[----:B------:R-:W3:Y:S04]  /*3ccd0*/  LDL.LU R117, [R1+0x1c0] ;  /* 0x0001c00001757983 */ /* 0x000ee80000300800 */
[----:B------:R-:W3:Y:S01]  /*3cce0*/  LDL.LU R118, [R1+0x12b4] ;  /* 0x0012b40001767983 */ /* 0x000ee20000300800 */
[----:B------:R-:W-:-:S03]  /*3ccf0*/  IMAD.MOV.U32 R107, RZ, RZ, R123 ;  /* 0x000000ffff6b7224 */ /* 0x000fc600078e007b */
[----:B------:R-:W3:Y:S01]  /*3cd00*/  LDL.LU R119, [R1+0x1c8] ;  /* 0x0001c80001777983 */ /* 0x000ee20000300800 */
[----:B------:R-:W-:-:S03]  /*3cd10*/  IMAD.MOV.U32 R106, RZ, RZ, R129 ;  /* 0x000000ffff6a7224 */ /* 0x000fc600078e0081 */
[----:B------:R-:W3:Y:S04]  /*3cd20*/  LDL.LU R120, [R1+0x12b8] ;  /* 0x0012b80001787983 */ /* 0x000ee80000300800 */
[----:B------:R-:W3:Y:S04]  /*3cd30*/  LDL.LU R121, [R1+0x1d0] ;  /* 0x0001d00001797983 */ /* 0x000ee80000300800 */
[----:B------:R-:W3:Y:S04]  /*3cd40*/  LDL.LU R122, [R1+0x12bc] ;  /* 0x0012bc00017a7983 */ /* 0x000ee80000300800 */
[----:B------:R-:W3:Y:S04]  /*3cd50*/  LDL.LU R123, [R1+0x1d8] ;  /* 0x0001d800017b7983 */ /* 0x000ee80000300800 */
[----:B------:R-:W3:Y:S04]  /*3cd60*/  LDL.LU R129, [R1+0x12c0] ;  /* 0x0012c00001817983 */ /* 0x000ee80000300800 */
[----:B------:R-:W-:Y:S01]  /*3cd70*/  STL [R1+0x1b38], R106 ;  /* 0x001b386a01007387 */ /* 0x000fe20000100800 */
[----:B------:R-:W-:-:S02]  /*3cd80*/  IMAD.MOV.U32 R109, RZ, RZ, R111 ;  /* 0x000000ffff6d7224 */ /* 0x000fc400078e006f */
[----:B------:R-:W-:Y:S01]  /*3cd90*/  IMAD.MOV.U32 R108, RZ, RZ, R112 ;  /* 0x000000ffff6c7224 */ /* 0x000fe200078e0070 */
[----:B------:R-:W-:Y:S01]  /*3cda0*/  STL [R1+0x1b28], R107 ;  /* 0x001b286b01007387 */ /* 0x000fe20000100800 */
[----:B------:R-:W-:Y:S02]  /*3cdb0*/  IMAD.MOV.U32 R111, RZ, RZ, R113 ;  /* 0x000000ffff6f7224 */ /* 0x000fe400078e0071 */
[----:B------:R-:W-:Y:S01]  /*3cdc0*/  IMAD.MOV.U32 R110, RZ, RZ, R114 ;  /* 0x000000ffff6e7224 */ /* 0x000fe200078e0072 */
[----:B------:R-:W-:Y:S04]  /*3cdd0*/  STL.64 [R1+0x1b30], R108 ;  /* 0x001b306c01007387 */ /* 0x000fe80000100a00 */
[----:B------:R-:W-:Y:S01]  /*3cde0*/  STL.64 [R1+0x1b40], R110 ;  /* 0x001b406e01007387 */ /* 0x000fe20000100a00 */
        /* <DEDUP_REMOVED lines=8> */
[----:B------:R-:W-:-:S03]  /*3ce70*/  IMAD.MOV.U32 R89, RZ, RZ, R128 ;  /* 0x000000ffff597224 */ /* 0x000fc600078e0080 */
[----:B------:R-:W0:Y:S01]  /*3ce80*/  LDL.LU R128, [R1+0x1f0] ;  /* 0x0001f00001807983 */ /* 0x000e220000300800 */
[----:B------:R-:W-:-:S03]  /*3ce90*/  IMAD.MOV.U32 R88, RZ, RZ, R165 ;  /* 0x000000ffff587224 */ /* 0x000fc600078e00a5 */
[----:B------:R-:W3:Y:S01]  /*3cea0*/  LDL.LU R165, [R1+0x12cc] ;  /* 0x0012cc0001a57983 */ /* 0x000ee20000300800 */
[----:B------:R-:W-:Y:S02]  /*3ceb0*/  IMAD.MOV.U32 R52, RZ, RZ, R116 ;  /* 0x000000ffff347224 */ /* 0x000fe400078e0074 */
[----:B------:R-:W-:-:S05]  /*3cec0*/  IMAD.MOV.U32 R53, RZ, RZ, R115 ;  /* 0x000000ffff357224 */ /* 0x000fca00078e0073 */
[----:B------:R-:W-:Y:S04]  /*3ced0*/  STL.64 [R1+0x1a0], R52 ;  /* 0x0001a03401007387 */ /* 0x000fe80000100a00 */
[----:B------:R-:W-:Y:S04]  /*3cee0*/  STL [R1+0x1b58], R52 ;  /* 0x001b583401007387 */ /* 0x000fe80000100800 */
[----:B------:R1:W-:Y:S04]  /*3cef0*/  STL [R1+0x1b48], R53 ;  /* 0x001b483501007387 */ /* 0x0003e80000100800 */
[----:B------:R-:W-:Y:S04]  /*3cf00*/  STL.64 [R1+0x1a8], R38 ;  /* 0x0001a82601007387 */ /* 0x000fe80000100a00 */
[----:B------:R-:W-:Y:S04]  /*3cf10*/  STL.64 [R1+0x1b50], R38 ;  /* 0x001b502601007387 */ /* 0x000fe80000100a00 */
[----:B------:R-:W-:Y:S04]  /*3cf20*/  STL.64 [R1+0x1b0], R134 ;  /* 0x0001b08601007387 */ /* 0x000fe80000100a00 */
[----:B------:R-:W-:Y:S04]  /*3cf30*/  STL.64 [R1+0x1b60], R134 ;  /* 0x001b608601007387 */ /* 0x000fe80000100a00 */
[----:B------:R-:W-:Y:S04]  /*3cf40*/  STL.64 [R1+0x1b8], R88 ;  /* 0x0001b85801007387 */ /* 0x000fe80000100a00 */
[----:B------:R-:W-:Y:S04]  /*3cf50*/  STL [R1+0x1b78], R88 ;  /* 0x001b785801007387 */ /* 0x000fe80000100800 */
[----:B------:R0:W-:Y:S04]  /*3cf60*/  STL [R1+0x1b68], R89 ;  /* 0x001b685901007387 */ /* 0x0001e80000100800 */
[----:B------:R-:W1:Y:S04]  /*3cf70*/  LDL.LU R114, [R1+0x1f8] ;  /* 0x0001f80001727983 */ /* 0x000e680000300800 */
[----:B------:R-:W3:Y:S01]  /*3cf80*/  LDL.LU R115, [R1+0x12d0] ;  /* 0x0012d00001737983 */ /* 0x000ee20000300800 */
[----:B------:R-:W-:-:S02]  /*3cf90*/  IMAD.MOV.U32 R13, RZ, RZ, R117 ;  /* 0x000000ffff0d7224 */ /* 0x000fc400078e0075 */
[----:B------:R-:W-:Y:S02]  /*3cfa0*/  IMAD.MOV.U32 R12, RZ, RZ, R118 ;  /* 0x000000ffff0c7224 */ /* 0x000fe400078e0076 */
[----:B------:R-:W-:Y:S02]  /*3cfb0*/  IMAD.MOV.U32 R145, RZ, RZ, R119 ;  /* 0x000000ffff917224 */ /* 0x000fe400078e0077 */
[----:B------:R-:W-:Y:S02]  /*3cfc0*/  IMAD.MOV.U32 R144, RZ, RZ, R120 ;  /* 0x000000ffff907224 */ /* 0x000fe400078e0078 */
[----:B------:R-:W-:Y:S02]  /*3cfd0*/  IMAD.MOV.U32 R93, RZ, RZ, R121 ;  /* 0x000000ffff5d7224 */ /* 0x000fe400078e0079 */
[----:B------:R-:W3:Y:S01]  /*3cfe0*/  LDL.LU R121, [R1+0x9b8] ;  /* 0x0009b80001797983 */ /* 0x000ee20000300800 */
[----:B------:R-:W-:-:S03]  /*3cff0*/  IMAD.MOV.U32 R92, RZ, RZ, R122 ;  /* 0x000000ffff5c7224 */ /* 0x000fc600078e007a */
[----:B------:R-:W3:Y:S01]  /*3d000*/  LDL.LU R122, [R1+0x12d4] ;  /* 0x0012d400017a7983 */ /* 0x000ee20000300800 */
[----:B------:R-:W-:-:S03]  /*3d010*/  IMAD.MOV.U32 R15, RZ, RZ, R123 ;  /* 0x000000ffff0f7224 */ /* 0x000fc600078e007b */
[----:B------:R-:W3:Y:S01]  /*3d020*/  LDL.LU R123, [R1+0x9bc] ;  /* 0x0009bc00017b7983 */ /* 0x000ee20000300800 */
[----:B------:R-:W-:-:S03]  /*3d030*/  IMAD.MOV.U32 R14, RZ, RZ, R129 ;  /* 0x000000ffff0e7224 */ /* 0x000fc600078e0081 */
[----:B------:R-:W3:Y:S04]  /*3d040*/  LDL.LU R129, [R1+0x12d8] ;  /* 0x0012d80001817983 */ /* 0x000ee80000300800 */
[----:B------:R-:W-:Y:S04]  /*3d050*/  STL.64 [R1+0x1c0], R12 ;  /* 0x0001c00c01007387 */ /* 0x000fe80000100a00 */
[----:B------:R-:W-:Y:S04]  /*3d060*/  STL.64 [R1+0x1b70], R12 ;  /* 0x001b700c01007387 */ /* 0x000fe80000100a00 */
[----:B------:R-:W-:Y:S04]  /*3d070*/  STL.64 [R1+0x1c8], R144 ;  /* 0x0001c89001007387 */ /* 0x000fe80000100a00 */
[----:B------:R-:W-:Y:S04]  /*3d080*/  STL.64 [R1+0x1b80], R144 ;  /* 0x001b809001007387 */ /* 0x000fe80000100a00 */
[----:B------:R-:W-:Y:S04]  /*3d090*/  STL.64 [R1+0x1d0], R92 ;  /* 0x0001d05c01007387 */ /* 0x000fe80000100a00 */
[----:B------:R0:W-:Y:S04]  /*3d0a0*/  STL [R1+0x1b98], R92 ;  /* 0x001b985c01007387 */ /* 0x0001e80000100800 */
[----:B------:R0:W-:Y:S04]  /*3d0b0*/  STL [R1+0x1b88], R93 ;  /* 0x001b885d01007387 */ /* 0x0001e80000100800 */
[----:B------:R-:W-:Y:S04]  /*3d0c0*/  STL.64 [R1+0x1d8], R14 ;  /* 0x0001d80e01007387 */ /* 0x000fe80000100a00 */
[----:B------:R0:W-:Y:S04]  /*3d0d0*/  STL.64 [R1+0x1b90], R14 ;  /* 0x001b900e01007387 */ /* 0x0001e80000100a00 */
        /* <DEDUP_REMOVED lines=17> */
[----:B------:R-:W3:Y:S04]  /*3d1f0*/  LDL.LU R165, [R1+0x12f0] ;  /* 0x0012f00001a57983 */ /* 0x000ee80000300800 */
[----:B------:R-:W-:Y:S04]  /*3d200*/  STL.64 [R1+0x1e0], R48 ;  /* 0x0001e03001007387 */ /* 0x000fe80000100a00 */
[----:B------:R0:W-:Y:S04]  /*3d210*/  STL.64 [R1+0x1ba0], R48 ;  /* 0x001ba03001007387 */ /* 0x0001e80000100a00 */
[----:B------:R-:W-:Y:S04]  /*3d220*/  STL.64 [R1+0x1f0], R32 ;  /* 0x0001f02001007387 */ /* 0x000fe80000100a00 */
[----:B------:R0:W-:Y:S01]  /*3d230*/  STL.64 [R1+0x1c28], R32 ;  /* 0x001c282001007387 */ /* 0x0001e20000100a00 */
[----:B-1----:R-:W-:-:S02]  /*3d240*/  IMAD.MOV.U32 R53, RZ, RZ, R114 ;  /* 0x000000ffff357224 */ /* 0x002fc400078e0072 */
[----:B------:R-:W-:-:S05]  /*3d250*/  IMAD.MOV.U32 R52, RZ, RZ, R115 ;  /* 0x000000ffff347224 */ /* 0x000fca00078e0073 */
[----:B------:R-:W-:Y:S04]  /*3d260*/  STL.64 [R1+0x1f8], R52 ;  /* 0x0001f83401007387 */ /* 0x000fe80000100a00 */
[----:B------:R-:W-:Y:S04]  /*3d270*/  STL [R1+0x1c40], R52 ;  /* 0x001c403401007387 */ /* 0x000fe80000100800 */
[----:B------:R-:W-:Y:S04]  /*3d280*/  STL [R1+0x1c30], R53 ;  /* 0x001c303501007387 */ /* 0x000fe80000100800 */
[----:B------:R-:W-:Y:S01]  /*3d290*/  STL.64 [R1+0x1e8], R154 ;  /* 0x0001e89a01007387 */ /* 0x000fe20000100a00 */
[----:B------:R-:W-:-:S02]  /*3d2a0*/  IMAD.MOV.U32 R113, RZ, RZ, R121 ;  /* 0x000000ffff717224 */ /* 0x000fc400078e0079 */
[----:B------:R-:W-:Y:S01]  /*3d2b0*/  IMAD.MOV.U32 R112, RZ, RZ, R122 ;  /* 0x000000ffff707224 */ /* 0x000fe200078e007a */
[----:B------:R-:W-:Y:S04]  /*3d2c0*/  STL [R1+0x1c50], R154 ;  /* 0x001c509a01007387 */ /* 0x000fe80000100800 */
[----:B------:R-:W-:Y:S04]  /*3d2d0*/  STL [R1+0x1ba8], R155 ;  /* 0x001ba89b01007387 */ /* 0x000fe80000100800 */
        /* <DEDUP_REMOVED lines=10> */
[----:B------:R-:W3:Y:S01]  /*3d380*/  LDL.LU R129, [R1+0x1300] ;  /* 0x0013000001817983 */ /* 0x000ee20000300800 */
[----:B------:R-:W-:-:S04]  /*3d390*/  LOP3.LUT R117, R117, R116, RZ, 0x3c, !PT ;  /* 0x0000007475757212 */ /* 0x000fc800078e3cff */
[----:B------:R-:W-:Y:S02]  /*3d3a0*/  LOP3.LUT R116, R117, R116, RZ, 0x3c, !PT ;  /* 0x0000007475747212 */ /* 0x000fe400078e3cff */
[----:B------:R-:W-:-:S04]  /*3d3b0*/  LOP3.LUT R119, R119, R118, RZ, 0x3c, !PT ;  /* 0x0000007677777212 */ /* 0x000fc800078e3cff */
[----:B------:R-:W-:Y:S02]  /*3d3c0*/  LOP3.LUT R118, R119, R118, RZ, 0x3c, !PT ;  /* 0x0000007677767212 */ /* 0x000fe400078e3cff */
[----:B------:R-:W-:Y:S02]  /*3d3d0*/  LOP3.LUT R117, R117, R116, RZ, 0x3c, !PT ;  /* 0x0000007475757212 */ /* 0x000fe400078e3cff */
[----:B------:R-:W-:Y:S01]  /*3d3e0*/  LOP3.LUT R119, R119, R118, RZ, 0x3c, !PT ;  /* 0x0000007677777212 */ /* 0x000fe200078e3cff */
[----:B------:R-:W-:Y:S01]  /*3d3f0*/  STL.64 [R1+0x1c38], R114 ;  /* 0x001c387201007387 */ /* 0x000fe20000100a00 */
[----:B------:R-:W-:-:S03]  /*3d400*/  IMAD.MOV.U32 R37, RZ, RZ, R47 ;  /* 0x000000ffff257224 */ /* 0x000fc600078e002f */
[----:B------:R-:W-:Y:S01]  /*3d410*/  STL.64 [R1+0x1c48], R116 ;  /* 0x001c487401007387 */ /* 0x000fe20000100a00 */
[----:B------:R-:W-:-:S03]  /*3d420*/  IMAD.MOV.U32 R36, RZ, RZ, R120 ;  /* 0x000000ffff247224 */ /* 0x000fc600078e0078 */
[----:B------:R1:W-:Y:S04]  /*3d430*/  STL.64 [R1+0x1c58], R118 ;  /* 0x001c587601007387 */ /* 0x0003e80000100a00 */
        /* <DEDUP_REMOVED lines=15> */
[----:B------:R-:W-:Y:S04]  /*3d530*/  STL [R1+0x1c70], R36 ;  /* 0x001c702401007387 */ /* 0x000fe80000100800 */
[----:B------:R-:W-:Y:S04]  /*3d540*/  STL [R1+0x1c60], R37 ;  /* 0x001c602501007387 */ /* 0x000fe80000100800 */
[----:B------:R-:W-:Y:S04]  /*3d550*/  STL.64 [R1+0x208], R22 ;  /* 0x0002081601007387 */ /* 0x000fe80000100a00 */
[----:B------:R0:W-:Y:S04]  /*3d560*/  STL.64 [R1+0x1c68], R22 ;  /* 0x001c681601007387 */ /* 0x0001e80000100a00 */
[----:B------:R-:W-:Y:S04]  /*3d570*/  STL.64 [R1+0x210], R26 ;  /* 0x0002101a01007387 */ /* 0x000fe80000100a00 */
[----:B------:R-:W-:Y:S04]  /*3d580*/  STL.64 [R1+0x1c78], R26 ;  /* 0x001c781a01007387 */ /* 0x000fe80000100a00 */
[----:B------:R-:W-:Y:S04]  /*3d590*/  STL.64 [R1+0x218], R10 ;  /* 0x0002180a01007387 */ /* 0x000fe80000100a00 */
[----:B------:R-:W-:Y:S04]  /*3d5a0*/  STL [R1+0x1c90], R10 ;  /* 0x001c900a01007387 */ /* 0x000fe80000100800 */
[----:B------:R-:W-:Y:S01]  /*3d5b0*/  STL [R1+0x1c80], R11 ;  /* 0x001c800b01007387 */ /* 0x000fe20000100800 */
        /* <DEDUP_REMOVED lines=18> */
[----:B------:R-:W-:Y:S04]  /*3d6e0*/  STL [R1+0x1ca0], R31 ;  /* 0x001ca01f01007387 */ /* 0x000fe80000100800 */
[----:B------:R-:W-:Y:S04]  /*3d6f0*/  STL.64 [R1+0x238], R94 ;  /* 0x0002385e01007387 */ /* 0x000fe80000100a00 */
[----:B------:R-:W-:Y:S01]  /*3d700*/  STL.64 [R1+0x1ca8], R94 ;  /* 0x001ca85e01007387 */ /* 0x000fe20000100a00 */
[----:B----4-:R-:W-:-:S03]  /*3d710*/  IMAD.MOV.U32 R157, RZ, RZ, R124 ;  /* 0x000000ffff9d7224 */ /* 0x010fc600078e007c */
[----:B------:R-:W4:Y:S01]  /*3d720*/  LDL.LU R124, [R1+0x11bc] ;  /* 0x0011bc00017c7983 */ /* 0x000f220000300800 */
[----:B--2---:R-:W-:-:S03]  /*3d730*/  IMAD.MOV.U32 R156, RZ, RZ, R125 ;  /* 0x000000ffff9c7224 */ /* 0x004fc600078e007d */
[----:B------:R-:W4:Y:S01]  /*3d740*/  LDL.LU R125, [R1+0x131c] ;  /* 0x00131c00017d7983 */ /* 0x000f220000300800 */
[----:B---3--:R-:W-:-:S03]  /*3d750*/  IMAD.MOV.U32 R89, RZ, RZ, R126 ;  /* 0x000000ffff597224 */ /* 0x008fc600078e007e */
[----:B------:R-:W2:Y:S01]  /*3d760*/  LDL.LU R126, [R1+0x11c0] ;  /* 0x0011c000017e7983 */ /* 0x000ea20000300800 */
[----:B------:R-:W-:-:S03]  /*3d770*/  IMAD.MOV.U32 R88, RZ, RZ, R127 ;  /* 0x000000ffff587224 */ /* 0x000fc600078e007f */
[----:B------:R-:W2:Y:S04]  /*3d780*/  LDL.LU R127, [R1+0x1320] ;  /* 0x00132000017f7983 */ /* 0x000ea80000300800 */
[----:B------:R-:W3:Y:S04]  /*3d790*/  LDL.LU R9, [R1+0x260] ;  /* 0x0002600001097983 */ /* 0x000ee80000300800 */
[----:B------:R-:W3:Y:S01]  /*3d7a0*/  LDL.LU R6, [R1+0x1324] ;  /* 0x0013240001067983 */ /* 0x000ee20000300800 */
[----:B------:R-:W-:-:S03]  /*3d7b0*/  IMAD.MOV.U32 R92, RZ, RZ, R165 ;  /* 0x000000ffff5c7224 */ /* 0x000fc600078e00a5 */
[----:B------:R-:W3:Y:S04]  /*3d7c0*/  LDL.LU R7, [R1+0x268] ;  /* 0x0002680001077983 */ /* 0x000ee80000300800 */
[----:B------:R-:W3:Y:S04]  /*3d7d0*/  LDL.LU R59, [R1+0x1328] ;  /* 0x00132800013b7983 */ /* 0x000ee80000300800 */
[----:B------:R-:W3:Y:S04]  /*3d7e0*/  LDL.LU R42, [R1+0x270] ;  /* 0x00027000012a7983 */ /* 0x000ee80000300800 */
[----:B------:R-:W3:Y:S01]  /*3d7f0*/  LDL.LU R165, [R1+0x132c] ;  /* 0x00132c0001a57983 */ /* 0x000ee20000300800 */
[----:B------:R-:W-:-:S02]  /*3d800*/  IMAD.MOV.U32 R64, RZ, RZ, R120 ;  /* 0x000000ffff407224 */ /* 0x000fc400078e0078 */
[----:B------:R-:W-:Y:S01]  /*3d810*/  IMAD.MOV.U32 R65, RZ, RZ, R47 ;  /* 0x000000ffff417224 */ /* 0x000fe200078e002f */
[----:B------:R-:W3:Y:S01]  /*3d820*/  LDL.LU R43, [R1+0x278] ;  /* 0x00027800012b7983 */ /* 0x000ee20000300800 */
[----:B------:R-:W-:-:S03]  /*3d830*/  IMAD.MOV.U32 R93, RZ, RZ, R128 ;  /* 0x000000ffff5d7224 */ /* 0x000fc600078e0080 */
[----:B------:R-:W3:Y:S04]  /*3d840*/  LDL.LU R128, [R1+0x1330] ;  /* 0x0013300001807983 */ /* 0x000ee80000300800 */
[----:B------:R-:W-:Y:S04]  /*3d850*/  STL.64 [R1+0x240], R64 ;  /* 0x0002404001007387 */ /* 0x000fe80000100a00 */
[----:B------:R-:W-:Y:S04]  /*3d860*/  STL.64 [R1+0x1cb8], R64 ;  /* 0x001cb84001007387 */ /* 0x000fe80000100a00 */
[----:B------:R-:W-:Y:S04]  /*3d870*/  STL.64 [R1+0x248], R156 ;  /* 0x0002489c01007387 */ /* 0x000fe80000100a00 */
[----:B------:R-:W-:Y:S04]  /*3d880*/  STL [R1+0x1cd0], R156 ;  /* 0x001cd09c01007387 */ /* 0x000fe80000100800 */
[----:B------:R-:W-:Y:S04]  /*3d890*/  STL [R1+0x1cc0], R157 ;  /* 0x001cc09d01007387 */ /* 0x000fe80000100800 */
[----:B------:R-:W-:Y:S04]  /*3d8a0*/  STL.64 [R1+0x250], R88 ;  /* 0x0002505801007387 */ /* 0x000fe80000100a00 */
[----:B------:R0:W-:Y:S04]  /*3d8b0*/  STL.64 [R1+0x1cc8], R88 ;  /* 0x001cc85801007387 */ /* 0x0001e80000100a00 */
[----:B------:R-:W-:Y:S04]  /*3d8c0*/  STL.64 [R1+0x258], R92 ;  /* 0x0002585c01007387 */ /* 0x000fe80000100a00 */
[----:B------:R0:W-:Y:S01]  /*3d8d0*/  STL.64 [R1+0x1cd8], R92 ;  /* 0x001cd85c01007387 */ /* 0x0001e20000100a00 */
[----:B------:R-:W-:-:S05]  /*3d8e0*/  IMAD.MOV.U32 R120, RZ, RZ, R122 ;  /* 0x000000ffff787224 */ /* 0x000fca00078e007a */
[----:B------:R-:W-:Y:S04]  /*3d8f0*/  STL [R1+0x1cf0], R120 ;  /* 0x001cf07801007387 */ /* 0x000fe80000100800 */
[----:B------:R-:W-:Y:S04]  /*3d900*/  STL [R1+0x1ce0], R121 ;  /* 0x001ce07901007387 */ /* 0x000fe80000100800 */
[----:B------:R-:W3:Y:S04]  /*3d910*/  LDL.LU R44, [R1+0x280] ;  /* 0x00028000012c7983 */ /* 0x000ee80000300800 */
[----:B------:R-:W3:Y:S04]  /*3d920*/  LDL.LU R45, [R1+0x1334] ;  /* 0x00133400012d7983 */ /* 0x000ee80000300800 */
[----:B------:R-:W3:Y:S04]  /*3d930*/  LDL.LU R28, [R1+0x288] ;  /* 0x00028800011c7983 */ /* 0x000ee80000300800 */
[----:B------:R-:W3:Y:S04]  /*3d940*/  LDL.LU R29, [R1+0x1338] ;  /* 0x00133800011d7983 */ /* 0x000ee80000300800 */
[----:B------:R-:W3:Y:S04]  /*3d950*/  LDL.LU R46, [R1+0x290] ;  /* 0x00029000012e7983 */ /* 0x000ee80000300800 */
[----:B------:R-:W3:Y:S01]  /*3d960*/  LDL.LU R47, [R1+0x133c] ;  /* 0x00133c00012f7983 */ /* 0x000ee20000300800 */
[----:B------:R-:W-:-:S03]  /*3d970*/  IMAD.MOV.U32 R122, RZ, RZ, R129 ;  /* 0x000000ffff7a7224 */ /* 0x000fc600078e0081 */
[----:B------:R-:W3:Y:S04]  /*3d980*/  LDL.LU R58, [R1+0x298] ;  /* 0x00029800013a7983 */ /* 0x000ee80000300800 */
[----:B------:R-:W3:Y:S04]  /*3d990*/  LDL.LU R129, [R1+0x1340] ;  /* 0x0013400001817983 */ /* 0x000ee80000300800 */
[----:B------:R0:W-:Y:S01]  /*3d9a0*/  STL.64 [R1+0x1ce8], R122 ;  /* 0x001ce87a01007387 */ /* 0x0001e20000100a00 */
[----:B----4-:R-:W-:-:S04]  /*3d9b0*/  LOP3.LUT R125, R125, R124, RZ, 0x3c, !PT ;  /* 0x0000007c7d7d7212 */ /* 0x010fc800078e3cff */
[----:B------:R-:W-:Y:S02]  /*3d9c0*/  LOP3.LUT R124, R125, R124, RZ, 0x3c, !PT ;  /* 0x0000007c7d7c7212 */ /* 0x000fe400078e3cff */
[----:B--2---:R-:W-:Y:S02]  /*3d9d0*/  LOP3.LUT R127, R127, R126, RZ, 0x3c, !PT ;  /* 0x0000007e7f7f7212 */ /* 0x004fe400078e3cff */
[----:B------:R-:W-:Y:S02]  /*3d9e0*/  LOP3.LUT R125, R125, R124, RZ, 0x3c, !PT ;  /* 0x0000007c7d7d7212 */ /* 0x000fe400078e3cff */
[----:B------:R-:W-:-:S04]  /*3d9f0*/  LOP3.LUT R126, R127, R126, RZ, 0x3c, !PT ;  /* 0x0000007e7f7e7212 */ /* 0x000fc800078e3cff */
[----:B------:R-:W-:Y:S01]  /*3da00*/  LOP3.LUT R127, R127, R126, RZ, 0x3c, !PT ;  /* 0x0000007e7f7f7212 */ /* 0x000fe200078e3cff */
[----:B------:R2:W-:Y:S04]  /*3da10*/  STL.64 [R1+0x1cf8], R124 ;  /* 0x001cf87c01007387 */ /* 0x0005e80000100a00 */
[----:B------:R-:W-:Y:S01]  /*3da20*/  STL [R1+0x1d10], R126 ;  /* 0x001d107e01007387 */ /* 0x000fe20000100800 */
[----:B---3--:R-:W-:-:S03]  /*3da30*/  IMAD.MOV.U32 R40, RZ, RZ, R59 ;  /* 0x000000ffff287224 */ /* 0x008fc600078e003b */
[----:B------:R-:W-:Y:S04]  /*3da40*/  STL [R1+0x1d00], R127 ;  /* 0x001d007f01007387 */ /* 0x000fe80000100800 */
[----:B------:R-:W3:Y:S01]  /*3da50*/  LDL.LU R59, [R1+0x2a0] ;  /* 0x0002a000013b7983 */ /* 0x000ee20000300800 */
[----:B------:R-:W-:-:S03]  /*3da60*/  IMAD.MOV.U32 R90, RZ, RZ, R165 ;  /* 0x000000ffff5a7224 */ /* 0x000fc600078e00a5 */
[----:B------:R-:W4:Y:S01]  /*3da70*/  LDL.LU R165, [R1+0x1344] ;  /* 0x0013440001a57983 */ /* 0x000f220000300800 */
[----:B------:R-:W-:-:S03]  /*3da80*/  IMAD.MOV.U32 R91, RZ, RZ, R42 ;  /* 0x000000ffff5b7224 */ /* 0x000fc600078e002a */
[----:B------:R-:W2:Y:S01]  /*3da90*/  LDL.LU R62, [R1+0x2a8] ;  /* 0x0002a800013e7983 */ /* 0x000ea20000300800 */
[----:B------:R-:W-:-:S03]  /*3daa0*/  IMAD.MOV.U32 R131, RZ, RZ, R43 ;  /* 0x000000ffff837224 */ /* 0x000fc600078e002b */
[----:B------:R-:W2:Y:S01]  /*3dab0*/  LDL.LU R68, [R1+0x1348] ;  /* 0x0013480001447983 */ /* 0x000ea20000300800 */
[----:B------:R-:W-:-:S03]  /*3dac0*/  IMAD.MOV.U32 R130, RZ, RZ, R128 ;  /* 0x000000ffff827224 */ /* 0x000fc600078e0080 */
[----:B------:R-:W2:Y:S04]  /*3dad0*/  LDL.LU R69, [R1+0x2b0] ;  /* 0x0002b00001457983 */ /* 0x000ea80000300800 */
[----:B------:R-:W2:Y:S04]  /*3dae0*/  LDL.LU R42, [R1+0x134c] ;  /* 0x00134c00012a7983 */ /* 0x000ea80000300800 */
[----:B------:R-:W2:Y:S04]  /*3daf0*/  LDL.LU R43, [R1+0x2b8] ;  /* 0x0002b800012b7983 */ /* 0x000ea80000300800 */
[----:B------:R-:W2:Y:S01]  /*3db00*/  LDL.LU R128, [R1+0x1350] ;  /* 0x0013500001807983 */ /* 0x000ea20000300800 */
[----:B------:R-:W-:-:S02]  /*3db10*/  IMAD.MOV.U32 R20, RZ, RZ, R6 ;  /* 0x000000ffff147224 */ /* 0x000fc400078e0006 */
[----:B------:R-:W-:Y:S02]  /*3db20*/  IMAD.MOV.U32 R21, RZ, RZ, R9 ;  /* 0x000000ffff157224 */ /* 0x000fe400078e0009 */
[----:B------:R-:W-:-:S03]  /*3db30*/  IMAD.MOV.U32 R41, RZ, RZ, R7 ;  /* 0x000000ffff297224 */ /* 0x000fc600078e0007 */
[----:B------:R-:W-:Y:S04]  /*3db40*/  STL.64 [R1+0x260], R20 ;  /* 0x0002601401007387 */ /* 0x000fe80000100a00 */
[----:B------:R0:W-:Y:S04]  /*3db50*/  STL.64 [R1+0x1d08], R20 ;  /* 0x001d081401007387 */ /* 0x0001e80000100a00 */
[----:B------:R-:W-:Y:S04]  /*3db60*/  STL.64 [R1+0x268], R40 ;  /* 0x0002682801007387 */ /* 0x000fe80000100a00 */
[----:B------:R-:W-:Y:S04]  /*3db70*/  STL.64 [R1+0x1d18], R40 ;  /* 0x001d182801007387 */ /* 0x000fe80000100a00 */
[----:B------:R-:W-:Y:S04]  /*3db80*/  STL.64 [R1+0x270], R90 ;  /* 0x0002705a01007387 */ /* 0x000fe80000100a00 */
[----:B------:R-:W-:Y:S04]  /*3db90*/  STL [R1+0x1d30], R90 ;  /* 0x001d305a01007387 */ /* 0x000fe80000100800 */
[----:B------:R-:W-:Y:S04]  /*3dba0*/  STL [R1+0x1d20], R91 ;  /* 0x001d205b01007387 */ /* 0x000fe80000100800 */
[----:B------:R-:W-:Y:S04]  /*3dbb0*/  STL.64 [R1+0x278], R130 ;  /* 0x0002788201007387 */ /* 0x000fe80000100a00 */
[----:B------:R0:W-:Y:S01]  /*3dbc0*/  STL.64 [R1+0x1d28], R130 ;  /* 0x001d288201007387 */ /* 0x0001e20000100a00 */
[----:B------:R-:W-:-:S04]  /*3dbd0*/  LOP3.LUT R45, R45, R44, RZ, 0x3c, !PT ;  /* 0x0000002c2d2d7212 */ /* 0x000fc800078e3cff */
[----:B------:R-:W-:Y:S02]  /*3dbe0*/  LOP3.LUT R44, R45, R44, RZ, 0x3c, !PT ;  /* 0x0000002c2d2c7212 */ /* 0x000fe400078e3cff */
[----:B------:R-:W-:Y:S02]  /*3dbf0*/  LOP3.LUT R29, R29, R28, RZ, 0x3c, !PT ;  /* 0x0000001c1d1d7212 */ /* 0x000fe400078e3cff */
[----:B------:R-:W-:Y:S02]  /*3dc00*/  LOP3.LUT R45, R45, R44, RZ, 0x3c, !PT ;  /* 0x0000002c2d2d7212 */ /* 0x000fe400078e3cff */
[----:B------:R-:W-:Y:S02]  /*3dc10*/  LOP3.LUT R28, R29, R28, RZ, 0x3c, !PT ;  /* 0x0000001c1d1c7212 */ /* 0x000fe400078e3cff */
[----:B------:R-:W-:Y:S02]  /*3dc20*/  LOP3.LUT R47, R47, R46, RZ, 0x3c, !PT ;  /* 0x0000002e2f2f7212 */ /* 0x000fe400078e3cff */
[----:B------:R-:W-:-:S02]  /*3dc30*/  LOP3.LUT R29, R29, R28, RZ, 0x3c, !PT ;  /* 0x0000001c1d1d7212 */ /* 0x000fc400078e3cff */
[----:B------:R-:W-:Y:S01]  /*3dc40*/  LOP3.LUT R46, R47, R46, RZ, 0x3c, !PT ;  /* 0x0000002e2f2e7212 */ /* 0x000fe200078e3cff */
[----:B------:R-:W-:-:S03]  /*3dc50*/  IMAD.MOV.U32 R138, RZ, RZ, R129 ;  /* 0x000000ffff8a7224 */ /* 0x000fc600078e0081 */
[----:B------:R-:W-:Y:S01]  /*3dc60*/  LOP3.LUT R47, R47, R46, RZ, 0x3c, !PT ;  /* 0x0000002e2f2f7212 */ /* 0x000fe200078e3cff */
[----:B------:R-:W2:Y:S01]  /*3dc70*/  LDL.LU R129, [R1+0x1354] ;  /* 0x0013540001817983 */ /* 0x000ea20000300800 */
[----:B------:R-:W-:-:S03]  /*3dc80*/  IMAD.MOV.U32 R139, RZ, RZ, R58 ;  /* 0x000000ffff8b7224 */ /* 0x000fc600078e003a */
[----:B------:R-:W-:Y:S04]  /*3dc90*/  STL.64 [R1+0x280], R44 ;  /* 0x0002802c01007387 */ /* 0x000fe80000100a00 */
[----:B------:R0:W-:Y:S04]  /*3dca0*/  STL.64 [R1+0x1d38], R44 ;  /* 0x001d382c01007387 */ /* 0x0001e80000100a00 */
[----:B------:R-:W-:Y:S04]  /*3dcb0*/  STL.64 [R1+0x288], R28 ;  /* 0x0002881c01007387 */ /* 0x000fe80000100a00 */
[----:B------:R-:W-:Y:S04]  /*3dcc0*/  STL [R1+0x1d50], R28 ;  /* 0x001d501c01007387 */ /* 0x000fe80000100800 */
[----:B------:R-:W-:Y:S04]  /*3dcd0*/  STL [R1+0x1d40], R29 ;  /* 0x001d401d01007387 */ /* 0x000fe80000100800 */
[----:B------:R-:W-:Y:S04]  /*3dce0*/  STL.64 [R1+0x290], R46 ;  /* 0x0002902e01007387 */ /* 0x000fe80000100a00 */
[----:B------:R0:W-:Y:S04]  /*3dcf0*/  STL.64 [R1+0x1d48], R46 ;  /* 0x001d482e01007387 */ /* 0x0001e80000100a00 */
[----:B------:R-:W-:Y:S04]  /*3dd00*/  STL.64 [R1+0x298], R138 ;  /* 0x0002988a01007387 */ /* 0x000fe80000100a00 */
[----:B------:R0:W-:Y:S04]  /*3dd10*/  STL.64 [R1+0x1d58], R138 ;  /* 0x001d588a01007387 */ /* 0x0001e80000100a00 */
[----:B------:R-:W2:Y:S01]  /*3dd20*/  LDL.LU R63, [R1+0x1358] ;  /* 0x00135800013f7983 */ /* 0x000ea20000300800 */
[----:B----4-:R-:W-:-:S03]  /*3dd30*/  IMAD.MOV.U32 R80, RZ, RZ, R165 ;  /* 0x000000ffff507224 */ /* 0x010fc600078e00a5 */
[----:B------:R-:W4:Y:S04]  /*3dd40*/  LDL.LU R165, [R1+0x135c] ;  /* 0x00135c0001a57983 */ /* 0x000f280000300800 */
[----:B------:R-:W4:Y:S04]  /*3dd50*/  LDL.LU R24, [R1] ;  /* 0x0000000001187983 */ /* 0x000f280000300800 */
[----:B------:R-:W4:Y:S01]  /*3dd60*/  LDL.LU R25, [R1+0x1360] ;  /* 0x0013600001197983 */ /* 0x000f220000300800 */
[----:B---3--:R-:W-:-:S03]  /*3dd70*/  IMAD.MOV.U32 R81, RZ, RZ, R59 ;  /* 0x000000ffff517224 */ /* 0x008fc600078e003b */
[----:B------:R-:W3:Y:S04]  /*3dd80*/  LDL.LU R8, [R1+0x2c0] ;  /* 0x0002c00001087983 */ /* 0x000ee80000300800 */
[----:B------:R-:W3:Y:S04]  /*3dd90*/  LDL.LU R9, [R1+0x1364] ;  /* 0x0013640001097983 */ /* 0x000ee80000300800 */
[----:B------:R-:W3:Y:S01]  /*3dda0*/  LDL.LU R6, [R1+0x2c8] ;  /* 0x0002c80001067983 */ /* 0x000ee20000300800 */
[----:B--2---:R-:W-:-:S03]  /*3ddb0*/  IMAD.MOV.U32 R96, RZ, RZ, R68 ;  /* 0x000000ffff607224 */ /* 0x004fc600078e0044 */
[----:B------:R-:W2:Y:S01]  /*3ddc0*/  LDL.LU R7, [R1+0x1368] ;  /* 0x0013680001077983 */ /* 0x000ea20000300800 */
[----:B------:R-:W-:-:S03]  /*3ddd0*/  IMAD.MOV.U32 R97, RZ, RZ, R62 ;  /* 0x000000ffff617224 */ /* 0x000fc600078e003e */
[----:B------:R-:W2:Y:S01]  /*3dde0*/  LDL.LU R58, [R1+0x2d0] ;  /* 0x0002d000013a7983 */ /* 0x000ea20000300800 */
[----:B------:R-:W-:-:S03]  /*3ddf0*/  IMAD.MOV.U32 R106, RZ, RZ, R42 ;  /* 0x000000ffff6a7224 */ /* 0x000fc600078e002a */
[----:B------:R-:W2:Y:S01]  /*3de00*/  LDL.LU R59, [R1+0x136c] ;  /* 0x00136c00013b7983 */ /* 0x000ea20000300800 */
[----:B------:R-:W-:-:S03]  /*3de10*/  IMAD.MOV.U32 R107, RZ, RZ, R69 ;  /* 0x000000ffff6b7224 */ /* 0x000fc600078e0045 */
[----:B------:R-:W-:Y:S01]  /*3de20*/  STL.64 [R1+0x2a0], R80 ;  /* 0x0002a05001007387 */ /* 0x000fe20000100a00 */
[----:B------:R-:W-:Y:S02]  /*3de30*/  IMAD.MOV.U32 R82, RZ, RZ, R128 ;  /* 0x000000ffff527224 */ /* 0x000fe400078e0080 */
[----:B------:R-:W-:Y:S01]  /*3de40*/  IMAD.MOV.U32 R83, RZ, RZ, R43 ;  /* 0x000000ffff537224 */ /* 0x000fe200078e002b */
[----:B------:R-:W-:Y:S04]  /*3de50*/  STL [R1+0x1d70], R80 ;  /* 0x001d705001007387 */ /* 0x000fe80000100800 */
[----:B------:R-:W-:Y:S04]  /*3de60*/  STL [R1+0x1d60], R81 ;  /* 0x001d605101007387 */ /* 0x000fe80000100800 */
[----:B------:R-:W-:Y:S04]  /*3de70*/  STL.64 [R1+0x2a8], R96 ;  /* 0x0002a86001007387 */ /* 0x000fe80000100a00 */
[----:B------:R0:W-:Y:S04]  /*3de80*/  STL.64 [R1+0x1d68], R96 ;  /* 0x001d686001007387 */ /* 0x0001e80000100a00 */
[----:B------:R-:W-:Y:S04]  /*3de90*/  STL.64 [R1+0x2b0], R106 ;  /* 0x0002b06a01007387 */ /* 0x000fe80000100a00 */
[----:B------:R0:W-:Y:S04]  /*3dea0*/  STL.64 [R1+0x1d78], R106 ;  /* 0x001d786a01007387 */ /* 0x0001e80000100a00 */
[----:B------:R-:W-:Y:S04]  /*3deb0*/  STL.64 [R1+0x2b8], R82 ;  /* 0x0002b85201007387 */ /* 0x000fe80000100a00 */
[----:B------:R-:W-:Y:S04]  /*3dec0*/  STL [R1+0x1d90], R82 ;  /* 0x001d905201007387 */ /* 0x000fe80000100800 */
[----:B------:R-:W-:Y:S04]  /*3ded0*/  STL [R1+0x1d80], R83 ;  /* 0x001d805301007387 */ /* 0x000fe80000100800 */
[----:B------:R-:W2:Y:S04]  /*3dee0*/  LDL.LU R42, [R1+0x2d8] ;  /* 0x0002d800012a7983 */ /* 0x000ea80000300800 */
[----:B------:R-:W2:Y:S04]  /*3def0*/  LDL.LU R43, [R1+0x1370] ;  /* 0x00137000012b7983 */ /* 0x000ea80000300800 */
[----:B------:R-:W2:Y:S04]  /*3df00*/  LDL.LU R34, [R1+0x2e0] ;  /* 0x0002e00001227983 */ /* 0x000ea80000300800 */
[----:B------:R-:W2:Y:S04]  /*3df10*/  LDL.LU R35, [R1+0x1374] ;  /* 0x0013740001237983 */ /* 0x000ea80000300800 */
[----:B------:R-:W2:Y:S04]  /*3df20*/  LDL.LU R78, [R1+0x2e8] ;  /* 0x0002e800014e7983 */ /* 0x000ea80000300800 */
[----:B------:R-:W2:Y:S04]  /*3df30*/  LDL.LU R79, [R1+0x1378] ;  /* 0x00137800014f7983 */ /* 0x000ea80000300800 */
[----:B------:R-:W2:Y:S04]  /*3df40*/  LDL.LU R68, [R1+0x2f0] ;  /* 0x0002f00001447983 */ /* 0x000ea80000300800 */
[----:B------:R-:W2:Y:S01]  /*3df50*/  LDL.LU R69, [R1+0x137c] ;  /* 0x00137c0001457983 */ /* 0x000ea20000300800 */
[----:B------:R-:W-:-:S02]  /*3df60*/  IMAD.MOV.U32 R128, RZ, RZ, R129 ;  /* 0x000000ffff807224 */ /* 0x000fc400078e0081 */
[----:B------:R-:W-:-:S05]  /*3df70*/  IMAD.MOV.U32 R129, RZ, RZ, R162 ;  /* 0x000000ffff817224 */ /* 0x000fca00078e00a2 */
[----:B------:R0:W-:Y:S01]  /*3df80*/  STL.64 [R1+0x1d88], R128 ;  /* 0x001d888001007387 */ /* 0x0001e20000100a00 */
[----:B------:R-:W-:-:S05]  /*3df90*/  IMAD.MOV.U32 R162, RZ, RZ, R63 ;  /* 0x000000ffffa27224 */ /* 0x000fca00078e003f */
[----:B------:R0:W-:Y:S01]  /*3dfa0*/  STL.64 [R1+0x1d98], R162 ;  /* 0x001d98a201007387 */ /* 0x0001e20000100a00 */
[----:B----4-:R-:W-:-:S04]  /*3dfb0*/  LOP3.LUT R165, R165, R164, RZ, 0x3c, !PT ;  /* 0x000000a4a5a57212 */ /* 0x010fc800078e3cff */
[----:B------:R-:W-:-:S04]  /*3dfc0*/  LOP3.LUT R164, R165, R164, RZ, 0x3c, !PT ;  /* 0x000000a4a5a47212 */ /* 0x000fc800078e3cff */
[----:B------:R-:W-:-:S05]  /*3dfd0*/  LOP3.LUT R165, R165, R164, RZ, 0x3c, !PT ;  /* 0x000000a4a5a57212 */ /* 0x000fca00078e3cff */
[----:B------:R4:W-:Y:S04]  /*3dfe0*/  STL.64 [R1+0x1da0], R164 ;  /* 0x001da0a401007387 */ /* 0x0009e80000100a00 */
        /* <DEDUP_REMOVED lines=8> */
[----:B------:R-:W-:-:S02]  /*3e070*/  LOP3.LUT R25, R25, R24, RZ, 0x3c, !PT ;  /* 0x0000001819197212 */ /* 0x000fc400078e3cff */
[----:B---3--:R-:W-:Y:S02]  /*3e080*/  LOP3.LUT R9, R9, R8, RZ, 0x3c, !PT ;  /* 0x0000000809097212 */ /* 0x008fe400078e3cff */
[----:B------:R-:W-:Y:S02]  /*3e090*/  LOP3.LUT R24, R25, R24, RZ, 0x3c, !PT ;  /* 0x0000001819187212 */ /* 0x000fe400078e3cff */
[----:B--2---:R-:W-:Y:S02]  /*3e0a0*/  LOP3.LUT R7, R7, R6, RZ, 0x3c, !PT ;  /* 0x0000000607077212 */ /* 0x004fe400078e3cff */
[----:B------:R-:W-:Y:S02]  /*3e0b0*/  LOP3.LUT R8, R9, R8, RZ, 0x3c, !PT ;  /* 0x0000000809087212 */ /* 0x000fe400078e3cff */
[----:B------:R-:W-:Y:S02]  /*3e0c0*/  LOP3.LUT R59, R59, R58, RZ, 0x3c, !PT ;  /* 0x0000003a3b3b7212 */ /* 0x000fe400078e3cff */
[----:B------:R-:W-:-:S02]  /*3e0d0*/  LOP3.LUT R25, R25, R24, RZ, 0x3c, !PT ;  /* 0x0000001819197212 */ /* 0x000fc400078e3cff */
[----:B------:R-:W-:Y:S02]  /*3e0e0*/  LOP3.LUT R6, R7, R6, RZ, 0x3c, !PT ;  /* 0x0000000607067212 */ /* 0x000fe400078e3cff */
[----:B------:R-:W-:Y:S02]  /*3e0f0*/  LOP3.LUT R9, R9, R8, RZ, 0x3c, !PT ;  /* 0x0000000809097212 */ /* 0x000fe400078e3cff */
[----:B------:R-:W-:Y:S01]  /*3e100*/  LOP3.LUT R58, R59, R58, RZ, 0x3c, !PT ;  /* 0x0000003a3b3a7212 */ /* 0x000fe200078e3cff */
[----:B------:R-:W-:Y:S01]  /*3e110*/  STL.64 [R1], R24 ;  /* 0x0000001801007387 */ /* 0x000fe20000100a00 */
[----:B------:R-:W-:Y:S02]  /*3e120*/  LOP3.LUT R7, R7, R6, RZ, 0x3c, !PT ;  /* 0x0000000607077212 */ /* 0x000fe400078e3cff */
[----:B------:R-:W-:Y:S01]  /*3e130*/  LOP3.LUT R59, R59, R58, RZ, 0x3c, !PT ;  /* 0x0000003a3b3b7212 */ /* 0x000fe200078e3cff */
[----:B------:R-:W-:Y:S04]  /*3e140*/  STL [R1+0x1db8], R24 ;  /* 0x001db81801007387 */ /* 0x000fe80000100800 */
[----:B------:R-:W-:Y:S04]  /*3e150*/  STL [R1+0x1da8], R25 ;  /* 0x001da81901007387 */ /* 0x000fe80000100800 */
[----:B------:R-:W-:Y:S04]  /*3e160*/  STL.64 [R1+0x2c0], R8 ;  /* 0x0002c00801007387 */ /* 0x000fe80000100a00 */
[----:B------:R-:W-:Y:S04]  /*3e170*/  STL.64 [R1+0x1db0], R8 ;  /* 0x001db00801007387 */ /* 0x000fe80000100a00 */
[----:B------:R-:W-:Y:S01]  /*3e180*/  STL.64 [R1+0x2c8], R6 ;  /* 0x0002c80601007387 */ /* 0x000fe20000100a00 */
[----:B------:R-:W-:-:S03]  /*3e190*/  IMAD.MOV.U32 R85, RZ, RZ, R34 ;  /* 0x000000ffff557224 */ /* 0x000fc600078e0022 */
[----:B------:R-:W-:Y:S01]  /*3e1a0*/  STL.64 [R1+0x1dc0], R6 ;  /* 0x001dc00601007387 */ /* 0x000fe20000100a00 */
[----:B------:R-:W-:-:S03]  /*3e1b0*/  IMAD.MOV.U32 R84, RZ, RZ, R35 ;  /* 0x000000ffff547224 */ /* 0x000fc600078e0023 */
[----:B------:R-:W-:Y:S04]  /*3e1c0*/  STL.64 [R1+0x2d0], R58 ;  /* 0x0002d03a01007387 */ /* 0x000fe80000100a00 */
[----:B------:R-:W-:Y:S04]  /*3e1d0*/  STL [R1+0x1dd8], R58 ;  /* 0x001dd83a01007387 */ /* 0x000fe80000100800 */
[----:B------:R-:W-:Y:S04]  /*3e1e0*/  STL [R1+0x1dc8], R59 ;  /* 0x001dc83b01007387 */ /* 0x000fe80000100800 */
[----:B------:R-:W2:Y:S04]  /*3e1f0*/  LDL.LU R34, [R1+0x318] ;  /* 0x0003180001227983 */ /* 0x000ea80000300800 */
[----:B------:R-:W2:Y:S01]  /*3e200*/  LDL.LU R35, [R1+0x1390] ;  /* 0x0013900001237983 */ /* 0x000ea20000300800 */
[----:B------:R-:W-:Y:S01]  /*3e210*/  LOP3.LUT R43, R43, R42, RZ, 0x3c, !PT ;  /* 0x0000002a2b2b7212 */ /* 0x000fe200078e3cff */
[----:B------:R-:W-:-:S02]  /*3e220*/  IMAD.MOV.U32 R86, RZ, RZ, R79 ;  /* 0x000000ffff567224 */ /* 0x000fc400078e004f */
[----:B------:R-:W-:Y:S02]  /*3e230*/  IMAD.MOV.U32 R87, RZ, RZ, R78 ;  /* 0x000000ffff577224 */ /* 0x000fe400078e004e */
[----:B------:R-:W-:Y:S02]  /*3e240*/  IMAD.MOV.U32 R79, RZ, RZ, R68 ;  /* 0x000000ffff4f7224 */ /* 0x000fe400078e0044 */
[----:B------:R-:W-:Y:S01]  /*3e250*/  IMAD.MOV.U32 R78, RZ, RZ, R69 ;  /* 0x000000ffff4e7224 */ /* 0x000fe200078e0045 */
[----:B------:R-:W3:Y:S01]  /*3e260*/  LDL.LU R68, [R1+0x10] ;  /* 0x0000100001447983 */ /* 0x000ee20000300800 */
[----:B------:R-:W-:-:S03]  /*3e270*/  LOP3.LUT R42, R43, R42, RZ, 0x3c, !PT ;  /* 0x0000002a2b2a7212 */ /* 0x000fc600078e3cff */
[----:B------:R-:W3:Y:S04]  /*3e280*/  LDL.LU R69, [R1+0x1398] ;  /* 0x0013980001457983 */ /* 0x000ee80000300800 */
[----:B------:R-:W3:Y:S01]  /*3e290*/  LDL.LU R72, [R1+0x18] ;  /* 0x0000180001487983 */ /* 0x000ee20000300800 */
[----:B------:R-:W-:-:S03]  /*3e2a0*/  LOP3.LUT R43, R43, R42, RZ, 0x3c, !PT ;  /* 0x0000002a2b2b7212 */ /* 0x000fc600078e3cff */
[----:B------:R-:W3:Y:S04]  /*3e2b0*/  LDL.LU R73, [R1+0x139c] ;  /* 0x00139c0001497983 */ /* 0x000ee80000300800 */
[----:B------:R-:W3:Y:S04]  /*3e2c0*/  LDL.LU R56, [R1+0x20] ;  /* 0x0000200001387983 */ /* 0x000ee80000300800 */
[----:B------:R-:W3:Y:S04]  /*3e2d0*/  LDL.LU R57, [R1+0x13a0] ;  /* 0x0013a00001397983 */ /* 0x000ee80000300800 */
[----:B------:R-:W-:Y:S04]  /*3e2e0*/  STL.64 [R1+0x2d8], R42 ;  /* 0x0002d82a01007387 */ /* 0x000fe80000100a00 */
[----:B------:R-:W-:Y:S04]  /*3e2f0*/  STL.64 [R1+0x1dd0], R42 ;  /* 0x001dd02a01007387 */ /* 0x000fe80000100a00 */
[----:B------:R-:W-:Y:S04]  /*3e300*/  STL.64 [R1+0x2e0], R84 ;  /* 0x0002e05401007387 */ /* 0x000fe80000100a00 */
[----:B------:R-:W-:Y:S04]  /*3e310*/  STL.64 [R1+0x1de0], R84 ;  /* 0x001de05401007387 */ /* 0x000fe80000100a00 */
[----:B------:R-:W-:Y:S04]  /*3e320*/  STL.64 [R1+0x2e8], R86 ;  /* 0x0002e85601007387 */ /* 0x000fe80000100a00 */
[----:B------:R-:W-:Y:S04]  /*3e330*/  STL [R1+0x1df8], R86 ;  /* 0x001df85601007387 */ /* 0x000fe80000100800 */
[----:B------:R-:W-:Y:S04]  /*3e340*/  STL [R1+0x1de8], R87 ;  /* 0x001de85701007387 */ /* 0x000fe80000100800 */
[----:B------:R-:W-:Y:S04]  /*3e350*/  STL.64 [R1+0x2f0], R78 ;  /* 0x0002f04e01007387 */ /* 0x000fe80000100a00 */
[----:B------:R0:W-:Y:S04]  /*3e360*/  STL.64 [R1+0x1df0], R78 ;  /* 0x001df04e01007387 */ /* 0x0001e80000100a00 */
[----:B------:R-:W3:Y:S04]  /*3e370*/  LDL.LU R75, [R1+0x320] ;  /* 0x00032000014b7983 */ /* 0x000ee80000300800 */
[----:B------:R-:W3:Y:S01]  /*3e380*/  LDL.LU R161, [R1+0x13a4] ;  /* 0x0013a40001a17983 */ /* 0x000ee20000300800 */
[----:B----4-:R-:W-:-:S03]  /*3e390*/  IMAD.MOV.U32 R141, RZ, RZ, R160 ;  /* 0x000000ffff8d7224 */ /* 0x010fc600078e00a0 */
[----:B------:R-:W4:Y:S01]  /*3e3a0*/  LDL.LU R160, [R1+0x328] ;  /* 0x0003280001a07983 */ /* 0x000f220000300800 */
[----:B------:R-:W-:Y:S02]  /*3e3b0*/  IMAD.MOV.U32 R140, RZ, RZ, R50 ;  /* 0x000000ffff8c7224 */ /* 0x000fe400078e0032 */
[----:B------:R-:W-:Y:S02]  /*3e3c0*/  IMAD.MOV.U32 R99, RZ, RZ, R51 ;  /* 0x000000ffff637224 */ /* 0x000fe400078e0033 */
[----:B------:R-:W-:Y:S02]  /*3e3d0*/  IMAD.MOV.U32 R98, RZ, RZ, R66 ;  /* 0x000000ffff627224 */ /* 0x000fe400078e0042 */
[----:B------:R-:W4:Y:S01]  /*3e3e0*/  LDL.LU R66, [R1+0x13a8] ;  /* 0x0013a80001427983 */ /* 0x000f220000300800 */
[----:B------:R-:W-:Y:S02]  /*3e3f0*/  IMAD.MOV.U32 R101, RZ, RZ, R67 ;  /* 0x000000ffff657224 */ /* 0x000fe400078e0043 */
[----:B------:R-:W-:-:S02]  /*3e400*/  IMAD.MOV.U32 R100, RZ, RZ, R0 ;  /* 0x000000ffff647224 */ /* 0x000fc400078e0000 */
[----:B------:R-:W-:Y:S02]  /*3e410*/  IMAD.MOV.U32 R51, RZ, RZ, R62 ;  /* 0x000000ffff337224 */ /* 0x000fe400078e003e */
[----:B------:R-:W4:Y:S01]  /*3e420*/  LDL.LU R62, [R1+0x330] ;  /* 0x00033000013e7983 */ /* 0x000f220000300800 */
[----:B------:R-:W-:-:S03]  /*3e430*/  IMAD.MOV.U32 R50, RZ, RZ, R63 ;  /* 0x000000ffff327224 */ /* 0x000fc600078e003f */
[----:B------:R-:W4:Y:S04]  /*3e440*/  LDL.LU R63, [R1+0x13ac] ;  /* 0x0013ac00013f7983 */ /* 0x000f280000300800 */
[----:B------:R-:W4:Y:S04]  /*3e450*/  LDL.LU R67, [R1+0x338] ;  /* 0x0003380001437983 */ /* 0x000f280000300800 */
[----:B------:R-:W4:Y:S04]  /*3e460*/  LDL.LU R0, [R1+0x13b0] ;  /* 0x0013b00001007983 */ /* 0x000f280000300800 */
        /* <DEDUP_REMOVED lines=8> */
[----:B------:R0:W-:Y:S01]  /*3e4f0*/  STL.64 [R1+0x1e20], R50 ;  /* 0x001e203201007387 */ /* 0x0001e20000100a00 */
[----:B--2---:R-:W-:-:S04]  /*3e500*/  LOP3.LUT R35, R35, R34, RZ, 0x3c, !PT ;  /* 0x0000002223237212 */ /* 0x004fc800078e3cff */
[----:B------:R-:W-:-:S04]  /*3e510*/  LOP3.LUT R34, R35, R34, RZ, 0x3c, !PT ;  /* 0x0000002223227212 */ /* 0x000fc800078e3cff */
[----:B------:R-:W-:-:S05]  /*3e520*/  LOP3.LUT R35, R35, R34, RZ, 0x3c, !PT ;  /* 0x0000002223237212 */ /* 0x000fca00078e3cff */
[----:B------:R-:W-:Y:S04]  /*3e530*/  STL.64 [R1+0x318], R34 ;  /* 0x0003182201007387 */ /* 0x000fe80000100a00 */
[----:B------:R-:W-:Y:S04]  /*3e540*/  STL [R1+0x1e38], R34 ;  /* 0x001e382201007387 */ /* 0x000fe80000100800 */
[----:B------:R-:W-:Y:S01]  /*3e550*/  STL [R1+0x1e28], R35 ;  /* 0x001e282301007387 */ /* 0x000fe20000100800 */
[----:B---3--:R-:W-:-:S03]  /*3e560*/  LOP3.LUT R69, R69, R68, RZ, 0x3c, !PT ;  /* 0x0000004445457212 */ /* 0x008fc600078e3cff */
[----:B------:R-:W2:Y:S04]  /*3e570*/  LDL.LU R102, [R1+0x340] ;  /* 0x0003400001667983 */ /* 0x000ea80000300800 */
[----:B------:R-:W2:Y:S01]  /*3e580*/  LDL.LU R103, [R1+0x13b4] ;  /* 0x0013b40001677983 */ /* 0x000ea20000300800 */
[----:B------:R-:W-:-:S03]  /*3e590*/  LOP3.LUT R73, R73, R72, RZ, 0x3c, !PT ;  /* 0x0000004849497212 */ /* 0x000fc600078e3cff */
[----:B------:R-:W3:Y:S01]  /*3e5a0*/  LDL.LU R70, [R1+0x348] ;  /* 0x0003480001467983 */ /* 0x000ee20000300800 */
[----:B------:R-:W-:-:S03]  /*3e5b0*/  LOP3.LUT R68, R69, R68, RZ, 0x3c, !PT ;  /* 0x0000004445447212 */ /* 0x000fc600078e3cff */
[----:B------:R-:W3:Y:S01]  /*3e5c0*/  LDL.LU R71, [R1+0x13b8] ;  /* 0x0013b80001477983 */ /* 0x000ee20000300800 */
[----:B------:R-:W-:-:S03]  /*3e5d0*/  LOP3.LUT R57, R57, R56, RZ, 0x3c, !PT ;  /* 0x0000003839397212 */ /* 0x000fc600078e3cff */
[----:B------:R-:W3:Y:S01]  /*3e5e0*/  LDL.LU R54, [R1+0x350] ;  /* 0x0003500001367983 */ /* 0x000ee20000300800 */
[----:B------:R-:W-:-:S03]  /*3e5f0*/  LOP3.LUT R72, R73, R72, RZ, 0x3c, !PT ;  /* 0x0000004849487212 */ /* 0x000fc600078e3cff */
[----:B------:R-:W3:Y:S01]  /*3e600*/  LDL.LU R55, [R1+0x13bc] ;  /* 0x0013bc0001377983 */ /* 0x000ee20000300800 */
[----:B------:R-:W-:Y:S02]  /*3e610*/  LOP3.LUT R69, R69, R68, RZ, 0x3c, !PT ;  /* 0x0000004445457212 */ /* 0x000fe400078e3cff */
[----:B------:R-:W-:Y:S01]  /*3e620*/  LOP3.LUT R56, R57, R56, RZ, 0x3c, !PT ;  /* 0x0000003839387212 */ /* 0x000fe200078e3cff */
[----:B------:R-:W3:Y:S01]  /*3e630*/  LDL.LU R133, [R1+0x358] ;  /* 0x0003580001857983 */ /* 0x000ee20000300800 */
[----:B------:R-:W-:-:S03]  /*3e640*/  LOP3.LUT R73, R73, R72, RZ, 0x3c, !PT ;  /* 0x0000004849497212 */ /* 0x000fc600078e3cff */
[----:B------:R-:W3:Y:S01]  /*3e650*/  LDL.LU R158, [R1+0x13c0] ;  /* 0x0013c000019e7983 */ /* 0x000ee20000300800 */
[----:B------:R-:W-:-:S03]  /*3e660*/  LOP3.LUT R57, R57, R56, RZ, 0x3c, !PT ;  /* 0x0000003839397212 */ /* 0x000fc600078e3cff */
[----:B------:R-:W-:Y:S04]  /*3e670*/  STL.64 [R1+0x8], R2 ;  /* 0x0000080201007387 */ /* 0x000fe80000100a00 */
[----:B------:R0:W-:Y:S04]  /*3e680*/  STL.64 [R1+0x1e30], R2 ;  /* 0x001e300201007387 */ /* 0x0001e80000100a00 */
[----:B------:R-:W-:Y:S04]  /*3e690*/  STL.64 [R1+0x10], R68 ;  /* 0x0000104401007387 */ /* 0x000fe80000100a00 */
[----:B------:R0:W-:Y:S04]  /*3e6a0*/  STL.64 [R1+0x1e40], R68 ;  /* 0x001e404401007387 */ /* 0x0001e80000100a00 */
[----:B------:R-:W-:Y:S04]  /*3e6b0*/  STL.64 [R1+0x18], R72 ;  /* 0x0000184801007387 */ /* 0x000fe80000100a00 */
[----:B------:R-:W-:Y:S04]  /*3e6c0*/  STL [R1+0x1e58], R72 ;  /* 0x001e584801007387 */ /* 0x000fe80000100800 */
[----:B------:R-:W-:Y:S04]  /*3e6d0*/  STL [R1+0x1e48], R73 ;  /* 0x001e484901007387 */ /* 0x000fe80000100800 */
[----:B------:R-:W-:Y:S01]  /*3e6e0*/  STL.64 [R1+0x20], R56 ;  /* 0x0000203801007387 */ /* 0x000fe20000100a00 */
[----:B------:R-:W-:-:S03]  /*3e6f0*/  IMAD.MOV.U32 R74, RZ, RZ, R161 ;  /* 0x000000ffff4a7224 */ /* 0x000fc600078e00a1 */
[----:B------:R0:W-:Y:S04]  /*3e700*/  STL.64 [R1+0x1e50], R56 ;  /* 0x001e503801007387 */ /* 0x0001e80000100a00 */
[----:B------:R-:W3:Y:S04]  /*3e710*/  LDL.LU R159, [R1+0x360] ;  /* 0x00036000019f7983 */ /* 0x000ee80000300800 */
[----:B------:R-:W3:Y:S04]  /*3e720*/  LDL.LU R18, [R1+0x13c4] ;  /* 0x0013c40001127983 */ /* 0x000ee80000300800 */
[----:B------:R-:W3:Y:S04]  /*3e730*/  LDL.LU R19, [R1+0x368] ;  /* 0x0003680001137983 */ /* 0x000ee80000300800 */
[----:B------:R-:W3:Y:S01]  /*3e740*/  LDL.LU R161, [R1+0x13c8] ;  /* 0x0013c80001a17983 */ /* 0x000ee20000300800 */
[----:B----4-:R-:W-:-:S03]  /*3e750*/  IMAD.MOV.U32 R77, RZ, RZ, R160 ;  /* 0x000000ffff4d7224 */ /* 0x010fc600078e00a0 */
[----:B------:R-:W4:Y:S01]  /*3e760*/  LDL.LU R160, [R1+0x370] ;  /* 0x0003700001a07983 */ /* 0x000f220000300800 */
[----:B------:R-:W-:-:S03]  /*3e770*/  IMAD.MOV.U32 R76, RZ, RZ, R66 ;  /* 0x000000ffff4c7224 */ /* 0x000fc600078e0042 */
[----:B------:R-:W4:Y:S01]  /*3e780*/  LDL.LU R66, [R1+0x13cc] ;  /* 0x0013cc0001427983 */ /* 0x000f220000300800 */
[----:B------:R-:W-:-:S03]  /*3e790*/  IMAD.MOV.U32 R61, RZ, RZ, R67 ;  /* 0x000000ffff3d7224 */ /* 0x000fc600078e0043 */
[----:B------:R-:W4:Y:S01]  /*3e7a0*/  LDL.LU R67, [R1+0x378] ;  /* 0x0003780001437983 */ /* 0x000f220000300800 */
[----:B------:R-:W-:-:S03]  /*3e7b0*/  IMAD.MOV.U32 R60, RZ, RZ, R0 ;  /* 0x000000ffff3c7224 */ /* 0x000fc600078e0000 */
[----:B------:R-:W4:Y:S01]  /*3e7c0*/  LDL.LU R0, [R1+0x13d0] ;  /* 0x0013d00001007983 */ /* 0x000f220000300800 */
[----:B------:R-:W-:-:S04]  /*3e7d0*/  LOP3.LUT R63, R63, R62, RZ, 0x3c, !PT ;  /* 0x0000003e3f3f7212 */ /* 0x000fc800078e3cff */
[C---:B------:R-:W-:Y:S01]  /*3e7e0*/  LOP3.LUT R62, R63.reuse, R62, RZ, 0x3c, !PT ;  /* 0x0000003e3f3e7212 */ /* 0x040fe200078e3cff */
[----:B------:R-:W-:Y:S03]  /*3e7f0*/  STL.64 [R1+0x320], R74 ;  /* 0x0003204a01007387 */ /* 0x000fe60000100a00 */
[----:B------:R-:W-:Y:S01]  /*3e800*/  LOP3.LUT R63, R63, R62, RZ, 0x3c, !PT ;  /* 0x0000003e3f3f7212 */ /* 0x000fe200078e3cff */
[----:B------:R0:W-:Y:S04]  /*3e810*/  STL.64 [R1+0x1e60], R74 ;  /* 0x001e604a01007387 */ /* 0x0001e80000100a00 */
[----:B------:R-:W-:Y:S04]  /*3e820*/  STL.64 [R1+0x328], R76 ;  /* 0x0003284c01007387 */ /* 0x000fe80000100a00 */
[----:B------:R-:W-:Y:S04]  /*3e830*/  STL [R1+0x1e78], R76 ;  /* 0x001e784c01007387 */ /* 0x000fe80000100800 */
[----:B------:R-:W-:Y:S04]  /*3e840*/  STL [R1+0x1e68], R77 ;  /* 0x001e684d01007387 */ /* 0x000fe80000100800 */
        /* <DEDUP_REMOVED lines=12> */
[----:B--2---:R-:W-:-:S04]  /*3e910*/  LOP3.LUT R103, R103, R102, RZ, 0x3c, !PT ;  /* 0x0000006667677212 */ /* 0x004fc800078e3cff */
[----:B------:R-:W-:Y:S02]  /*3e920*/  LOP3.LUT R102, R103, R102, RZ, 0x3c, !PT ;  /* 0x0000006667667212 */ /* 0x000fe400078e3cff */
[----:B---3--:R-:W-:Y:S02]  /*3e930*/  LOP3.LUT R71, R71, R70, RZ, 0x3c, !PT ;  /* 0x0000004647477212 */ /* 0x008fe400078e3cff */
[----:B------:R-:W-:Y:S02]  /*3e940*/  LOP3.LUT R103, R103, R102, RZ, 0x3c, !PT ;  /* 0x0000006667677212 */ /* 0x000fe400078e3cff */
[----:B------:R-:W-:Y:S02]  /*3e950*/  LOP3.LUT R70, R71, R70, RZ, 0x3c, !PT ;  /* 0x0000004647467212 */ /* 0x000fe400078e3cff */
[----:B------:R-:W-:Y:S02]  /*3e960*/  LOP3.LUT R55, R55, R54, RZ, 0x3c, !PT ;  /* 0x0000003637377212 */ /* 0x000fe400078e3cff */
[----:B------:R-:W-:-:S02]  /*3e970*/  LOP3.LUT R71, R71, R70, RZ, 0x3c, !PT ;  /* 0x0000004647477212 */ /* 0x000fc400078e3cff */
[C---:B------:R-:W-:Y:S01]  /*3e980*/  LOP3.LUT R54, R55.reuse, R54, RZ, 0x3c, !PT ;  /* 0x0000003637367212 */ /* 0x040fe200078e3cff */
[----:B------:R-:W-:Y:S03]  /*3e990*/  STL.64 [R1+0x340], R102 ;  /* 0x0003406601007387 */ /* 0x000fe60000100a00 */
[----:B------:R-:W-:Y:S01]  /*3e9a0*/  LOP3.LUT R55, R55, R54, RZ, 0x3c, !PT ;  /* 0x0000003637377212 */ /* 0x000fe200078e3cff */
[----:B------:R-:W-:Y:S01]  /*3e9b0*/  STL [R1+0x1e98], R102 ;  /* 0x001e986601007387 */ /* 0x000fe20000100800 */
[----:B------:R-:W-:-:S03]  /*3e9c0*/  IMAD.MOV.U32 R132, RZ, RZ, R158 ;  /* 0x000000ffff847224 */ /* 0x000fc600078e009e */
[----:B------:R-:W-:Y:S04]  /*3e9d0*/  STL [R1+0x1e88], R103 ;  /* 0x001e886701007387 */ /* 0x000fe80000100800 */
[----:B------:R-:W-:Y:S04]  /*3e9e0*/  STL.64 [R1+0x348], R70 ;  /* 0x0003484601007387 */ /* 0x000fe80000100a00 */
[----:B------:R-:W-:Y:S04]  /*3e9f0*/  STL.64 [R1+0x1e90], R70 ;  /* 0x001e904601007387 */ /* 0x000fe80000100a00 */
[----:B------:R-:W-:Y:S04]  /*3ea00*/  STL.64 [R1+0x350], R54 ;  /* 0x0003503601007387 */ /* 0x000fe80000100a00 */
[----:B------:R-:W-:Y:S04]  /*3ea10*/  STL.64 [R1+0x1ea0], R54 ;  /* 0x001ea03601007387 */ /* 0x000fe80000100a00 */
[----:B------:R-:W-:Y:S04]  /*3ea20*/  STL.64 [R1+0x358], R132 ;  /* 0x0003588401007387 */ /* 0x000fe80000100a00 */
[----:B------:R-:W-:Y:S04]  /*3ea30*/  STL [R1+0x1eb8], R132 ;  /* 0x001eb88401007387 */ /* 0x000fe80000100800 */
[----:B------:R-:W-:Y:S04]  /*3ea40*/  STL [R1+0x1ea8], R133 ;  /* 0x001ea88501007387 */ /* 0x000fe80000100800 */
[----:B------:R-:W2:Y:S04]  /*3ea50*/  LDL.LU R143, [R1+0x380] ;  /* 0x00038000018f7983 */ /* 0x000ea80000300800 */
[----:B------:R-:W3:Y:S01]  /*3ea60*/  LDL.LU R5, [R1+0x13e4] ;  /* 0x0013e40001057983 */ /* 0x000ee20000300800 */
[----:B------:R-:W-:-:S02]  /*3ea70*/  IMAD.MOV.U32 R137, RZ, RZ, R159 ;  /* 0x000000ffff897224 */ /* 0x000fc400078e009f */
[----:B------:R-:W-:Y:S01]  /*3ea80*/  IMAD.MOV.U32 R136, RZ, RZ, R18 ;  /* 0x000000ffff887224 */ /* 0x000fe200078e0012 */
[----:B------:R-:W3:Y:S01]  /*3ea90*/  LDL.LU R4, [R1+0x388] ;  /* 0x0003880001047983 */ /* 0x000ee20000300800 */
[----:B------:R-:W-:Y:S02]  /*3eaa0*/  IMAD.MOV.U32 R151, RZ, RZ, R19 ;  /* 0x000000ffff977224 */ /* 0x000fe400078e0013 */
[----:B------:R-:W-:Y:S02]  /*3eab0*/  IMAD.MOV.U32 R150, RZ, RZ, R161 ;  /* 0x000000ffff967224 */ /* 0x000fe400078e00a1 */
        /* <DEDUP_REMOVED lines=8> */
[----:B------:R-:W4:Y:S04]  /*3eb40*/  LDL.LU R0, [R1+0x13f0] ;  /* 0x0013f00001007983 */ /* 0x000f280000300800 */
[----:B------:R-:W-:Y:S04]  /*3eb50*/  STL.64 [R1+0x360], R136 ;  /* 0x0003608801007387 */ /* 0x000fe80000100a00 */
[----:B------:R0:W-:Y:S04]  /*3eb60*/  STL.64 [R1+0x1eb0], R136 ;  /* 0x001eb08801007387 */ /* 0x0001e80000100a00 */
[----:B------:R-:W-:Y:S04]  /*3eb70*/  STL.64 [R1+0x368], R150 ;  /* 0x0003689601007387 */ /* 0x000fe80000100a00 */
[----:B------:R0:W-:Y:S04]  /*3eb80*/  STL.64 [R1+0x1ec0], R150 ;  /* 0x001ec09601007387 */ /* 0x0001e80000100a00 */
[----:B------:R-:W-:Y:S04]  /*3eb90*/  STL.64 [R1+0x370], R18 ;  /* 0x0003701201007387 */ /* 0x000fe80000100a00 */
[----:B------:R-:W-:Y:S04]  /*3eba0*/  STL [R1+0x1ed8], R18 ;  /* 0x001ed81201007387 */ /* 0x000fe80000100800 */
[----:B------:R-:W-:Y:S04]  /*3ebb0*/  STL [R1+0x1ec8], R19 ;  /* 0x001ec81301007387 */ /* 0x000fe80000100800 */
[----:B------:R-:W-:Y:S04]  /*3ebc0*/  STL.64 [R1+0x378], R158 ;  /* 0x0003789e01007387 */ /* 0x000fe80000100a00 */
[----:B------:R0:W-:Y:S04]  /*3ebd0*/  STL.64 [R1+0x1ed0], R158 ;  /* 0x001ed09e01007387 */ /* 0x0001e80000100a00 */
[----:B------:R-:W4:Y:S01]  /*3ebe0*/  LDL.LU R144, [R1+0x3a0] ;  /* 0x0003a00001907983 */ /* 0x000f220000300800 */
[----:B------:R-:W-:-:S03]  /*3ebf0*/  LOP3.LUT R153, R153, R152, RZ, 0x3c, !PT ;  /* 0x0000009899997212 */ /* 0x000fc600078e3cff */
[----:B------:R-:W4:Y:S04]  /*3ec00*/  LDL.LU R145, [R1+0x13f4] ;  /* 0x0013f40001917983 */ /* 0x000f280000300800 */
[----:B------:R-:W4:Y:S01]  /*3ec10*/  LDL.LU R14, [R1+0x3a8] ;  /* 0x0003a800010e7983 */ /* 0x000f220000300800 */
[----:B------:R-:W-:Y:S02]  /*3ec20*/  LOP3.LUT R152, R153, R152, RZ, 0x3c, !PT ;  /* 0x0000009899987212 */ /* 0x000fe400078e3cff */
[-C--:B------:R-:W-:Y:S01]  /*3ec30*/  LOP3.LUT R17, R17, R16.reuse, RZ, 0x3c, !PT ;  /* 0x0000001011117212 */ /* 0x080fe200078e3cff */
[----:B------:R-:W4:Y:S04]  /*3ec40*/  LDL.LU R15, [R1+0x13f8] ;  /* 0x0013f800010f7983 */ /* 0x000f280000300800 */
[----:B0-----:R-:W4:Y:S01]  /*3ec50*/  LDL.LU R48, [R1+0x3b0] ;  /* 0x0003b00001307983 */ /* 0x001f220000300800 */
[----:B------:R-:W-:-:S02]  /*3ec60*/  LOP3.LUT R16, R17, R16, RZ, 0x3c, !PT ;  /* 0x0000001011107212 */ /* 0x000fc400078e3cff */
[----:B------:R-:W-:Y:S01]  /*3ec70*/  LOP3.LUT R105, R105, R104, RZ, 0x3c, !PT ;  /* 0x0000006869697212 */ /* 0x000fe200078e3cff */
[----:B------:R-:W4:Y:S01]  /*3ec80*/  LDL.LU R49, [R1+0x13fc] ;  /* 0x0013fc0001317983 */ /* 0x000f220000300800 */
[----:B------:R-:W-:Y:S02]  /*3ec90*/  LOP3.LUT R153, R153, R152, RZ, 0x3c, !PT ;  /* 0x0000009899997212 */ /* 0x000fe400078e3cff */
[----:B------:R-:W-:Y:S01]  /*3eca0*/  LOP3.LUT R104, R105, R104, RZ, 0x3c, !PT ;  /* 0x0000006869687212 */ /* 0x000fe200078e3cff */
[----:B------:R-:W4:Y:S01]  /*3ecb0*/  LDL.LU R33, [R1+0x3b8] ;  /* 0x0003b80001217983 */ /* 0x000f220000300800 */
[----:B------:R-:W-:Y:S01]  /*3ecc0*/  LOP3.LUT R17, R17, R16, RZ, 0x3c, !PT ;  /* 0x0000001011117212 */ /* 0x000fe200078e3cff */
[----:B------:R-:W-:Y:S01]  /*3ecd0*/  IMAD.MOV.U32 R108, RZ, RZ, R142 ;  /* 0x000000ffff6c7224 */ /* 0x000fe200078e008e */
[----:B------:R-:W-:Y:S01]  /*3ece0*/  LOP3.LUT R105, R105, R104, RZ, 0x3c, !PT ;  /* 0x0000006869697212 */ /* 0x000fe200078e3cff */
[----:B------:R-:W4:Y:S04]  /*3ecf0*/  LDL.LU R142, [R1+0x1400] ;  /* 0x00140000018e7983 */ /* 0x000f280000300800 */
        /* <DEDUP_REMOVED lines=8> */
[----:B------:R-:W-:Y:S01]  /*3ed80*/  STL.64 [R1+0x1ef8], R108 ;  /* 0x001ef86c01007387 */ /* 0x000fe20000100a00 */
[----:B--2---:R-:W-:-:S03]  /*3ed90*/  IMAD.MOV.U32 R111, RZ, RZ, R143 ;  /* 0x000000ffff6f7224 */ /* 0x004fc600078e008f */
[----:B------:R-:W2:Y:S01]  /*3eda0*/  LDL.LU R143, [R1+0x3c0] ;  /* 0x0003c000018f7983 */ /* 0x000ea20000300800 */
[----:B---3--:R-:W-:-:S03]  /*3edb0*/  IMAD.MOV.U32 R110, RZ, RZ, R5 ;  /* 0x000000ffff6e7224 */ /* 0x008fc600078e0005 */
[----:B------:R-:W3:Y:S01]  /*3edc0*/  LDL.LU R5, [R1+0x1404] ;  /* 0x0014040001057983 */ /* 0x000ee20000300800 */
[----:B------:R-:W-:-:S03]  /*3edd0*/  IMAD.MOV.U32 R39, RZ, RZ, R4 ;  /* 0x000000ffff277224 */ /* 0x000fc600078e0004 */
[----:B------:R-:W2:Y:S01]  /*3ede0*/  LDL.LU R4, [R1+0x3c8] ;  /* 0x0003c80001047983 */ /* 0x000ea20000300800 */
[----:B------:R-:W-:-:S03]  /*3edf0*/  IMAD.MOV.U32 R38, RZ, RZ, R161 ;  /* 0x000000ffff267224 */ /* 0x000fc600078e00a1 */
[----:B------:R-:W2:Y:S01]  /*3ee00*/  LDL.LU R161, [R1+0x1408] ;  /* 0x0014080001a17983 */ /* 0x000ea20000300800 */
        /* <DEDUP_REMOVED lines=17> */
[----:B-1----:R-:W4:Y:S01]  /*3ef20*/  LDL.LU R118, [R1+0x48] ;  /* 0x0000480001767983 */ /* 0x002f220000300800 */
[----:B------:R-:W-:-:S03]  /*3ef30*/  LOP3.LUT R145, R145, R144, RZ, 0x3c, !PT ;  /* 0x0000009091917212 */ /* 0x000fc600078e3cff */
[----:B------:R-:W4:Y:S01]  /*3ef40*/  LDL.LU R119, [R1+0x1414] ;  /* 0x0014140001777983 */ /* 0x000f220000300800 */
[----:B------:R-:W-:-:S03]  /*3ef50*/  LOP3.LUT R144, R145, R144, RZ, 0x3c, !PT ;  /* 0x0000009091907212 */ /* 0x000fc600078e3cff */
[----:B------:R-:W4:Y:S01]  /*3ef60*/  LDL.LU R23, [R1+0x50] ;  /* 0x0000500001177983 */ /* 0x000f220000300800 */
[----:B------:R-:W-:-:S03]  /*3ef70*/  LOP3.LUT R15, R15, R14, RZ, 0x3c, !PT ;  /* 0x0000000e0f0f7212 */ /* 0x000fc600078e3cff */
[----:B------:R-:W4:Y:S01]  /*3ef80*/  LDL.LU R37, [R1+0x1418] ;  /* 0x0014180001257983 */ /* 0x000f220000300800 */
[----:B------:R-:W-:Y:S02]  /*3ef90*/  LOP3.LUT R145, R145, R144, RZ, 0x3c, !PT ;  /* 0x0000009091917212 */ /* 0x000fe400078e3cff */
[----:B------:R-:W-:Y:S01]  /*3efa0*/  LOP3.LUT R14, R15, R14, RZ, 0x3c, !PT ;  /* 0x0000000e0f0e7212 */ /* 0x000fe200078e3cff */
[----:B------:R-:W4:Y:S01]  /*3efb0*/  LDL.LU R36, [R1+0x58] ;  /* 0x0000580001247983 */ /* 0x000f220000300800 */
[----:B------:R-:W-:-:S03]  /*3efc0*/  LOP3.LUT R49, R49, R48, RZ, 0x3c, !PT ;  /* 0x0000003031317212 */ /* 0x000fc600078e3cff */
[----:B------:R-:W4:Y:S01]  /*3efd0*/  LDL.LU R155, [R1+0x141c] ;  /* 0x00141c00019b7983 */ /* 0x000f220000300800 */
[----:B------:R-:W-:Y:S02]  /*3efe0*/  LOP3.LUT R15, R15, R14, RZ, 0x3c, !PT ;  /* 0x0000000e0f0f7212 */ /* 0x000fe400078e3cff */
[C---:B------:R-:W-:Y:S01]  /*3eff0*/  LOP3.LUT R48, R49.reuse, R48, RZ, 0x3c, !PT ;  /* 0x0000003031307212 */ /* 0x040fe200078e3cff */
[----:B------:R-:W4:Y:S01]  /*3f000*/  LDL.LU R154, [R1+0x60] ;  /* 0x00006000019a7983 */ /* 0x000f220000300800 */
[----:B------:R-:W-:Y:S02]  /*3f010*/  IMAD.MOV.U32 R113, RZ, RZ, R33 ;  /* 0x000000ffff717224 */ /* 0x000fe400078e0021 */
[----:B------:R-:W-:Y:S01]  /*3f020*/  LOP3.LUT R49, R49, R48, RZ, 0x3c, !PT ;  /* 0x0000003031317212 */ /* 0x000fe200078e3cff */
[----:B------:R-:W4:Y:S01]  /*3f030*/  LDL.LU R53, [R1+0x1420] ;  /* 0x0014200001357983 */ /* 0x000f220000300800 */
[----:B------:R-:W-:-:S03]  /*3f040*/  IMAD.MOV.U32 R112, RZ, RZ, R142 ;  /* 0x000000ffff707224 */ /* 0x000fc600078e008e */
[----:B------:R-:W-:Y:S04]  /*3f050*/  STL.64 [R1+0x3a0], R144 ;  /* 0x0003a09001007387 */ /* 0x000fe80000100a00 */
        /* <DEDUP_REMOVED lines=9> */
[----:B------:R-:W4:Y:S01]  /*3f0f0*/  LDL.LU R52, [R1+0x3e0] ;  /* 0x0003e00001347983 */ /* 0x000f220000300800 */
[----:B---3--:R-:W-:-:S03]  /*3f100*/  IMAD.MOV.U32 R142, RZ, RZ, R5 ;  /* 0x000000ffff8e7224 */ /* 0x008fc600078e0005 */
[----:B------:R-:W3:Y:S01]  /*3f110*/  LDL.LU R5, [R1+0x1424] ;  /* 0x0014240001057983 */ /* 0x000ee20000300800 */
[----:B--2---:R-:W-:-:S03]  /*3f120*/  IMAD.MOV.U32 R33, RZ, RZ, R4 ;  /* 0x000000ffff217224 */ /* 0x004fc600078e0004 */
[----:B------:R-:W2:Y:S01]  /*3f130*/  LDL.LU R4, [R1+0x3e8] ;  /* 0x0003e80001047983 */ /* 0x000ea20000300800 */
[----:B------:R-:W-:-:S03]  /*3f140*/  IMAD.MOV.U32 R32, RZ, RZ, R161 ;  /* 0x000000ffff207224 */ /* 0x000fc600078e00a1 */
[----:B------:R-:W2:Y:S01]  /*3f150*/  LDL.LU R161, [R1+0x1428] ;  /* 0x0014280001a17983 */ /* 0x000ea20000300800 */
[----:B----4-:R-:W-:-:S03]  /*3f160*/  IMAD.MOV.U32 R115, RZ, RZ, R160 ;  /* 0x000000ffff737224 */ /* 0x010fc600078e00a0 */
[----:B------:R-:W4:Y:S01]  /*3f170*/  LDL.LU R160, [R1+0x3f0] ;  /* 0x0003f00001a07983 */ /* 0x000f220000300800 */
[----:B------:R-:W-:-:S03]  /*3f180*/  IMAD.MOV.U32 R114, RZ, RZ, R66 ;  /* 0x000000ffff727224 */ /* 0x000fc600078e0042 */
[----:B------:R-:W2:Y:S01]  /*3f190*/  LDL.LU R66, [R1+0x142c] ;  /* 0x00142c0001427983 */ /* 0x000ea20000300800 */
[----:B------:R-:W-:-:S03]  /*3f1a0*/  IMAD.MOV.U32 R117, RZ, RZ, R67 ;  /* 0x000000ffff757224 */ /* 0x000fc600078e0043 */
[----:B------:R-:W2:Y:S01]  /*3f1b0*/  LDL.LU R67, [R1+0x3f8] ;  /* 0x0003f80001437983 */ /* 0x000ea20000300800 */
        /* <DEDUP_REMOVED lines=13> */
[----:B------:R-:W4:Y:S01]  /*3f290*/  LDL.LU R11, [R1+0x1434] ;  /* 0x00143400010b7983 */ /* 0x000f220000300800 */
[----:B------:R-:W-:-:S03]  /*3f2a0*/  LOP3.LUT R118, R119, R118, RZ, 0x3c, !PT ;  /* 0x0000007677767212 */ /* 0x000fc600078e3cff */
[----:B------:R-:W4:Y:S01]  /*3f2b0*/  LDL.LU R10, [R1+0x408] ;  /* 0x00040800010a7983 */ /* 0x000f220000300800 */
[----:B------:R-:W-:Y:S01]  /*3f2c0*/  IMAD.MOV.U32 R22, RZ, RZ, R37 ;  /* 0x000000ffff167224 */ /* 0x000fe200078e0025 */
[----:B------:R-:W-:Y:S02]  /*3f2d0*/  LOP3.LUT R119, R119, R118, RZ, 0x3c, !PT ;  /* 0x0000007677777212 */ /* 0x000fe400078e3cff */
        /* <DEDUP_REMOVED lines=18> */
[----:B------:R-:W-:-:S03]  /*3f400*/  IMAD.MOV.U32 R149, RZ, RZ, R52 ;  /* 0x000000ffff957224 */ /* 0x000fc600078e0034 */
[----:B------:R-:W4:Y:S01]  /*3f410*/  LDL.LU R52, [R1+0x420] ;  /* 0x0004200001347983 */ /* 0x000f220000300800 */
[----:B---3--:R-:W-:-:S03]  /*3f420*/  IMAD.MOV.U32 R148, RZ, RZ, R5 ;  /* 0x000000ffff947224 */ /* 0x008fc600078e0005 */
[----:B------:R-:W3:Y:S01]  /*3f430*/  LDL.LU R5, [R1+0x1444] ;  /* 0x0014440001057983 */ /* 0x000ee20000300800 */
[----:B--2---:R-:W-:-:S03]  /*3f440*/  IMAD.MOV.U32 R89, RZ, RZ, R67 ;  /* 0x000000ffff597224 */ /* 0x004fc600078e0043 */
[----:B------:R-:W2:Y:S01]  /*3f450*/  LDL.LU R67, [R1+0x428] ;  /* 0x0004280001437983 */ /* 0x000ea20000300800 */
[----:B----4-:R-:W-:-:S03]  /*3f460*/  IMAD.MOV.U32 R88, RZ, RZ, R0 ;  /* 0x000000ffff587224 */ /* 0x010fc600078e0000 */
[----:B------:R-:W4:Y:S01]  /*3f470*/  LDL.LU R0, [R1+0x1448] ;  /* 0x0014480001007983 */ /* 0x000f220000300800 */
[----:B------:R-:W-:-:S03]  /*3f480*/  IMAD.MOV.U32 R95, RZ, RZ, R4 ;  /* 0x000000ffff5f7224 */ /* 0x000fc600078e0004 */
[----:B------:R-:W3:Y:S01]  /*3f490*/  LDL.LU R4, [R1+0x430] ;  /* 0x0004300001047983 */ /* 0x000ee20000300800 */
[----:B------:R-:W-:Y:S02]  /*3f4a0*/  IMAD.MOV.U32 R94, RZ, RZ, R161 ;  /* 0x000000ffff5e7224 */ /* 0x000fe400078e00a1 */
[----:B------:R-:W-:Y:S01]  /*3f4b0*/  IMAD.MOV.U32 R65, RZ, RZ, R160 ;  /* 0x000000ffff417224 */ /* 0x000fe200078e00a0 */
[----:B------:R-:W3:Y:S01]  /*3f4c0*/  LDL.LU R161, [R1+0x144c] ;  /* 0x00144c0001a17983 */ /* 0x000ee20000300800 */
[----:B------:R-:W-:-:S03]  /*3f4d0*/  IMAD.MOV.U32 R64, RZ, RZ, R66 ;  /* 0x000000ffff407224 */ /* 0x000fc600078e0042 */
[----:B------:R-:W3:Y:S04]  /*3f4e0*/  LDL.LU R160, [R1+0x438] ;  /* 0x0004380001a07983 */ /* 0x000ee80000300800 */
[----:B------:R-:W3:Y:S04]  /*3f4f0*/  LDL.LU R66, [R1+0x1450] ;  /* 0x0014500001427983 */ /* 0x000ee80000300800 */
[----:B------:R-:W-:Y:S04]  /*3f500*/  STL.64 [R1+0x3e0], R148 ;  /* 0x0003e09401007387 */ /* 0x000fe80000100a00 */
[----:B------:R-:W-:Y:S04]  /*3f510*/  STL [R1+0x1fc0], R148 ;  /* 0x001fc09401007387 */ /* 0x000fe80000100800 */
[----:B------:R-:W-:Y:S04]  /*3f520*/  STL [R1+0x1fb0], R149 ;  /* 0x001fb09501007387 */ /* 0x000fe80000100800 */
[----:B------:R-:W-:Y:S04]  /*3f530*/  STL.64 [R1+0x3e8], R94 ;  /* 0x0003e85e01007387 */ /* 0x000fe80000100a00 */
[----:B------:R0:W-:Y:S04]  /*3f540*/  STL.64 [R1+0x1fb8], R94 ;  /* 0x001fb85e01007387 */ /* 0x0001e80000100a00 */
[----:B------:R-:W-:Y:S01]  /*3f550*/  STL.64 [R1+0x3f0], R64 ;  /* 0x0003f04001007387 */ /* 0x000fe20000100a00 */
[----:B------:R-:W-:-:S03]  /*3f560*/  IMAD.MOV.U32 R93, RZ, RZ, R30 ;  /* 0x000000ffff5d7224 */ /* 0x000fc600078e001e */
[----:B------:R-:W-:Y:S01]  /*3f570*/  STL.64 [R1+0x1fc8], R64 ;  /* 0x001fc84001007387 */ /* 0x000fe20000100a00 */
[----:B------:R-:W-:-:S03]  /*3f580*/  IMAD.MOV.U32 R92, RZ, RZ, R11 ;  /* 0x000000ffff5c7224 */ /* 0x000fc600078e000b */
[----:B------:R-:W-:Y:S01]  /*3f590*/  STL.64 [R1+0x3f8], R88 ;  /* 0x0003f85801007387 */ /* 0x000fe20000100a00 */
[----:B------:R-:W-:-:S03]  /*3f5a0*/  IMAD.MOV.U32 R123, RZ, RZ, R10 ;  /* 0x000000ffff7b7224 */ /* 0x000fc600078e000a */
[----:B------:R-:W-:Y:S01]  /*3f5b0*/  STL [R1+0x1fe0], R88 ;  /* 0x001fe05801007387 */ /* 0x000fe20000100800 */
[----:B------:R-:W-:-:S03]  /*3f5c0*/  IMAD.MOV.U32 R122, RZ, RZ, R37 ;  /* 0x000000ffff7a7224 */ /* 0x000fc600078e0025 */
[----:B------:R-:W-:Y:S04]  /*3f5d0*/  STL [R1+0x1fd0], R89 ;  /* 0x001fd05901007387 */ /* 0x000fe80000100800 */
[----:B------:R-:W3:Y:S01]  /*3f5e0*/  LDL.LU R30, [R1+0x68] ;  /* 0x00006800011e7983 */ /* 0x000ee20000300800 */
[----:B------:R-:W-:-:S03]  /*3f5f0*/  IMAD.MOV.U32 R125, RZ, RZ, R36 ;  /* 0x000000ffff7d7224 */ /* 0x000fc600078e0024 */
[----:B------:R-:W3:Y:S01]  /*3f600*/  LDL.LU R11, [R1+0x1454] ;  /* 0x00145400010b7983 */ /* 0x000ee20000300800 */
[----:B------:R-:W-:-:S03]  /*3f610*/  IMAD.MOV.U32 R124, RZ, RZ, R155 ;  /* 0x000000ffff7c7224 */ /* 0x000fc600078e009b */
        /* <DEDUP_REMOVED lines=19> */
[----:B----4-:R-:W-:-:S03]  /*3f750*/  IMAD.MOV.U32 R130, RZ, RZ, R0 ;  /* 0x000000ffff827224 */ /* 0x010fc600078e0000 */
[----:B------:R-:W4:Y:S01]  /*3f760*/  LDL.LU R0, [R1+0x1464] ;  /* 0x0014640001007983 */ /* 0x000f220000300800 */
[----:B---3--:R-:W-:Y:S02]  /*3f770*/  IMAD.MOV.U32 R40, RZ, RZ, R5 ;  /* 0x000000ffff287224 */ /* 0x008fe400078e0005 */
[----:B------:R-:W-:Y:S01]  /*3f780*/  IMAD.MOV.U32 R45, RZ, RZ, R4 ;  /* 0x000000ffff2d7224 */ /* 0x000fe200078e0004 */
[----:B------:R-:W3:Y:S01]  /*3f790*/  LDL.LU R5, [R1+0x448] ;  /* 0x0004480001057983 */ /* 0x000ee20000300800 */
[----:B------:R-:W-:-:S03]  /*3f7a0*/  IMAD.MOV.U32 R41, RZ, RZ, R52 ;  /* 0x000000ffff297224 */ /* 0x000fc600078e0034 */
[----:B------:R-:W3:Y:S04]  /*3f7b0*/  LDL.LU R4, [R1+0x1468] ;  /* 0x0014680001047983 */ /* 0x000ee80000300800 */
        /* <DEDUP_REMOVED lines=8> */
[----:B------:R0:W-:Y:S04]  /*3f840*/  STL.64 [R1+0x2008], R40 ;  /* 0x0020082801007387 */ /* 0x0001e80000100a00 */
[----:B------:R-:W-:Y:S04]  /*3f850*/  STL.64 [R1+0x428], R130 ;  /* 0x0004288201007387 */ /* 0x000fe80000100a00 */
[----:B------:R0:W-:Y:S04]  /*3f860*/  STL [R1+0x2020], R130 ;  /* 0x0020208201007387 */ /* 0x0001e80000100800 */
[----:B------:R-:W-:Y:S04]  /*3f870*/  STL [R1+0x2010], R131 ;  /* 0x0020108301007387 */ /* 0x000fe80000100800 */
[----:B------:R-:W-:Y:S04]  /*3f880*/  STL.64 [R1+0x430], R44 ;  /* 0x0004302c01007387 */ /* 0x000fe80000100a00 */
[----:B------:R0:W-:Y:S01]  /*3f890*/  STL.64 [R1+0x2018], R44 ;  /* 0x0020182c01007387 */ /* 0x0001e20000100a00 */
[----:B------:R-:W-:-:S03]  /*3f8a0*/  IMAD.MOV.U32 R139, RZ, RZ, R30 ;  /* 0x000000ffff8b7224 */ /* 0x000fc600078e001e */
[----:B------:R-:W-:Y:S01]  /*3f8b0*/  STL.64 [R1+0x438], R46 ;  /* 0x0004382e01007387 */ /* 0x000fe20000100a00 */
[----:B------:R-:W-:-:S03]  /*3f8c0*/  IMAD.MOV.U32 R138, RZ, RZ, R11 ;  /* 0x000000ffff8a7224 */ /* 0x000fc600078e000b */
[----:B------:R0:W-:Y:S01]  /*3f8d0*/  STL.64 [R1+0x2028], R46 ;  /* 0x0020282e01007387 */ /* 0x0001e20000100a00 */
[----:B------:R-:W-:-:S03]  /*3f8e0*/  IMAD.MOV.U32 R97, RZ, RZ, R10 ;  /* 0x000000ffff617224 */ /* 0x000fc600078e000a */
        /* <DEDUP_REMOVED lines=8> */
[----:B------:R-:W-:Y:S01]  /*3f970*/  STL [R1+0x2038], R97 ;  /* 0x0020386101007387 */ /* 0x000fe20000100800 */
[----:B------:R-:W-:-:S03]  /*3f980*/  IMAD.MOV.U32 R128, RZ, RZ, R53 ;  /* 0x000000ffff807224 */ /* 0x000fc600078e0035 */
        /* <DEDUP_REMOVED lines=10> */
[----:B--2---:R-:W-:-:S03]  /*3fa30*/  IMAD.MOV.U32 R163, RZ, RZ, R67 ;  /* 0x000000ffffa37224 */ /* 0x004fc600078e0043 */
[----:B------:R-:W2:Y:S01]  /*3fa40*/  LDL.LU R67, [R1+0x478] ;  /* 0x0004780001437983 */ /* 0x000ea20000300800 */
[----:B----4-:R-:W-:-:S03]  /*3fa50*/  IMAD.MOV.U32 R162, RZ, RZ, R0 ;  /* 0x000000ffffa27224 */ /* 0x010fc600078e0000 */
        /* <DEDUP_REMOVED lines=9> */
[----:B---3--:R-:W-:-:S03]  /*3faf0*/  IMAD.MOV.U32 R11, RZ, RZ, R52 ;  /* 0x000000ffff0b7224 */ /* 0x008fc600078e0034 */
[----:B------:R-:W3:Y:S04]  /*3fb00*/  LDL.LU R154, [R1+0x88] ;  /* 0x00008800019a7983 */ /* 0x000ee80000300800 */
        /* <DEDUP_REMOVED lines=17> */
[----:B------:R-:W-:Y:S01]  /*3fc20*/  STL [R1+0x2078], R29 ;  /* 0x0020781d01007387 */ /* 0x000fe20000100800 */
[----:B------:R-:W-:-:S02]  /*3fc30*/  IMAD.MOV.U32 R81, RZ, RZ, R80 ;  /* 0x000000ffff517224 */ /* 0x000fc400078e0050 */
[----:B------:R-:W-:Y:S02]  /*3fc40*/  IMAD.MOV.U32 R80, RZ, RZ, R91 ;  /* 0x000000ffff507224 */ /* 0x000fe400078e005b */
[----:B--2---:R-:W-:Y:S02]  /*3fc50*/  IMAD.MOV.U32 R83, RZ, RZ, R67 ;  /* 0x000000ffff537224 */ /* 0x004fe400078e0043 */
[----:B------:R-:W2:Y:S01]  /*3fc60*/  LDL.LU R67, [R1+0xa0] ;  /* 0x0000a00001437983 */ /* 0x000ea20000300800 */
[----:B----4-:R-:W-:-:S03]  /*3fc70*/  IMAD.MOV.U32 R82, RZ, RZ, R0 ;  /* 0x000000ffff527224 */ /* 0x010fc600078e0000 */
[----:B------:R-:W4:Y:S04]  /*3fc80*/  LDL.LU R0, [R1+0x14a0] ;  /* 0x0014a00001007983 */ /* 0x000f280000300800 */
[----:B------:R-:W-:Y:S01]  /*3fc90*/  STL.64 [R1+0x460], R30 ;  /* 0x0004601e01007387 */ /* 0x000fe20000100a00 */
[----:B------:R-:W-:-:S03]  /*3fca0*/  IMAD.MOV.U32 R91, RZ, RZ, R90 ;  /* 0x000000ffff5b7224 */ /* 0x000fc600078e005a */
[----:B------:R0:W-:Y:S01]  /*3fcb0*/  STL.64 [R1+0x2080], R30 ;  /* 0x0020801e01007387 */ /* 0x0001e20000100a00 */
[----:B------:R-:W-:-:S03]  /*3fcc0*/  IMAD.MOV.U32 R90, RZ, RZ, R127 ;  /* 0x000000ffff5a7224 */ /* 0x000fc600078e007f */
[----:B------:R-:W-:Y:S04]  /*3fcd0*/  STL.64 [R1+0x468], R36 ;  /* 0x0004682401007387 */ /* 0x000fe80000100a00 */
[----:B------:R0:W-:Y:S04]  /*3fce0*/  STL.64 [R1+0x2090], R36 ;  /* 0x0020902401007387 */ /* 0x0001e80000100a00 */
[----:B------:R-:W-:Y:S01]  /*3fcf0*/  STL.64 [R1+0x470], R80 ;  /* 0x0004705001007387 */ /* 0x000fe20000100a00 */
[----:B------:R-:W-:-:S03]  /*3fd00*/  IMAD.MOV.U32 R127, RZ, RZ, R126 ;  /* 0x000000ffff7f7224 */ /* 0x000fc600078e007e */
[----:B------:R-:W-:Y:S01]  /*3fd10*/  STL [R1+0x20a8], R80 ;  /* 0x0020a85001007387 */ /* 0x000fe20000100800 */
[----:B------:R-:W-:-:S03]  /*3fd20*/  IMAD.MOV.U32 R126, RZ, RZ, R157 ;  /* 0x000000ffff7e7224 */ /* 0x000fc600078e009d */
[----:B------:R-:W-:Y:S04]  /*3fd30*/  STL [R1+0x2098], R81 ;  /* 0x0020985101007387 */ /* 0x000fe80000100800 */
[----:B------:R-:W-:Y:S01]  /*3fd40*/  STL.64 [R1+0x478], R82 ;  /* 0x0004785201007387 */ /* 0x000fe20000100a00 */
[----:B------:R-:W-:-:S03]  /*3fd50*/  IMAD.MOV.U32 R164, RZ, RZ, R155 ;  /* 0x000000ffffa47224 */ /* 0x000fc600078e009b */
[----:B------:R0:W-:Y:S01]  /*3fd60*/  STL.64 [R1+0x20a0], R82 ;  /* 0x0020a05201007387 */ /* 0x0001e20000100a00 */
[----:B------:R-:W-:-:S03]  /*3fd70*/  IMAD.MOV.U32 R165, RZ, RZ, R156 ;  /* 0x000000ffffa57224 */ /* 0x000fc600078e009c */
[----:B------:R-:W-:Y:S04]  /*3fd80*/  STL.64 [R1+0x480], R90 ;  /* 0x0004805a01007387 */ /* 0x000fe80000100a00 */
[----:B------:R0:W-:Y:S04]  /*3fd90*/  STL.64 [R1+0x20b0], R90 ;  /* 0x0020b05a01007387 */ /* 0x0001e80000100a00 */
[----:B------:R-:W-:Y:S04]  /*3fda0*/  STL.64 [R1+0x488], R120 ;  /* 0x0004887801007387 */ /* 0x000fe80000100a00 */
[----:B------:R0:W-:Y:S04]  /*3fdb0*/  STL [R1+0x20c8], R120 ;  /* 0x0020c87801007387 */ /* 0x0001e80000100800 */
[----:B------:R-:W-:Y:S04]  /*3fdc0*/  STL [R1+0x20b8], R121 ;  /* 0x0020b87901007387 */ /* 0x000fe80000100800 */
[----:B------:R-:W-:Y:S04]  /*3fdd0*/  STL.64 [R1+0x490], R126 ;  /* 0x0004907e01007387 */ /* 0x000fe80000100a00 */
[----:B------:R0:W-:Y:S04]  /*3fde0*/  STL.64 [R1+0x20c0], R126 ;  /* 0x0020c07e01007387 */ /* 0x0001e80000100a00 */
[----:B------:R-:W-:Y:S04]  /*3fdf0*/  STL.64 [R1+0x498], R164 ;  /* 0x000498a401007387 */ /* 0x000fe80000100a00 */
        /* <DEDUP_REMOVED lines=17> */
[----:B---3--:R-:W-:-:S02]  /*3ff10*/  IMAD.MOV.U32 R9, RZ, RZ, R154 ;  /* 0x000000ffff097224 */ /* 0x008fc400078e009a */
        /* <DEDUP_REMOVED lines=10> */
[----:B------:R-:W3:Y:S01]  /*3ffc0*/  LDL.LU R66, [R1+0x14cc] ;  /* 0x0014cc0001427983 */ /* 0x000ee20000300800 */
[----:B--2---:R-:W-:-:S03]  /*3ffd0*/  IMAD.MOV.U32 R85, RZ, RZ, R67 ;  /* 0x000000ffff557224 */ /* 0x004fc600078e0043 */
[----:B------:R-:W2:Y:S01]  /*3ffe0*/  LDL.LU R67, [R1+0x4f8] ;  /* 0x0004f80001437983 */ /* 0x000ea20000300800 */
[----:B----4-:R-:W-:-:S03]  /*3fff0*/  IMAD.MOV.U32 R84, RZ, RZ, R0 ;  /* 0x000000ffff547224 */ /* 0x010fc600078e0000 */
[----:B------:R-:W4:Y:S04]  /*40000*/  LDL.LU R0, [R1+0x14d0] ;  /* 0x0014d00001007983 */ /* 0x000f280000300800 */
        /* <DEDUP_REMOVED lines=10> */
[----:B------:R-:W-:-:S04]  /*400b0*/  LOP3.LUT R79, R79, R78, RZ, 0x3c, !PT ;  /* 0x0000004e4f4f7212 */ /* 0x000fc800078e3cff */
[----:B------:R-:W-:Y:S02]  /*400c0*/  LOP3.LUT R78, R79, R78, RZ, 0x3c, !PT ;  /* 0x0000004e4f4e7212 */ /* 0x000fe400078e3cff */
[----:B------:R-:W-:Y:S02]  /*400d0*/  LOP3.LUT R141, R141, R140, RZ, 0x3c, !PT ;  /* 0x0000008c8d8d7212 */ /* 0x000fe400078e3cff */
[----:B------:R-:W-:Y:S02]  /*400e0*/  LOP3.LUT R79, R79, R78, RZ, 0x3c, !PT ;  /* 0x0000004e4f4f7212 */ /* 0x000fe400078e3cff */
[----:B------:R-:W-:-:S04]  /*400f0*/  LOP3.LUT R140, R141, R140, RZ, 0x3c, !PT ;  /* 0x0000008c8d8c7212 */ /* 0x000fc800078e3cff */
[----:B------:R-:W-:Y:S01]  /*40100*/  LOP3.LUT R141, R141, R140, RZ, 0x3c, !PT ;  /* 0x0000008c8d8d7212 */ /* 0x000fe200078e3cff */
[----:B------:R-:W-:Y:S01]  /*40110*/  IMAD.MOV.U32 R100, RZ, RZ, R99 ;  /* 0x000000ffff647224 */ /* 0x000fe200078e0063 */
[----:B------:R-:W-:Y:S01]  /*40120*/  STL.64 [R1+0x4a0], R78 ;  /* 0x0004a04e01007387 */ /* 0x000fe20000100a00 */
[----:B------:R-:W-:-:S03]  /*40130*/  IMAD.MOV.U32 R51, RZ, RZ, R98 ;  /* 0x000000ffff337224 */ /* 0x000fc600078e0062 */
        /* <DEDUP_REMOVED lines=8> */
[----:B------:R-:W-:Y:S01]  /*401c0*/  STL [R1+0x2128], R100 ;  /* 0x0021286401007387 */ /* 0x000fe20000100800 */
[----:B------:R-:W-:-:S03]  /*401d0*/  IMAD.MOV.U32 R68, RZ, RZ, R25 ;  /* 0x000000ffff447224 */ /* 0x000fc600078e0019 */
[----:B------:R-:W-:Y:S01]  /*401e0*/  STL [R1+0x2118], R101 ;  /* 0x0021186501007387 */ /* 0x000fe20000100800 */
[----:B------:R-:W-:-:S03]  /*401f0*/  IMAD.MOV.U32 R57, RZ, RZ, R24 ;  /* 0x000000ffff397224 */ /* 0x000fc600078e0018 */
[----:B------:R-:W-:Y:S01]  /*40200*/  STL.64 [R1+0x4b8], R50 ;  /* 0x0004b83201007387 */ /* 0x000fe20000100a00 */
[----:B------:R-:W-:-:S03]  /*40210*/  IMAD.MOV.U32 R56, RZ, RZ, R157 ;  /* 0x000000ffff387224 */ /* 0x000fc600078e009d */
[----:B------:R0:W-:Y:S01]  /*40220*/  STL.64 [R1+0x2120], R50 ;  /* 0x0021203201007387 */ /* 0x0001e20000100a00 */
[----:B------:R-:W-:-:S03]  /*40230*/  IMAD.MOV.U32 R75, RZ, RZ, R156 ;  /* 0x000000ffff4b7224 */ /* 0x000fc600078e009c */
[----:B------:R-:W-:Y:S01]  /*40240*/  STL.64 [R1+0x4c0], R2 ;  /* 0x0004c00201007387 */ /* 0x000fe20000100a00 */
[----:B------:R-:W-:-:S03]  /*40250*/  IMAD.MOV.U32 R74, RZ, RZ, R155 ;  /* 0x000000ffff4a7224 */ /* 0x000fc600078e009b */
[----:B------:R-:W-:Y:S04]  /*40260*/  STL.64 [R1+0x2130], R2 ;  /* 0x0021300201007387 */ /* 0x000fe80000100a00 */
[----:B------:R-:W-:Y:S04]  /*40270*/  STL.64 [R1+0x4c8], R68 ;  /* 0x0004c84401007387 */ /* 0x000fe80000100a00 */
[----:B------:R0:W-:Y:S04]  /*40280*/  STL [R1+0x2148], R68 ;  /* 0x0021484401007387 */ /* 0x0001e80000100800 */
[----:B------:R0:W-:Y:S04]  /*40290*/  STL [R1+0x2138], R69 ;  /* 0x0021384501007387 */ /* 0x0001e80000100800 */
        /* <DEDUP_REMOVED lines=10> */
[----:B------:R-:W0:Y:S04]  /*40340*/  LDL.LU R102, [R1+0x500] ;  /* 0x0005000001667983 */ /* 0x000e280000300800 */
[----:B------:R-:W4:Y:S04]  /*40350*/  LDL.LU R77, [R1+0x14e0] ;  /* 0x0014e000014d7983 */ /* 0x000f280000300800 */
[----:B------:R-:W4:Y:S04]  /*40360*/  LDL.LU R76, [R1+0x508] ;  /* 0x00050800014c7983 */ /* 0x000f280000300800 */
[----:B------:R-:W4:Y:S01]  /*40370*/  LDL.LU R73, [R1+0x14e4] ;  /* 0x0014e40001497983 */ /* 0x000f220000300800 */
[----:B---3--:R-:W-:-:S03]  /*40380*/  IMAD.MOV.U32 R62, RZ, RZ, R53 ;  /* 0x000000ffff3e7224 */ /* 0x008fc600078e0035 */
[----:B------:R-:W3:Y:S01]  /*40390*/  LDL.LU R25, [R1+0x510] ;  /* 0x0005100001197983 */ /* 0x000ee20000300800 */
[----:B------:R-:W-:-:S03]  /*403a0*/  IMAD.MOV.U32 R61, RZ, RZ, R52 ;  /* 0x000000ffff3d7224 */ /* 0x000fc600078e0034 */
        /* <DEDUP_REMOVED lines=22> */
[----:B------:R-:W3:Y:S01]  /*40510*/  LDL.LU R66, [R1+0x150c] ;  /* 0x00150c0001427983 */ /* 0x000ee20000300800 */
[----:B--2---:R-:W-:-:S03]  /*40520*/  IMAD.MOV.U32 R55, RZ, RZ, R67 ;  /* 0x000000ffff377224 */ /* 0x004fc600078e0043 */
[----:B------:R-:W2:Y:S01]  /*40530*/  LDL.LU R67, [R1+0x560] ;  /* 0x0005600001437983 */ /* 0x000ea20000300800 */
[----:B----4-:R-:W-:-:S03]  /*40540*/  IMAD.MOV.U32 R54, RZ, RZ, R0 ;  /* 0x000000ffff367224 */ /* 0x010fc600078e0000 */
[----:B------:R-:W4:Y:S04]  /*40550*/  LDL.LU R0, [R1+0x1510] ;  /* 0x0015100001007983 */ /* 0x000f280000300800 */
[----:B------:R-:W-:Y:S04]  /*40560*/  STL.64 [R1+0x4e0], R62 ;  /* 0x0004e03e01007387 */ /* 0x000fe80000100a00 */
[----:B------:R-:W-:Y:S04]  /*40570*/  STL.64 [R1+0x4e8], R60 ;  /* 0x0004e83c01007387 */ /* 0x000fe80000100a00 */
[----:B------:R-:W-:Y:S04]  /*40580*/  STL.64 [R1+0x4f0], R70 ;  /* 0x0004f04601007387 */ /* 0x000fe80000100a00 */
[----:B------:R-:W-:Y:S01]  /*40590*/  STL.64 [R1+0x4f8], R54 ;  /* 0x0004f83601007387 */ /* 0x000fe20000100a00 */
[----:B------:R-:W-:-:S04]  /*405a0*/  LOP3.LUT R137, R137, R136, RZ, 0x3c, !PT ;  /* 0x0000008889897212 */ /* 0x000fc800078e3cff */
[----:B------:R-:W-:-:S04]  /*405b0*/  LOP3.LUT R136, R137, R136, RZ, 0x3c, !PT ;  /* 0x0000008889887212 */ /* 0x000fc800078e3cff */
[----:B------:R-:W-:Y:S01]  /*405c0*/  LOP3.LUT R137, R137, R136, RZ, 0x3c, !PT ;  /* 0x0000008889897212 */ /* 0x000fe200078e3cff */
[----:B------:R-:W-:Y:S02]  /*405d0*/  IMAD.MOV.U32 R150, RZ, RZ, R133 ;  /* 0x000000ffff967224 */ /* 0x000fe400078e0085 */
[----:B------:R-:W-:Y:S02]  /*405e0*/  IMAD.MOV.U32 R159, RZ, RZ, R132 ;  /* 0x000000ffff9f7224 */ /* 0x000fe400078e0084 */
[----:B------:R-:W-:Y:S01]  /*405f0*/  STL.64 [R1+0xa8], R136 ;  /* 0x0000a88801007387 */ /* 0x000fe20000100a00 */
[----:B------:R-:W-:-:S03]  /*40600*/  IMAD.MOV.U32 R158, RZ, RZ, R103 ;  /* 0x000000ffff9e7224 */ /* 0x000fc600078e0067 */
[----:B------:R-:W-:Y:S01]  /*40610*/  STL.64 [R1+0xb0], R150 ;  /* 0x0000b09601007387 */ /* 0x000fe20000100a00 */
[----:B0-----:R-:W-:Y:S02]  /*40620*/  IMAD.MOV.U32 R153, RZ, RZ, R102 ;  /* 0x000000ffff997224 */ /* 0x001fe400078e0066 */
[----:B------:R-:W-:Y:S01]  /*40630*/  IMAD.MOV.U32 R152, RZ, RZ, R77 ;  /* 0x000000ffff987224 */ /* 0x000fe200078e004d */
[----:B------:R-:W-:Y:S01]  /*40640*/  STL.64 [R1+0xb8], R158 ;  /* 0x0000b89e01007387 */ /* 0x000fe20000100a00 */
[----:B------:R-:W-:Y:S02]  /*40650*/  IMAD.MOV.U32 R19, RZ, RZ, R76 ;  /* 0x000000ffff137224 */ /* 0x000fe400078e004c */
[----:B------:R-:W-:Y:S01]  /*40660*/  IMAD.MOV.U32 R18, RZ, RZ, R73 ;  /* 0x000000ffff127224 */ /* 0x000fe200078e0049 */
[----:B------:R-:W-:Y:S04]  /*40670*/  STL.64 [R1+0x500], R152 ;  /* 0x0005009801007387 */ /* 0x000fe80000100a00 */
[----:B------:R-:W-:Y:S04]  /*40680*/  STL.64 [R1+0x508], R18 ;  /* 0x0005081201007387 */ /* 0x000fe80000100a00 */
[----:B---3--:R-:W-:Y:S04]  /*40690*/  STL.64 [R1+0x510], R24 ;  /* 0x0005101801007387 */ /* 0x008fe80000100a00 */
[----:B------:R-:W-:Y:S04]  /*406a0*/  STL.64 [R1+0x518], R34 ;  /* 0x0005182201007387 */ /* 0x000fe80000100a00 */
[----:B------:R-:W-:Y:S01]  /*406b0*/  STL.64 [R1+0x520], R52 ;  /* 0x0005203401007387 */ /* 0x000fe20000100a00 */
[----:B------:R-:W-:-:S02]  /*406c0*/  IMAD.MOV.U32 R73, RZ, RZ, R72 ;  /* 0x000000ffff497224 */ /* 0x000fc400078e0048 */
[----:B------:R-:W-:Y:S01]  /*406d0*/  IMAD.MOV.U32 R72, RZ, RZ, R99 ;  /* 0x000000ffff487224 */ /* 0x000fe200078e0063 */
[----:B------:R-:W-:Y:S01]  /*406e0*/  STL.64 [R1+0x528], R58 ;  /* 0x0005283a01007387 */ /* 0x000fe20000100a00 */
[----:B------:R-:W-:Y:S02]  /*406f0*/  IMAD.MOV.U32 R77, RZ, RZ, R98 ;  /* 0x000000ffff4d7224 */ /* 0x000fe400078e0062 */
[----:B------:R-:W-:Y:S02]  /*40700*/  IMAD.MOV.U32 R76, RZ, RZ, R87 ;  /* 0x000000ffff4c7224 */ /* 0x000fe400078e0057 */
[----:B------:R-:W-:Y:S01]  /*40710*/  IMAD.MOV.U32 R87, RZ, RZ, R86 ;  /* 0x000000ffff577224 */ /* 0x000fe200078e0056 */
[----:B------:R-:W-:Y:S01]  /*40720*/  STL.64 [R1+0x530], R72 ;  /* 0x0005304801007387 */ /* 0x000fe20000100a00 */
[----:B------:R-:W-:-:S03]  /*40730*/  IMAD.MOV.U32 R86, RZ, RZ, R157 ;  /* 0x000000ffff567224 */ /* 0x000fc600078e009d */
[----:B------:R-:W-:Y:S04]  /*40740*/  STL.64 [R1+0x538], R76 ;  /* 0x0005384c01007387 */ /* 0x000fe80000100a00 */
[----:B------:R-:W-:Y:S04]  /*40750*/  STL.64 [R1+0x540], R86 ;  /* 0x0005405601007387 */ /* 0x000fe80000100a00 */
[----:B------:R-:W3:Y:S04]  /*40760*/  LDL.LU R110, [R1+0xc0] ;  /* 0x0000c000016e7983 */ /* 0x000ee80000300800 */
[----:B------:R-:W3:Y:S04]  /*40770*/  LDL.LU R111, [R1+0x1514] ;  /* 0x00151400016f7983 */ /* 0x000ee80000300800 */
[----:B------:R-:W3:Y:S04]  /*40780*/  LDL.LU R134, [R1+0xc8] ;  /* 0x0000c80001867983 */ /* 0x000ee80000300800 */
[----:B------:R-:W3:Y:S04]  /*40790*/  LDL.LU R135, [R1+0x1518] ;  /* 0x0015180001877983 */ /* 0x000ee80000300800 */
[----:B------:R-:W3:Y:S04]  /*407a0*/  LDL.LU R12, [R1+0x568] ;  /* 0x00056800010c7983 */ /* 0x000ee80000300800 */
[----:B------:R-:W3:Y:S04]  /*407b0*/  LDL.LU R13, [R1+0x151c] ;  /* 0x00151c00010d7983 */ /* 0x000ee80000300800 */
        /* <DEDUP_REMOVED lines=18> */
[----:B------:R-:W-:-:S02]  /*408e0*/  IMAD.MOV.U32 R99, RZ, RZ, R156 ;  /* 0x000000ffff637224 */ /* 0x000fc400078e009c */
[----:B------:R-:W-:Y:S01]  /*408f0*/  IMAD.MOV.U32 R98, RZ, RZ, R155 ;  /* 0x000000ffff627224 */ /* 0x000fe200078e009b */
[----:B------:R-:W3:Y:S01]  /*40900*/  LDL.LU R156, [R1+0x5b8] ;  /* 0x0005b800019c7983 */ /* 0x000ee20000300800 */
[----:B------:R-:W-:Y:S02]  /*40910*/  IMAD.MOV.U32 R133, RZ, RZ, R154 ;  /* 0x000000ffff857224 */ /* 0x000fe400078e009a */
[----:B------:R-:W-:Y:S01]  /*40920*/  IMAD.MOV.U32 R132, RZ, RZ, R161 ;  /* 0x000000ffff847224 */ /* 0x000fe200078e00a1 */
[----:B------:R-:W3:Y:S01]  /*40930*/  LDL.LU R155, [R1+0x1544] ;  /* 0x00154400019b7983 */ /* 0x000ee20000300800 */
[----:B------:R-:W-:-:S03]  /*40940*/  IMAD.MOV.U32 R17, RZ, RZ, R160 ;  /* 0x000000ffff117224 */ /* 0x000fc600078e00a0 */
[----:B------:R-:W3:Y:S01]  /*40950*/  LDL.LU R154, [R1+0x5c0] ;  /* 0x0005c000019a7983 */ /* 0x000ee20000300800 */
[----:B------:R-:W-:-:S03]  /*40960*/  IMAD.MOV.U32 R16, RZ, RZ, R66 ;  /* 0x000000ffff107224 */ /* 0x000fc600078e0042 */
[----:B------:R-:W3:Y:S01]  /*40970*/  LDL.LU R161, [R1+0x1548] ;  /* 0x0015480001a17983 */ /* 0x000ee20000300800 */
[----:B--2---:R-:W-:-:S03]  /*40980*/  IMAD.MOV.U32 R109, RZ, RZ, R67 ;  /* 0x000000ffff6d7224 */ /* 0x004fc600078e0043 */
[----:B------:R-:W2:Y:S01]  /*40990*/  LDL.LU R160, [R1+0x5c8] ;  /* 0x0005c80001a07983 */ /* 0x000ea20000300800 */
[----:B----4-:R-:W-:-:S03]  /*409a0*/  IMAD.MOV.U32 R108, RZ, RZ, R0 ;  /* 0x000000ffff6c7224 */ /* 0x010fc600078e0000 */
[----:B------:R-:W4:Y:S04]  /*409b0*/  LDL.LU R66, [R1+0x154c] ;  /* 0x00154c0001427983 */ /* 0x000f280000300800 */
[----:B------:R-:W2:Y:S04]  /*409c0*/  LDL.LU R67, [R1+0x5d0] ;  /* 0x0005d00001437983 */ /* 0x000ea80000300800 */
[----:B------:R-:W2:Y:S04]  /*409d0*/  LDL.LU R0, [R1+0x1550] ;  /* 0x0015500001007983 */ /* 0x000ea80000300800 */
[----:B------:R-:W-:Y:S04]  /*409e0*/  STL.64 [R1+0x548], R98 ;  /* 0x0005486201007387 */ /* 0x000fe80000100a00 */
[----:B------:R-:W-:Y:S04]  /*409f0*/  STL.64 [R1+0x550], R132 ;  /* 0x0005508401007387 */ /* 0x000fe80000100a00 */
[----:B------:R-:W-:Y:S04]  /*40a00*/  STL.64 [R1+0x558], R16 ;  /* 0x0005581001007387 */ /* 0x000fe80000100a00 */
[----:B------:R-:W-:Y:S01]  /*40a10*/  STL.64 [R1+0x560], R108 ;  /* 0x0005606c01007387 */ /* 0x000fe20000100a00 */
[----:B---3--:R-:W-:-:S04]  /*40a20*/  LOP3.LUT R111, R111, R110, RZ, 0x3c, !PT ;  /* 0x0000006e6f6f7212 */ /* 0x008fc800078e3cff */
[----:B------:R-:W-:Y:S02]  /*40a30*/  LOP3.LUT R110, R111, R110, RZ, 0x3c, !PT ;  /* 0x0000006e6f6e7212 */ /* 0x000fe400078e3cff */
[----:B------:R-:W-:-:S04]  /*40a40*/  LOP3.LUT R135, R135, R134, RZ, 0x3c, !PT ;  /* 0x0000008687877212 */ /* 0x000fc800078e3cff */
        /* <DEDUP_REMOVED lines=10> */
[----:B------:R-:W-:Y:S02]  /*40af0*/  LOP3.LUT R143, R143, R142, RZ, 0x3c, !PT ;  /* 0x0000008e8f8f7212 */ /* 0x000fe400078e3cff */
[----:B------:R-:W-:-:S02]  /*40b00*/  LOP3.LUT R15, R15, R14, RZ, 0x3c, !PT ;  /* 0x0000000e0f0f7212 */ /* 0x000fc400078e3cff */
[----:B------:R-:W-:Y:S01]  /*40b10*/  LOP3.LUT R142, R143, R142, RZ, 0x3c, !PT ;  /* 0x0000008e8f8e7212 */ /* 0x000fe200078e3cff */
[----:B------:R-:W-:Y:S01]  /*40b20*/  STL.64 [R1+0xc0], R110 ;  /* 0x0000c06e01007387 */ /* 0x000fe20000100a00 */
[----:B------:R-:W-:Y:S02]  /*40b30*/  LOP3.LUT R49, R49, R48, RZ, 0x3c, !PT ;  /* 0x0000003031317212 */ /* 0x000fe400078e3cff */
[----:B------:R-:W-:Y:S01]  /*40b40*/  LOP3.LUT R143, R143, R142, RZ, 0x3c, !PT ;  /* 0x0000008e8f8f7212 */ /* 0x000fe200078e3cff */
        /* <DEDUP_REMOVED lines=18> */
[----:B------:R-:W-:Y:S02]  /*40c70*/  IMAD.MOV.U32 R95, RZ, RZ, R102 ;  /* 0x000000ffff5f7224 */ /* 0x000fe400078e0066 */
[----:B------:R-:W-:Y:S01]  /*40c80*/  IMAD.MOV.U32 R94, RZ, RZ, R157 ;  /* 0x000000ffff5e7224 */ /* 0x000fe200078e009d */
        /* <DEDUP_REMOVED lines=32> */
[----:B--2---:R-:W-:-:S03]  /*40e90*/  IMAD.MOV.U32 R123, RZ, RZ, R160 ;  /* 0x000000ffff7b7224 */ /* 0x004fc600078e00a0 */
[----:B------:R-:W2:Y:S01]  /*40ea0*/  LDL.LU R154, [R1+0x630] ;  /* 0x00063000019a7983 */ /* 0x000ea20000300800 */
[----:B----4-:R-:W-:-:S03]  /*40eb0*/  IMAD.MOV.U32 R122, RZ, RZ, R66 ;  /* 0x000000ffff7a7224 */ /* 0x010fc600078e0042 */
[----:B------:R-:W4:Y:S01]  /*40ec0*/  LDL.LU R161, [R1+0x1588] ;  /* 0x0015880001a17983 */ /* 0x000f220000300800 */
[----:B------:R-:W-:-:S03]  /*40ed0*/  IMAD.MOV.U32 R21, RZ, RZ, R67 ;  /* 0x000000ffff157224 */ /* 0x000fc600078e0043 */
[----:B------:R-:W2:Y:S01]  /*40ee0*/  LDL.LU R160, [R1+0x638] ;  /* 0x0006380001a07983 */ /* 0x000ea20000300800 */
[----:B------:R-:W-:-:S03]  /*40ef0*/  IMAD.MOV.U32 R20, RZ, RZ, R0 ;  /* 0x000000ffff147224 */ /* 0x000fc600078e0000 */
[----:B------:R-:W2:Y:S04]  /*40f00*/  LDL.LU R66, [R1+0x158c] ;  /* 0x00158c0001427983 */ /* 0x000ea80000300800 */
[----:B------:R-:W2:Y:S04]  /*40f10*/  LDL.LU R67, [R1+0x640] ;  /* 0x0006400001437983 */ /* 0x000ea80000300800 */
[----:B------:R-:W2:Y:S04]  /*40f20*/  LDL.LU R0, [R1+0x1590] ;  /* 0x0015900001007983 */ /* 0x000ea80000300800 */
[----:B------:R-:W-:Y:S04]  /*40f30*/  STL.64 [R1+0x5b8], R64 ;  /* 0x0005b84001007387 */ /* 0x000fe80000100a00 */
[----:B------:R-:W-:Y:S04]  /*40f40*/  STL.64 [R1+0x5c0], R92 ;  /* 0x0005c05c01007387 */ /* 0x000fe80000100a00 */
[----:B------:R-:W-:Y:S04]  /*40f50*/  STL.64 [R1+0x5c8], R122 ;  /* 0x0005c87a01007387 */ /* 0x000fe80000100a00 */
[----:B------:R-:W-:Y:S01]  /*40f60*/  STL.64 [R1+0x5d0], R20 ;  /* 0x0005d01401007387 */ /* 0x000fe20000100a00 */
[----:B---3--:R-:W-:-:S04]  /*40f70*/  LOP3.LUT R41, R41, R40, RZ, 0x3c, !PT ;  /* 0x0000002829297212 */ /* 0x008fc800078e3cff */
[----:B------:R-:W-:Y:S01]  /*40f80*/  LOP3.LUT R40, R41, R40, RZ, 0x3c, !PT ;  /* 0x0000002829287212 */ /* 0x000fe200078e3cff */
[----:B------:R-:W-:-:S03]  /*40f90*/  IMAD.MOV.U32 R45, RZ, RZ, R130 ;  /* 0x000000ffff2d7224 */ /* 0x000fc600078e0082 */
[----:B------:R-:W-:Y:S01]  /*40fa0*/  LOP3.LUT R41, R41, R40, RZ, 0x3c, !PT ;  /* 0x0000002829297212 */ /* 0x000fe200078e3cff */
[----:B------:R-:W-:Y:S02]  /*40fb0*/  IMAD.MOV.U32 R44, RZ, RZ, R125 ;  /* 0x000000ffff2c7224 */ /* 0x000fe400078e007d */
[----:B------:R-:W-:Y:S02]  /*40fc0*/  IMAD.MOV.U32 R47, RZ, RZ, R124 ;  /* 0x000000ffff2f7224 */ /* 0x000fe400078e007c */
[----:B------:R-:W-:Y:S01]  /*40fd0*/  STL.64 [R1+0xd0], R40 ;  /* 0x0000d02801007387 */ /* 0x000fe20000100a00 */
[----:B------:R-:W-:-:S03]  /*40fe0*/  IMAD.MOV.U32 R46, RZ, RZ, R89 ;  /* 0x000000ffff2e7224 */ /* 0x000fc600078e0059 */
[----:B------:R-:W-:Y:S04]  /*40ff0*/  STL.64 [R1+0xd8], R44 ;  /* 0x0000d82c01007387 */ /* 0x000fe80000100a00 */
[----:B------:R-:W-:Y:S04]  /*41000*/  STL.64 [R1+0x5d8], R46 ;  /* 0x0005d82e01007387 */ /* 0x000fe80000100a00 */
[----:B------:R-:W-:Y:S01]  /*41010*/  STL.64 [R1+0x5e0], R22 ;  /* 0x0005e01601007387 */ /* 0x000fe20000100a00 */
[----:B------:R-:W-:Y:S02]  /*41020*/  IMAD.MOV.U32 R89, RZ, RZ, R88 ;  /* 0x000000ffff597224 */ /* 0x000fe400078e0058 */
[----:B------:R-:W-:Y:S01]  /*41030*/  IMAD.MOV.U32 R88, RZ, RZ, R149 ;  /* 0x000000ffff587224 */ /* 0x000fe200078e0095 */
[----:B------:R-:W-:Y:S04]  /*41040*/  STL.64 [R1+0x5e8], R38 ;  /* 0x0005e82601007387 */ /* 0x000fe80000100a00 */
[----:B------:R-:W-:Y:S04]  /*41050*/  STL.64 [R1+0x5f0], R88 ;  /* 0x0005f05801007387 */ /* 0x000fe80000100a00 */
[----:B------:R-:W-:Y:S04]  /*41060*/  STL.64 [R1+0x5f8], R102 ;  /* 0x0005f86601007387 */ /* 0x000fe80000100a00 */
[----:B------:R-:W-:Y:S04]  /*41070*/  STL.64 [R1+0x600], R104 ;  /* 0x0006006801007387 */ /* 0x000fe80000100a00 */
[----:B------:R-:W-:Y:S04]  /*41080*/  STL.64 [R1+0x608], R112 ;  /* 0x0006087001007387 */ /* 0x000fe80000100a00 */
[----:B------:R-:W-:Y:S01]  /*41090*/  STL.64 [R1+0x610], R114 ;  /* 0x0006107201007387 */ /* 0x000fe20000100a00 */
[----:B------:R-:W-:-:S02]  /*410a0*/  IMAD.MOV.U32 R125, RZ, RZ, R148 ;  /* 0x000000ffff7d7224 */ /* 0x000fc400078e0094 */
[----:B------:R-:W-:Y:S02]  /*410b0*/  IMAD.MOV.U32 R124, RZ, RZ, R145 ;  /* 0x000000ffff7c7224 */ /* 0x000fe400078e0091 */
        /* <DEDUP_REMOVED lines=42> */
[----:B------:R-:W4:Y:S04]  /*41360*/  LDL.LU R67, [R1+0x6b0] ;  /* 0x0006b00001437983 */ /* 0x000f280000300800 */
[----:B------:R-:W4:Y:S04]  /*41370*/  LDL.LU R0, [R1+0x15d0] ;  /* 0x0015d00001007983 */ /* 0x000f280000300800 */
        /* <DEDUP_REMOVED lines=21> */
[----:B------:R-:W-:Y:S01]  /*414d0*/  LOP3.LUT R83, R83, R82, RZ, 0x3c, !PT ;  /* 0x0000005253537212 */ /* 0x000fe200078e3cff */
[----:B------:R-:W-:Y:S01]  /*414e0*/  IMAD.MOV.U32 R127, RZ, RZ, R120 ;  /* 0x000000ffff7f7224 */ /* 0x000fe200078e0078 */
        /* <DEDUP_REMOVED lines=19> */
[----:B--2---:R-:W-:Y:S02]  /*41620*/  IMAD.MOV.U32 R141, RZ, RZ, R144 ;  /* 0x000000ffff8d7224 */ /* 0x004fe400078e0090 */
[----:B----4-:R-:W-:Y:S01]  /*41630*/  IMAD.MOV.U32 R140, RZ, RZ, R157 ;  /* 0x000000ffff8c7224 */ /* 0x010fe200078e009d */
[----:B------:R-:W-:Y:S04]  /*41640*/  STL.64 [R1+0x688], R78 ;  /* 0x0006884e01007387 */ /* 0x000fe80000100a00 */
[----:B------:R-:W-:Y:S01]  /*41650*/  STL.64 [R1+0x690], R140 ;  /* 0x0006908c01007387 */ /* 0x000fe20000100a00 */
[----:B------:R-:W-:-:S03]  /*41660*/  IMAD.MOV.U32 R51, RZ, RZ, R156 ;  /* 0x000000ffff337224 */ /* 0x000fc600078e009c */
[----:B------:R-:W2:Y:S01]  /*41670*/  LDL R68, [R1+0x978] ;  /* 0x0009780001447983 */ /* 0x000ea20000100800 */
[----:B------:R-:W-:Y:S02]  /*41680*/  IMAD.MOV.U32 R50, RZ, RZ, R155 ;  /* 0x000000ffff327224 */ /* 0x000fe400078e009b */
[----:B------:R-:W-:Y:S01]  /*41690*/  IMAD.MOV.U32 R3, RZ, RZ, R154 ;  /* 0x000000ffff037224 */ /* 0x000fe200078e009a */
[----:B------:R-:W3:Y:S01]  /*416a0*/  LDL R69, [R1+0x974] ;  /* 0x0009740001457983 */ /* 0x000ee20000100800 */
[----:B------:R-:W-:-:S03]  /*416b0*/  IMAD.MOV.U32 R2, RZ, RZ, R161 ;  /* 0x000000ffff027224 */ /* 0x000fc600078e00a1 */
[----:B------:R-:W4:Y:S01]  /*416c0*/  LDL R100, [R1+0x970] ;  /* 0x0009700001647983 */ /* 0x000f220000100800 */
[----:B------:R-:W-:Y:S02]  /*416d0*/  IMAD.MOV.U32 R57, RZ, RZ, R160 ;  /* 0x000000ffff397224 */ /* 0x000fe400078e00a0 */
[----:B------:R-:W-:Y:S02]  /*416e0*/  IMAD.MOV.U32 R56, RZ, RZ, R66 ;  /* 0x000000ffff387224 */ /* 0x000fe400078e0042 */
[----:B------:R-:W-:Y:S02]  /*416f0*/  IMAD.MOV.U32 R75, RZ, RZ, R67 ;  /* 0x000000ffff4b7224 */ /* 0x000fe400078e0043 */
[----:B------:R-:W-:-:S05]  /*41700*/  IMAD.MOV.U32 R74, RZ, RZ, R0 ;  /* 0x000000ffff4a7224 */ /* 0x000fca00078e0000 */
[----:B------:R0:W-:Y:S04]  /*41710*/  STL.64 [R1+0x6b0], R74 ;  /* 0x0006b04a01007387 */ /* 0x0001e80000100a00 */
[----:B------:R-:W-:Y:S04]  /*41720*/  STL.64 [R1+0x6a8], R56 ;  /* 0x0006a83801007387 */ /* 0x000fe80000100a00 */
[----:B------:R-:W-:Y:S04]  /*41730*/  STL.64 [R1+0x6a0], R2 ;  /* 0x0006a00201007387 */ /* 0x000fe80000100a00 */
[----:B------:R-:W-:Y:S04]  /*41740*/  STL.64 [R1+0x698], R50 ;  /* 0x0006983201007387 */ /* 0x000fe80000100a00 */
[----:B------:R-:W4:Y:S04]  /*41750*/  LDL R101, [R1+0x96c] ;  /* 0x00096c0001657983 */ /* 0x000f280000100800 */
        /* <DEDUP_REMOVED lines=25> */
[----:B--2---:R-:W2:Y:S04]  /*418f0*/  @!P3 LDG.E.U16 R68, desc[UR20][R74.64] ;  /* 0x000000144a44b981 */ /* 0x004ea8000c1e1500 */
[----:B---3--:R-:W3:Y:S04]  /*41900*/  @!P2 LDG.E.U16 R69, desc[UR20][R56.64] ;  /* 0x000000143845a981 */ /* 0x008ee8000c1e1500 */
[----:B----4-:R-:W4:Y:S04]  /*41910*/  @!P3 LDG.E.U16 R100, desc[UR20][R2.64] ;  /* 0x000000140264b981 */ /* 0x010f28000c1e1500 */
[----:B0-----:R-:W3:Y:S04]  /*41920*/  LDL.LU.64 R74, [R1+0x2150] ;  /* 0x00215000014a7983 */ /* 0x001ee80000300a00 */
[----:B------:R-:W4:Y:S04]  /*41930*/  @!P2 LDG.E.U16 R101, desc[UR20][R50.64] ;  /* 0x000000143265a981 */ /* 0x000f28000c1e1500 */
        /* <DEDUP_REMOVED lines=25> */
[----:B--2---:R0:W-:Y:S04]  /*41ad0*/  @!P3 STL [R1+0x978], R68 ;  /* 0x000978440100b387 */ /* 0x0041e80000100800 */
[----:B0-----:R-:W2:Y:S04]  /*41ae0*/  LDL.LU R68, [R1+0x2148] ;  /* 0x0021480001447983 */ /* 0x001ea80000300800 */
[----:B------:R-:W2:Y:S04]  /*41af0*/  LDL.LU.64 R56, [R1+0x2140] ;  /* 0x0021400001387983 */ /* 0x000ea80000300a00 */
[----:B---3--:R0:W-:Y:S04]  /*41b00*/  @!P2 STL [R1+0x974], R69 ;  /* 0x000974450100a387 */ /* 0x0081e80000100800 */
[----:B0-----:R-:W3:Y:S04]  /*41b10*/  LDL.LU R69, [R1+0x2138] ;  /* 0x0021380001457983 */ /* 0x001ee80000300800 */
[----:B------:R-:W2:Y:S04]  /*41b20*/  LDL.LU.64 R2, [R1+0x2130] ;  /* 0x0021300001027983 */ /* 0x000ea80000300a00 */
[----:B----4-:R0:W-:Y:S04]  /*41b30*/  @!P3 STL [R1+0x970], R100 ;  /* 0x000970640100b387 */ /* 0x0101e80000100800 */
[----:B0-----:R-:W4:Y:S04]  /*41b40*/  LDL.LU R100, [R1+0x2128] ;  /* 0x0021280001647983 */ /* 0x001f280000300800 */
[----:B------:R-:W2:Y:S04]  /*41b50*/  LDL.LU.64 R50, [R1+0x2120] ;  /* 0x0021200001327983 */ /* 0x000ea80000300a00 */
[----:B------:R0:W-:Y:S04]  /*41b60*/  @!P2 STL [R1+0x96c], R101 ;  /* 0x00096c650100a387 */ /* 0x0001e80000100800 */
[----:B0-----:R-:W4:Y:S04]  /*41b70*/  LDL.LU R101, [R1+0x2118] ;  /* 0x0021180001657983 */ /* 0x001f280000300800 */
[----:B------:R-:W2:Y:S04]  /*41b80*/  LDL.LU.64 R140, [R1+0x2110] ;  /* 0x00211000018c7983 */ /* 0x000ea80000300a00 */
[----:B------:R0:W-:Y:S04]  /*41b90*/  @!P3 STL [R1+0x968], R84 ;  /* 0x000968540100b387 */ /* 0x0001e80000100800 */
[----:B0-----:R-:W2:Y:S04]  /*41ba0*/  LDL.LU R84, [R1+0x2108] ;  /* 0x0021080001547983 */ /* 0x001ea80000300800 */
        /* <DEDUP_REMOVED lines=40> */
[----:B------:R-:W2:Y:S04]  /*41e30*/  LDL R130, [R1+0x904] ;  /* 0x0009040001827983 */ /* 0x000ea80000100800 */
[----:B------:R-:W3:Y:S04]  /*41e40*/  LDL R131, [R1+0x900] ;  /* 0x0009000001837983 */ /* 0x000ee80000100800 */
        /* <DEDUP_REMOVED lines=12> */
[----:B------:R0:W-:Y:S04]  /*41f10*/  @!P2 STL [R1+0x92c], R144 ;  /* 0x00092c900100a387 */ /* 0x0001e80000100800 */
[----:B0-----:R-:W4:Y:S04]  /*41f20*/  LDL R144, [R1+0x8cc] ;  /* 0x0008cc0001907983 */ /* 0x001f280000100800 */
[----:B------:R0:W-:Y:S04]  /*41f30*/  @!P3 STL [R1+0x930], R145 ;  /* 0x000930910100b387 */ /* 0x0001e80000100800 */
[----:B------:R-:W4:Y:S04]  /*41f40*/  LDL R38, [R1+0x8c4] ;  /* 0x0008c40001267983 */ /* 0x000f280000100800 */
[----:B------:R-:W4:Y:S04]  /*41f50*/  LDL R39, [R1+0x8c0] ;  /* 0x0008c00001277983 */ /* 0x000f280000100800 */
[----:B0-----:R-:W4:Y:S04]  /*41f60*/  LDL R145, [R1+0x8c8] ;  /* 0x0008c80001917983 */ /* 0x001f280000100800 */
[----:B------:R-:W4:Y:S04]  /*41f70*/  LDL R104, [R1+0x8bc] ;  /* 0x0008bc0001687983 */ /* 0x000f280000100800 */
[----:B------:R-:W4:Y:S04]  /*41f80*/  LDL R105, [R1+0x8b8] ;  /* 0x0008b80001697983 */ /* 0x000f280000100800 */
[----:B------:R-:W4:Y:S04]  /*41f90*/  LDL R102, [R1+0x8b0] ;  /* 0x0008b00001667983 */ /* 0x000f280000100800 */
[----:B------:R-:W4:Y:S04]  /*41fa0*/  LDL R103, [R1+0x8b4] ;  /* 0x0008b40001677983 */ /* 0x000f280000100800 */
[----:B------:R0:W-:Y:S04]  /*41fb0*/  @!P3 STL [R1+0x928], R157 ;  /* 0x0009289d0100b387 */ /* 0x0001e80000100800 */
[----:B0-----:R-:W4:Y:S04]  /*41fc0*/  LDL R157, [R1+0x8ac] ;  /* 0x0008ac00019d7983 */ /* 0x001f280000100800 */
        /* <DEDUP_REMOVED lines=16> */
[----:B--2---:R-:W2:Y:S04]  /*420d0*/  @!P2 LDG.E.U16 R130, desc[UR20][R46.64] ;  /* 0x000000142e82a981 */ /* 0x004ea8000c1e1500 */
[----:B---3--:R-:W3:Y:S04]  /*420e0*/  @!P3 LDG.E.U16 R131, desc[UR20][R44.64] ;  /* 0x000000142c83b981 */ /* 0x008ee8000c1e1500 */
[----:B----4-:R-:W4:Y:S04]  /*420f0*/  @!P2 LDG.E.U16 R124, desc[UR20][R40.64] ;  /* 0x00000014287ca981 */ /* 0x010f28000c1e1500 */
[----:B------:R-:W3:Y:S04]  /*42100*/  @!P3 LDG.E.U16 R125, desc[UR20][R20.64] ;  /* 0x00000014147db981 */ /* 0x000ee8000c1e1500 */
[----:B------:R-:W3:Y:S04]  /*42110*/  @!P2 LDG.E.U16 R88, desc[UR20][R122.64] ;  /* 0x000000147a58a981 */ /* 0x000ee8000c1e1500 */
        /* <DEDUP_REMOVED lines=9> */
[----:B------:R-:W4:Y:S04]  /*421b0*/  LDL.LU.64 R46, [R1+0x2028] ;  /* 0x00202800012e7983 */ /* 0x000f280000300a00 */
        /* <DEDUP_REMOVED lines=106> */
[----:B------:R-:W4:Y:S04]  /*42860*/  LDL R52, [R1+0x824] ;  /* 0x0008240001347983 */ /* 0x000f280000100800 */
[----:B------:R-:W4:Y:S04]  /*42870*/  LDL R53, [R1+0x828] ;  /* 0x0008280001357983 */ /* 0x000f280000100800 */
        /* <DEDUP_REMOVED lines=29> */
[----:B------:R0:W-:Y:S04]  /*42a50*/  @!P2 STL [R1+0x88c], R0 ;  /* 0x00088c000100a387 */ /* 0x0001e80000100800 */
[----:B0-----:R-:W4:Y:S04]  /*42a60*/  LDL R0, [R1+0x810] ;  /* 0x0008100001007983 */ /* 0x001f280000100800 */
        /* <DEDUP_REMOVED lines=30> */
[----:B------:R-:W2:Y:S04]  /*42c50*/  @!P3 LDG.E.U16 R0, desc[UR20][R4.64] ;  /* 0x000000140400b981 */ /* 0x000ea8000c1e1500 */
        /* <DEDUP_REMOVED lines=66> */
[----:B------:R-:W-:Y:S04]  /*43080*/  @!P3 STL [R1+0x830], R155 ;  /* 0x0008309b0100b387 */ /* 0x000fe80000100800 */
        /* <DEDUP_REMOVED lines=40> */
[----:B------:R-:W4:Y:S04]  /*43310*/  @!P3 LDG.E.U16 R160, desc[UR20][R158.64] ;  /* 0x000000149ea0b981 */ /* 0x000f28000c1e1500 */
[----:B0-----:R-:W4:Y:S04]  /*43320*/  LDL R0, [R1+0x6f4] ;  /* 0x0006f40001007983 */ /* 0x001f280000100800 */
[----:B------:R-:W4:Y:S04]  /*43330*/  LDL.LU.64 R162, [R1+0x1d98] ;  /* 0x001d980001a27983 */ /* 0x000f280000300a00 */
[----:B------:R-:W4:Y:S04]  /*43340*/  @!P2 LDG.E.U16 R161, desc[UR20][R18.64] ;  /* 0x0000001412a1a981 */ /* 0x000f28000c1e1500 */
[----:B------:R-:W4:Y:S04]  /*43350*/  @!P3 LDG.E.U16 R66, desc[UR20][R34.64] ;  /* 0x000000142242b981 */ /* 0x000f28000c1e1500 */
[----:B------:R-:W4:Y:S04]  /*43360*/  @!P2 LDG.E.U16 R67, desc[UR20][R50.64] ;  /* 0x000000143243a981 */ /* 0x000f28000c1e1500 */
[----:B--2---:R0:W-:Y:S04]  /*43370*/  @!P2 STL [R1+0x80c], R82 ;  /* 0x00080c520100a387 */ /* 0x0041e80000100800 */
[----:B0-----:R-:W2:Y:S04]  /*43380*/  LDL.LU R82, [R1+0x1d90] ;  /* 0x001d900001527983 */ /* 0x001ea80000300800 */
[----:B------:R-:W2:Y:S04]  /*43390*/  LDL.LU.64 R128, [R1+0x1d88] ;  /* 0x001d880001807983 */ /* 0x000ea80000300a00 */
[----:B---3--:R0:W-:Y:S04]  /*433a0*/  @!P3 STL [R1+0x808], R83 ;  /* 0x000808530100b387 */ /* 0x0081e80000100800 */
[----:B0-----:R-:W2:Y:S04]  /*433b0*/  LDL.LU R83, [R1+0x1d80] ;  /* 0x001d800001537983 */ /* 0x001ea80000300800 */
[----:B------:R-:W3:Y:S04]  /*433c0*/  LDL.LU.64 R106, [R1+0x1d78] ;  /* 0x001d7800016a7983 */ /* 0x000ee80000300a00 */
[----:B----4-:R0:W-:Y:S04]  /*433d0*/  @!P2 STL [R1+0x804], R80 ;  /* 0x000804500100a387 */ /* 0x0101e80000100800 */
[----:B0-----:R-:W4:Y:S04]  /*433e0*/  LDL.LU R80, [R1+0x1d70] ;  /* 0x001d700001507983 */ /* 0x001f280000300800 */
[----:B------:R-:W4:Y:S04]  /*433f0*/  LDL.LU.64 R96, [R1+0x1d68] ;  /* 0x001d680001607983 */ /* 0x000f280000300a00 */
[----:B------:R0:W-:Y:S04]  /*43400*/  @!P3 STL [R1+0x800], R81 ;  /* 0x000800510100b387 */ /* 0x0001e80000100800 */
        /* <DEDUP_REMOVED lines=45> */
[----:B--2---:R-:W2:Y:S04]  /*436e0*/  @!P3 LDG.E.U16 R155, desc[UR20][R82.64] ;  /* 0x00000014529bb981 */ /* 0x004ea8000c1e1500 */
[----:B---3--:R-:W3:Y:S04]  /*436f0*/  @!P2 LDG.E.U16 R0, desc[UR20][R106.64] ;  /* 0x000000146a00a981 */ /* 0x008ee8000c1e1500 */
        /* <DEDUP_REMOVED lines=27> */
[----:B0-----:R-:W3:Y:S04]  /*438b0*/  LDL.LU R66, [R1+0x1be0] ;  /* 0x001be00001427983 */ /* 0x001ee80000300800 */
[----:B------:R-:W4:Y:S04]  /*438c0*/  LDL.LU.64 R50, [R1+0x1bd8] ;  /* 0x001bd80001327983 */ /* 0x000f280000300a00 */
[----:B------:R0:W-:Y:S04]  /*438d0*/  @!P2 STL [R1+0x734], R67 ;  /* 0x000734430100a387 */ /* 0x0001e80000100800 */
[----:B0-----:R-:W4:Y:S04]  /*438e0*/  LDL.LU R67, [R1+0x1bd0] ;  /* 0x001bd00001437983 */ /* 0x001f280000300800 */
[----:B------:R-:W4:Y:S04]  /*438f0*/  LDL.LU.64 R82, [R1+0x1bc8] ;  /* 0x001bc80001527983 */ /* 0x000f280000300a00 */
[----:B--2---:R-:W2:Y:S04]  /*43900*/  @!P3 LDG.E.U16 R35, desc[UR20][R158.64] ;  /* 0x000000149e23b981 */ /* 0x004ea8000c1e1500 */
[----:B------:R-:W2:Y:S04]  /*43910*/  @!P2 LDG.E.U16 R34, desc[UR20][R18.64] ;  /* 0x000000141222a981 */ /* 0x000ea8000c1e1500 */
[----:B---3--:R-:W3:Y:S04]  /*43920*/  @!P2 LDG.E.U16 R66, desc[UR20][R32.64] ;  /* 0x000000142042a981 */ /* 0x008ee8000c1e1500 */
[----:B----4-:R-:W4:Y:S04]  /*43930*/  @!P3 LDG.E.U16 R51, desc[UR20][R142.64] ;  /* 0x000000148e33b981 */ /* 0x010f28000c1e1500 */
[----:B------:R-:W2:Y:S04]  /*43940*/  @!P2 LDG.E.U16 R50, desc[UR20][R4.64] ;  /* 0x000000140432a981 */ /* 0x000ea8000c1e1500 */
[----:B------:R-:W2:Y:S04]  /*43950*/  @!P3 LDG.E.U16 R67, desc[UR20][R52.64] ;  /* 0x000000143443b981 */ /* 0x000ea8000c1e1500 */
[----:B------:R-:W2:Y:S04]  /*43960*/  @!P3 LDG.E.U16 R83, desc[UR20][R92.64] ;  /* 0x000000145c53b981 */ /* 0x000ea8000c1e1500 */
[----:B------:R-:W3:Y:S04]  /*43970*/  @!P2 LDG.E.U16 R82, desc[UR20][R88.64] ;  /* 0x000000145852a981 */ /* 0x000ee8000c1e1500 */
[----:B--2---:R-:W-:Y:S04]  /*43980*/  STL [R1+0x1868], R83 ;  /* 0x0018685301007387 */ /* 0x004fe80000100800 */
[----:B---3--:R-:W-:Y:S04]  /*43990*/  STL [R1+0x186c], R82 ;  /* 0x00186c5201007387 */ /* 0x008fe80000100800 */
[----:B------:R-:W-:Y:S04]  /*439a0*/  STL [R1+0x1870], R67 ;  /* 0x0018704301007387 */ /* 0x000fe80000100800 */
[----:B------:R-:W-:Y:S04]  /*439b0*/  STL [R1+0x1874], R66 ;  /* 0x0018744201007387 */ /* 0x000fe80000100800 */
[----:B----4-:R-:W-:Y:S04]  /*439c0*/  STL [R1+0x1878], R51 ;  /* 0x0018783301007387 */ /* 0x010fe80000100800 */
[----:B------:R-:W-:Y:S04]  /*439d0*/  STL [R1+0x187c], R50 ;  /* 0x00187c3201007387 */ /* 0x000fe80000100800 */
[----:B------:R-:W2:Y:S04]  /*439e0*/  LDL.LU.64 R158, [R1+0x1bc0] ;  /* 0x001bc000019e7983 */ /* 0x000ea80000300a00 */
[----:B------:R0:W-:Y:S04]  /*439f0*/  @!P3 STL [R1+0x6f8], R155 ;  /* 0x0006f89b0100b387 */ /* 0x0001e80000100800 */
[----:B------:R-:W3:Y:S04]  /*43a00*/  LDL R92, [R1+0x7a4] ;  /* 0x0007a400015c7983 */ /* 0x000ee80000100800 */
[----:B------:R-:W4:Y:S04]  /*43a10*/  LDL R93, [R1+0x7a0] ;  /* 0x0007a000015d7983 */ /* 0x000f280000100800 */
[----:B0-----:R-:W2:Y:S04]  /*43a20*/  LDL R155, [R1+0x7a8] ;  /* 0x0007a800019b7983 */ /* 0x001ea80000100800 */
[----:B------:R-:W2:Y:S04]  /*43a30*/  LDL R88, [R1+0x79c] ;  /* 0x00079c0001587983 */ /* 0x000ea80000100800 */
        /* <DEDUP_REMOVED lines=13> */
[----:B------:R0:W-:Y:S04]  /*43b10*/  @!P2 STL [R1+0x6f4], R0 ;  /* 0x0006f4000100a387 */ /* 0x0001e80000100800 */
[----:B------:R-:W2:Y:S04]  /*43b20*/  LDL R66, [R1+0x75c] ;  /* 0x00075c0001427983 */ /* 0x000ea80000100800 */
[----:B------:R-:W2:Y:S04]  /*43b30*/  LDL R67, [R1+0x730] ;  /* 0x0007300001437983 */ /* 0x000ea80000100800 */
[----:B------:R-:W2:Y:S04]  /*43b40*/  LDL R82, [R1+0x72c] ;  /* 0x00072c0001527983 */ /* 0x000ea80000100800 */
[----:B------:R-:W2:Y:S04]  /*43b50*/  LDL R83, [R1+0x6f0] ;  /* 0x0006f00001537983 */ /* 0x000ea80000100800 */
[----:B------:R1:W-:Y:S04]  /*43b60*/  STL [R1+0x1880], R35 ;  /* 0x0018802301007387 */ /* 0x0003e80000100800 */
[----:B------:R-:W2:Y:S04]  /*43b70*/  LDL.LU.64 R18, [R1+0x1bb8] ;  /* 0x001bb80001127983 */ /* 0x000ea80000300a00 */
[----:B0-----:R-:W2:Y:S04]  /*43b80*/  LDL R0, [R1+0x6ec] ;  /* 0x0006ec0001007983 */ /* 0x001ea80000100800 */
[----:B---3--:R-:W3:Y:S04]  /*43b90*/  @!P2 LDG.E.U16 R92, desc[UR20][R48.64] ;  /* 0x00000014305ca981 */ /* 0x008ee8000c1e1500 */
[----:B----4-:R-:W4:Y:S04]  /*43ba0*/  @!P3 LDG.E.U16 R93, desc[UR20][R14.64] ;  /* 0x000000140e5db981 */ /* 0x010f28000c1e1500 */
[----:B--2---:R-:W2:Y:S04]  /*43bb0*/  @!P3 LDG.E.U16 R155, desc[UR20][R112.64] ;  /* 0x00000014709bb981 */ /* 0x004ea8000c1e1500 */
[----:B------:R-:W2:Y:S04]  /*43bc0*/  @!P2 LDG.E.U16 R88, desc[UR20][R144.64] ;  /* 0x000000149058a981 */ /* 0x000ea8000c1e1500 */
        /* <DEDUP_REMOVED lines=18> */
[----:B------:R0:W-:Y:S04]  /*43cf0*/  STL [R1+0x1884], R34 ;  /* 0x0018842201007387 */ /* 0x0001e80000100800 */
[----:B------:R-:W3:Y:S01]  /*43d00*/  @!P2 LDG.E.U16 R0, desc[UR20][R80.64] ;  /* 0x000000145000a981 */ /* 0x000ee2000c1e1500 */
[----:B-1----:R-:W-:-:S03]  /*43d10*/  PRMT R35, RZ, 0x7610, R35 ;  /* 0x00007610ff237816 */ /* 0x002fc60000000023 */
[----:B------:R-:W3:Y:S01]  /*43d20*/  @!P2 LDG.E.U16 R18, desc[UR20][R158.64] ;  /* 0x000000149e12a981 */ /* 0x000ee2000c1e1500 */
[----:B0-----:R-:W-:-:S03]  /*43d30*/  PRMT R34, RZ, 0x7610, R34 ;  /* 0x00007610ff227816 */ /* 0x001fc60000000022 */
[----:B------:R-:W3:Y:S04]  /*43d40*/  @!P3 LDG.E.U16 R35, desc[UR20][R86.64] ;  /* 0x000000145623b981 */ /* 0x000ee8000c1e1500 */
[----:B------:R-:W3:Y:S04]  /*43d50*/  @!P2 LDG.E.U16 R34, desc[UR20][R84.64] ;  /* 0x000000145422a981 */ /* 0x000ee8000c1e1500 */
[----:B--2---:R-:W-:Y:S04]  /*43d60*/  STL [R1+0x1888], R19 ;  /* 0x0018881301007387 */ /* 0x004fe80000100800 */
[----:B------:R-:W-:Y:S04]  /*43d70*/  STL [R1+0x17fc], R160 ;  /* 0x0017fca001007387 */ /* 0x000fe80000100800 */
[----:B------:R-:W-:Y:S04]  /*43d80*/  STL [R1+0x17f8], R161 ;  /* 0x0017f8a101007387 */ /* 0x000fe80000100800 */
[----:B------:R-:W-:Y:S04]  /*43d90*/  STL [R1+0x1804], R158 ;  /* 0x0018049e01007387 */ /* 0x000fe80000100800 */
[----:B------:R-:W-:Y:S04]  /*43da0*/  STL [R1+0x1800], R159 ;  /* 0x0018009f01007387 */ /* 0x000fe80000100800 */
[----:B------:R-:W2:Y:S04]  /*43db0*/  LDL.LU.64 R112, [R1+0x1bb0] ;  /* 0x001bb00001707983 */ /* 0x000ea80000300a00 */
[----:B------:R0:W-:Y:S04]  /*43dc0*/  @!P3 STL [R1+0x7a8], R155 ;  /* 0x0007a89b0100b387 */ /* 0x0001e80000100800 */
[----:B0-----:R-:W2:Y:S04]  /*43dd0*/  LDL.LU R155, [R1+0x1ba8] ;  /* 0x001ba800019b7983 */ /* 0x001ea80000300800 */
[----:B------:R-:W2:Y:S04]  /*43de0*/  LDL.LU.64 R48, [R1+0x1ba0] ;  /* 0x001ba00001307983 */ /* 0x000ea80000300a00 */
[----:B---3--:R0:W-:Y:S04]  /*43df0*/  @!P2 STL [R1+0x7a4], R92 ;  /* 0x0007a45c0100a387 */ /* 0x0081e80000100800 */
[----:B0-----:R-:W3:Y:S04]  /*43e00*/  LDL.LU R92, [R1+0x1b98] ;  /* 0x001b9800015c7983 */ /* 0x001ee80000300800 */
[----:B------:R-:W2:Y:S04]  /*43e10*/  LDL.LU.64 R14, [R1+0x1b90] ;  /* 0x001b9000010e7983 */ /* 0x000ea80000300a00 */
[----:B----4-:R0:W-:Y:S04]  /*43e20*/  @!P3 STL [R1+0x7a0], R93 ;  /* 0x0007a05d0100b387 */ /* 0x0101e80000100800 */
[----:B0-----:R-:W3:Y:S04]  /*43e30*/  LDL.LU R93, [R1+0x1b88] ;  /* 0x001b8800015d7983 */ /* 0x001ee80000300800 */
[----:B------:R-:W4:Y:S04]  /*43e40*/  LDL.LU.64 R144, [R1+0x1b80] ;  /* 0x001b800001907983 */ /* 0x000f280000300a00 */
        /* <DEDUP_REMOVED lines=36> */
[----:B------:R-:W2:Y:S04]  /*44090*/  LDL.LU.64 R70, [R1+0x1ab8] ;  /* 0x001ab80001467983 */ /* 0x000ea80000300a00 */
[----:B------:R-:W2:Y:S04]  /*440a0*/  LDL.LU.64 R102, [R1+0x1ab0] ;  /* 0x001ab00001667983 */ /* 0x000ea80000300a00 */
[----:B------:R-:W2:Y:S04]  /*440b0*/  LDL.LU.64 R100, [R1+0x1aa8] ;  /* 0x001aa80001647983 */ /* 0x000ea80000300a00 */
[----:B------:R-:W2:Y:S04]  /*440c0*/  LDL.LU.64 R98, [R1+0x1aa0] ;  /* 0x001aa00001627983 */ /* 0x000ea80000300a00 */
[----:B------:R-:W2:Y:S04]  /*440d0*/  LDL.LU.64 R96, [R1+0x1a98] ;  /* 0x001a980001607983 */ /* 0x000ea80000300a00 */
[----:B------:R0:W-:Y:S04]  /*440e0*/  @!P2 STL [R1+0x764], R50 ;  /* 0x000764320100a387 */ /* 0x0001e80000100800 */
[----:B0-----:R-:W2:Y:S04]  /*440f0*/  LDL R50, [R1+0x754] ;  /* 0x0007540001327983 */ /* 0x001ea80000100800 */
[----:B------:R0:W-:Y:S04]  /*44100*/  @!P3 STL [R1+0x760], R51 ;  /* 0x000760330100b387 */ /* 0x0001e80000100800 */
[----:B0-----:R-:W3:Y:S04]  /*44110*/  LDL R51, [R1+0x750] ;  /* 0x0007500001337983 */ /* 0x001ee80000100800 */
        /* <DEDUP_REMOVED lines=8> */
[----:B------:R-:W4:Y:S04]  /*441a0*/  LDL.LU.64 R80, [R1+0x1a90] ;  /* 0x001a900001507983 */ /* 0x000f280000300a00 */
[----:B--2---:R0:W2:Y:S04]  /*441b0*/  @!P2 LDG.E.U16 R50, desc[UR20][R62.64] ;  /* 0x000000143e32a981 */ /* 0x0040a8000c1e1500 */
[----:B---3--:R-:W3:Y:S04]  /*441c0*/  @!P3 LDG.E.U16 R51, desc[UR20][R76.64] ;  /* 0x000000144c33b981 */ /* 0x008ee8000c1e1500 */
[----:B----4-:R-:W4:Y:S04]  /*441d0*/  @!P2 LDG.E.U16 R66, desc[UR20][R74.64] ;  /* 0x000000144a42a981 */ /* 0x010f28000c1e1500 */
[----:B------:R-:W2:Y:S04]  /*441e0*/  @!P3 LDG.E.U16 R67, desc[UR20][R56.64] ;  /* 0x000000143843b981 */ /* 0x000ea8000c1e1500 */
[----:B------:R-:W2:Y:S04]  /*441f0*/  @!P2 LDG.E.U16 R82, desc[UR20][R72.64] ;  /* 0x000000144852a981 */ /* 0x000ea8000c1e1500 */
[----:B------:R-:W2:Y:S04]  /*44200*/  @!P3 LDG.E.U16 R83, desc[UR20][R140.64] ;  /* 0x000000148c53b981 */ /* 0x000ea8000c1e1500 */
[----:B------:R-:W2:Y:S04]  /*44210*/  @!P3 LDG.E.U16 R81, desc[UR20][R156.64] ;  /* 0x000000149c51b981 */ /* 0x000ea8000c1e1500 */
[----:B------:R1:W-:Y:S04]  /*44220*/  @!P2 STL [R1+0x6ec], R0 ;  /* 0x0006ec000100a387 */ /* 0x0003e80000100800 */
[----:B------:R-:W3:Y:S04]  /*44230*/  @!P2 LDG.E.U16 R80, desc[UR20][R64.64] ;  /* 0x000000144050a981 */ /* 0x000ee8000c1e1500 */
[----:B-1----:R-:W3:Y:S04]  /*44240*/  LDL.LU R0, [R1+0x1a88] ;  /* 0x001a880001007983 */ /* 0x002ee80000300800 */
[----:B------:R-:W3:Y:S04]  /*44250*/  LDL.LU.64 R156, [R1+0x1a80] ;  /* 0x001a8000019c7983 */ /* 0x000ee80000300a00 */
[----:B--2---:R1:W-:Y:S04]  /*44260*/  STL [R1+0x1844], R81 ;  /* 0x0018445101007387 */ /* 0x0043e80000100800 */
[----:B-1----:R-:W2:Y:S04]  /*44270*/  LDL R81, [R1+0x758] ;  /* 0x0007580001517983 */ /* 0x002ea80000100800 */
[----:B------:R-:W4:Y:S04]  /*44280*/  LDL.LU.64 R64, [R1+0x1a78] ;  /* 0x001a780001407983 */ /* 0x000f280000300a00 */
[----:B---3--:R-:W3:Y:S04]  /*44290*/  @!P2 LDG.E.U16 R0, desc[UR20][R46.64] ;  /* 0x000000142e00a981 */ /* 0x008ee8000c1e1500 */
[----:B--2---:R-:W2:Y:S04]  /*442a0*/  @!P3 LDG.E.U16 R81, desc[UR20][R60.64] ;  /* 0x000000143c51b981 */ /* 0x004ea8000c1e1500 */
[----:B----4-:R-:W4:Y:S04]  /*442b0*/  @!P3 LDG.E.U16 R65, desc[UR20][R154.64] ;  /* 0x000000149a41b981 */ /* 0x010f28000c1e1500 */
[----:B------:R-:W-:Y:S04]  /*442c0*/  STL [R1+0x1848], R80 ;  /* 0x0018485001007387 */ /* 0x000fe80000100800 */
[----:B------:R-:W2:Y:S04]  /*442d0*/  @!P2 LDG.E.U16 R64, desc[UR20][R48.64] ;  /* 0x000000143040a981 */ /* 0x000ea8000c1e1500 */
[----:B------:R-:W2:Y:S04]  /*442e0*/  LDL.LU.64 R154, [R1+0x1a70] ;  /* 0x001a7000019a7983 */ /* 0x000ea80000300a00 */
[----:B----4-:R-:W-:Y:S04]  /*442f0*/  STL [R1+0x184c], R65 ;  /* 0x00184c4101007387 */ /* 0x010fe80000100800 */
[----:B------:R-:W4:Y:S04]  /*44300*/  LDL.LU.64 R48, [R1+0x1a68] ;  /* 0x001a680001307983 */ /* 0x000f280000300a00 */
[----:B----4-:R-:W4:Y:S04]  /*44310*/  @!P3 LDG.E.U16 R49, desc[UR20][R16.64] ;  /* 0x000000141031b981 */ /* 0x010f28000c1e1500 */
[----:B------:R-:W3:Y:S04]  /*44320*/  @!P2 LDG.E.U16 R48, desc[UR20][R32.64] ;  /* 0x000000142030a981 */ /* 0x000ee8000c1e1500 */
[----:B--2---:R1:W-:Y:S04]  /*44330*/  STL [R1+0x1850], R64 ;  /* 0x0018504001007387 */ /* 0x0043e80000100800 */
[----:B-1----:R-:W2:Y:S04]  /*44340*/  LDL.64 R64, [R1+0x120] ;  /* 0x0001200001407983 */ /* 0x002ea80000100a00 */
[----:B------:R-:W2:Y:S04]  /*44350*/  LDL.LU.64 R16, [R1+0x1a60] ;  /* 0x001a600001107983 */ /* 0x000ea80000300a00 */
[----:B----4-:R-:W-:Y:S04]  /*44360*/  STL [R1+0x1854], R49 ;  /* 0x0018543101007387 */ /* 0x010fe80000100800 */
[----:B------:R-:W4:Y:S04]  /*44370*/  LDL.LU.64 R32, [R1+0x1a58] ;  /* 0x001a580001207983 */ /* 0x000f280000300a00 */
[----:B---3--:R1:W-:Y:S04]  /*44380*/  STL [R1+0x1858], R48 ;  /* 0x0018583001007387 */ /* 0x0083e80000100800 */
[----:B-1----:R-:W3:Y:S04]  /*44390*/  LDL.64 R48, [R1+0x128] ;  /* 0x0001280001307983 */ /* 0x002ee80000100a00 */
[----:B--2---:R-:W2:Y:S01]  /*443a0*/  @!P3 LDG.E.U16 R17, desc[UR20][R156.64] ;  /* 0x000000149c11b981 */ /* 0x004ea2000c1e1500 */
[----:B------:R-:W-:-:S03]  /*443b0*/  PRMT R19, RZ, 0x7610, R19 ;  /* 0x00007610ff137816 */ /* 0x000fc60000000013 */
[----:B------:R-:W2:Y:S04]  /*443c0*/  @!P2 LDG.E.U16 R16, desc[UR20][R154.64] ;  /* 0x000000149a10a981 */ /* 0x000ea8000c1e1500 */
[----:B----4-:R-:W4:Y:S04]  /*443d0*/  @!P2 LDG.E.U16 R32, desc[UR20][R64.64] ;  /* 0x000000144020a981 */ /* 0x010f28000c1e1500 */
[----:B---3--:R-:W3:Y:S04]  /*443e0*/  @!P3 LDG.E.U16 R33, desc[UR20][R48.64] ;  /* 0x000000143021b981 */ /* 0x008ee8000c1e1500 */
[----:B---3--:R-:W-:Y:S04]  /*443f0*/  STL [R1+0x185c], R33 ;  /* 0x00185c2101007387 */ /* 0x008fe80000100800 */
[----:B----4-:R-:W-:Y:S04]  /*44400*/  STL [R1+0x1860], R32 ;  /* 0x0018602001007387 */ /* 0x010fe80000100800 */
[----:B--2---:R-:W-:Y:S04]  /*44410*/  STL [R1+0x1864], R17 ;  /* 0x0018641101007387 */ /* 0x004fe80000100800 */
[----:B------:R-:W-:Y:S04]  /*44420*/  STL [R1+0x180c], R156 ;  /* 0x00180c9c01007387 */ /* 0x000fe80000100800 */
[----:B------:R-:W-:Y:S04]  /*44430*/  STL [R1+0x1808], R157 ;  /* 0x0018089d01007387 */ /* 0x000fe80000100800 */
[----:B------:R-:W-:Y:S04]  /*44440*/  STL [R1+0x1814], R154 ;  /* 0x0018149a01007387 */ /* 0x000fe80000100800 */
[----:B------:R-:W-:Y:S04]  /*44450*/  STL [R1+0x1810], R155 ;  /* 0x0018109b01007387 */ /* 0x000fe80000100800 */
[----:B------:R-:W2:Y:S04]  /*44460*/  LDL.LU.64 R60, [R1+0x1a50] ;  /* 0x001a5000013c7983 */ /* 0x000ea80000300a00 */
[----:B------:R-:W3:Y:S04]  /*44470*/  LDL.LU.64 R62, [R1+0x1a48] ;  /* 0x001a4800013e7983 */ /* 0x000ee80000300a00 */
[----:B------:R-:W4:Y:S04]  /*44480*/  LDL.LU.64 R76, [R1+0x1a40] ;  /* 0x001a4000014c7983 */ /* 0x000f280000300a00 */
[----:B------:R-:W2:Y:S04]  /*44490*/  LDL.LU.64 R74, [R1+0x1a38] ;  /* 0x001a3800014a7983 */ /* 0x000ea80000300a00 */
[----:B------:R-:W2:Y:S04]  /*444a0*/  LDL.LU.64 R56, [R1+0x1a30] ;  /* 0x001a300001387983 */ /* 0x000ea80000300a00 */
[----:B------:R-:W2:Y:S04]  /*444b0*/  LDL.LU.64 R72, [R1+0x1a28] ;  /* 0x001a280001487983 */ /* 0x000ea80000300a00 */
[----:B------:R-:W2:Y:S04]  /*444c0*/  LDL.LU.64 R140, [R1+0x1a20] ;  /* 0x001a2000018c7983 */ /* 0x000ea80000300a00 */
[----:B---3--:R-:W3:Y:S04]  /*444d0*/  @!P2 LDG.E.U16 R62, desc[UR20][R78.64] ;  /* 0x000000144e3ea981 */ /* 0x008ee8000c1e1500 */
[----:B------:R-:W2:Y:S04]  /*444e0*/  @!P3 LDG.E.U16 R63, desc[UR20][R138.64] ;  /* 0x000000148a3fb981 */ /* 0x000ea8000c1e1500 */
[----:B------:R-:W2:Y:S04]  /*444f0*/  LDL.LU.64 R78, [R1+0x1a18] ;  /* 0x001a1800014e7983 */ /* 0x000ea80000300a00 */
[----:B---3--:R1:W-:Y:S04]  /*44500*/  STL [R1+0x724], R62 ;  /* 0x0007243e01007387 */ /* 0x0083e80000100800 */
[----:B-1----:R-:W0:Y:S04]  /*44510*/  LDL.LU R62, [R1+0x1a10] ;  /* 0x001a1000013e7983 */ /* 0x002e280000300800 */
[----:B------:R-:W3:Y:S04]  /*44520*/  LDL.LU.64 R138, [R1+0x1a08] ;  /* 0x001a0800018a7983 */ /* 0x000ee80000300a00 */
[----:B--2---:R1:W-:Y:S04]  /*44530*/  STL [R1+0x6e8], R63 ;  /* 0x0006e83f01007387 */ /* 0x0043e80000100800 */
[----:B------:R-:W2:Y:S04]  /*44540*/  @!P3 LDG.E.U16 R79, desc[UR20][R94.64] ;  /* 0x000000145e4fb981 */ /* 0x000ea8000c1e1500 */
[----:B------:R-:W2:Y:S04]  /*44550*/  @!P2 LDG.E.U16 R78, desc[UR20][R30.64] ;  /* 0x000000141e4ea981 */ /* 0x000ea8000c1e1500 */
[----:B-1----:R-:W2:Y:S04]  /*44560*/  LDL.LU R63, [R1+0x1a00] ;  /* 0x001a0000013f7983 */ /* 0x002ea80000300800 */
[----:B------:R-:W3:Y:S04]  /*44570*/  LDL.LU.64 R46, [R1+0x19f8] ;  /* 0x0019f800012e7983 */ /* 0x000ee80000300a00 */
[----:B------:R1:W-:Y:S04]  /*44580*/  STL [R1+0x6e4], R0 ;  /* 0x0006e40001007387 */ /* 0x0003e80000100800 */
[----:B-1----:R-:W4:Y:S04]  /*44590*/  LDL.LU R0, [R1+0x19f0] ;  /* 0x0019f00001007983 */ /* 0x002f280000300800 */
[----:B------:R-:W4:Y:S01]  /*445a0*/  LDL.LU.64 R94, [R1+0x19e8] ;  /* 0x0019e800015e7983 */ /* 0x000f220000300a00 */
[----:B0-----:R-:W-:-:S06]  /*445b0*/  PRMT R62, RZ, 0x7610, R62 ;  /* 0x00007610ff3e7816 */ /* 0x001fcc000000003e */
[----:B------:R-:W4:Y:S01]  /*445c0*/  @!P2 LDG.E.U16 R62, desc[UR20][R92.64] ;  /* 0x000000145c3ea981 */ /* 0x000f22000c1e1500 */
[----:B--2---:R-:W-:-:S03]  /*445d0*/  PRMT R63, RZ, 0x7610, R63 ;  /* 0x00007610ff3f7816 */ /* 0x004fc6000000003f */
[----:B------:R-:W-:Y:S04]  /*445e0*/  STL [R1+0x1834], R79 ;  /* 0x0018344f01007387 */ /* 0x000fe80000100800 */
[----:B------:R-:W2:Y:S04]  /*445f0*/  LDL.LU.64 R30, [R1+0x19e0] ;  /* 0x0019e000011e7983 */ /* 0x000ea80000300a00 */
[----:B------:R-:W2:Y:S04]  /*44600*/  @!P3 LDG.E.U16 R63, desc[UR20][R14.64] ;  /* 0x000000140e3fb981 */ /* 0x000ea8000c1e1500 */
[----:B------:R-:W-:Y:S01]  /*44610*/  STL [R1+0x1838], R78 ;  /* 0x0018384e01007387 */ /* 0x000fe20000100800 */
[----:B---3--:R-:W-:-:S03]  /*44620*/  PRMT R47, RZ, 0x7610, R47 ;  /* 0x00007610ff2f7816 */ /* 0x008fc6000000002f */
[----:B------:R-:W-:Y:S04]  /*44630*/  @!P3 STL [R1+0x758], R81 ;  /* 0x000758510100b387 */ /* 0x000fe80000100800 */
[----:B------:R-:W-:Y:S01]  /*44640*/  @!P2 STL [R1+0x754], R50 ;  /* 0x000754320100a387 */ /* 0x000fe20000100800 */
[----:B------:R-:W-:-:S03]  /*44650*/  PRMT R46, RZ, 0x7610, R46 ;  /* 0x00007610ff2e7816 */ /* 0x000fc6000000002e */
[----:B------:R-:W-:Y:S04]  /*44660*/  @!P3 STL [R1+0x750], R51 ;  /* 0x000750330100b387 */ /* 0x000fe80000100800 */
[----:B------:R-:W3:Y:S04]  /*44670*/  LDL.LU.64 R14, [R1+0x19d8] ;  /* 0x0019d800010e7983 */ /* 0x000ee80000300a00 */
[----:B------:R-:W3:Y:S04]  /*44680*/  @!P3 LDG.E.U16 R47, desc[UR20][R152.64] ;  /* 0x00000014982fb981 */ /* 0x000ee8000c1e1500 */
[----:B------:R-:W3:Y:S04]  /*44690*/  @!P2 LDG.E.U16 R46, desc[UR20][R150.64] ;  /* 0x00000014962ea981 */ /* 0x000ee8000c1e1500 */
[----:B--2---:R-:W-:Y:S04]  /*446a0*/  STL [R1+0x183c], R63 ;  /* 0x00183c3f01007387 */ /* 0x004fe80000100800 */
[----:B------:R-:W-:Y:S04]  /*446b0*/  @!P2 STL [R1+0x74c], R66 ;  /* 0x00074c420100a387 */ /* 0x000fe80000100800 */
[----:B------:R-:W2:Y:S01]  /*446c0*/  LDL.LU.64 R92, [R1+0x19d0] ;  /* 0x0019d000015c7983 */ /* 0x000ea20000300a00 */
[----:B------:R-:W-:-:S03]  /*446d0*/  PRMT R31, RZ, 0x7610, R31 ;  /* 0x00007610ff1f7816 */ /* 0x000fc6000000001f */
[----:B------:R-:W-:Y:S01]  /*446e0*/  @!P3 STL [R1+0x748], R67 ;  /* 0x000748430100b387 */ /* 0x000fe20000100800 */
[----:B------:R-:W-:-:S03]  /*446f0*/  PRMT R30, RZ, 0x7610, R30 ;  /* 0x00007610ff1e7816 */ /* 0x000fc6000000001e */
[----:B----4-:R-:W-:Y:S04]  /*44700*/  STL [R1+0x1840], R62 ;  /* 0x0018403e01007387 */ /* 0x010fe80000100800 */
[----:B------:R-:W-:Y:S04]  /*44710*/  @!P2 STL [R1+0x744], R82 ;  /* 0x000744520100a387 */ /* 0x000fe80000100800 */
[----:B------:R-:W4:Y:S04]  /*44720*/  LDL.LU.64 R152, [R1+0x19c8] ;  /* 0x0019c80001987983 */ /* 0x000f280000300a00 */
[----:B------:R0:W-:Y:S04]  /*44730*/  @!P3 STL [R1+0x728], R83 ;  /* 0x000728530100b387 */ /* 0x0001e80000100800 */
[----:B------:R-:W2:Y:S04]  /*44740*/  LDL.LU.64 R150, [R1+0x19c0] ;  /* 0x0019c00001967983 */ /* 0x000ea80000300a00 */
[----:B------:R1:W3:Y:S04]  /*44750*/  @!P3 LDG.E.U16 R31, desc[UR20][R60.64] ;  /* 0x000000143c1fb981 */ /* 0x0002e8000c1e1500 */
[----:B0-----:R-:W3:Y:S04]  /*44760*/  LDL.64 R82, [R1+0x108] ;  /* 0x0001080001527983 */ /* 0x001ee80000100a00 */
[----:B------:R0:W3:Y:S04]  /*44770*/  @!P2 LDG.E.U16 R30, desc[UR20][R76.64] ;  /* 0x000000144c1ea981 */ /* 0x0000e8000c1e1500 */
[----:B------:R-:W1:Y:S04]  /*44780*/  LDL.LU.64 R60, [R1+0x19b8] ;  /* 0x0019b800013c7983 */ /* 0x000e680000300a00 */
[----:B------:R-:W0:Y:S01]  /*44790*/  LDL.LU.64 R76, [R1+0x19b0] ;  /* 0x0019b000014c7983 */ /* 0x000e220000300a00 */
[----:B------:R-:W-:-:S02]  /*447a0*/  PRMT R33, RZ, 0x7610, R33 ;  /* 0x00007610ff217816 */ /* 0x000fc40000000021 */
[----:B------:R-:W-:-:S04]  /*447b0*/  PRMT R32, RZ, 0x7610, R32 ;  /* 0x00007610ff207816 */ /* 0x000fc80000000020 */
[----:B------:R0:W3:Y:S04]  /*447c0*/  @!P3 LDG.E.U16 R33, desc[UR20][R28.64] ;  /* 0x000000141c21b981 */ /* 0x0000e8000c1e1500 */
[----:B------:R0:W3:Y:S04]  /*447d0*/  @!P2 LDG.E.U16 R32, desc[UR20][R44.64] ;  /* 0x000000142c20a981 */ /* 0x0000e8000c1e1500 */
[----:B----4-:R-:W-:Y:S04]  /*447e0*/  STL [R1+0x181c], R152 ;  /* 0x00181c9801007387 */ /* 0x010fe80000100800 */
[----:B------:R-:W-:Y:S04]  /*447f0*/  STL [R1+0x1818], R153 ;  /* 0x0018189901007387 */ /* 0x000fe80000100800 */
[----:B--2---:R-:W-:Y:S04]  /*44800*/  STL [R1+0x1824], R150 ;  /* 0x0018249601007387 */ /* 0x004fe80000100800 */
[----:B------:R-:W-:Y:S04]  /*44810*/  STL [R1+0x1820], R151 ;  /* 0x0018209701007387 */ /* 0x000fe80000100800 */
[----:B------:R-:W2:Y:S04]  /*44820*/  LDL.LU.64 R86, [R1+0x19a8] ;  /* 0x0019a80001567983 */ /* 0x000ea80000300a00 */
[----:B------:R-:W4:Y:S04]  /*44830*/  LDL.LU.64 R84, [R1+0x19a0] ;  /* 0x0019a00001547983 */ /* 0x000f280000300a00 */
[----:B------:R-:W2:Y:S01]  /*44840*/  LDL.LU.64 R28, [R1+0x1998] ;  /* 0x00199800011c7983 */ /* 0x000ea20000300a00 */
[----:B-1----:R-:W-:-:S03]  /*44850*/  PRMT R61, RZ, 0x7610, R61 ;  /* 0x00007610ff3d7816 */ /* 0x002fc6000000003d */
[----:B------:R-:W3:Y:S01]  /*44860*/  LDL.LU.64 R44, [R1+0x1990] ;  /* 0x00199000012c7983 */ /* 0x000ee20000300a00 */
[----:B0-----:R-:W-:Y:S02]  /*44870*/  PRMT R77, RZ, 0x7610, R77 ;  /* 0x00007610ff4d7816 */ /* 0x001fe4000000004d */
[----:B------:R-:W-:Y:S01]  /*44880*/  PRMT R76, RZ, 0x7610, R76 ;  /* 0x00007610ff4c7816 */ /* 0x000fe2000000004c */
[----:B------:R-:W4:Y:S01]  /*44890*/  @!P3 LDG.E.U16 R61, desc[UR20][R144.64] ;  /* 0x00000014903db981 */ /* 0x000f22000c1e1500 */
[----:B------:R-:W-:-:S03]  /*448a0*/  PRMT R60, RZ, 0x7610, R60 ;  /* 0x00007610ff3c7816 */ /* 0x000fc6000000003c */
[----:B------:R-:W4:Y:S04]  /*448b0*/  @!P3 LDG.E.U16 R77, desc[UR20][R148.64] ;  /* 0x00000014944db981 */ /* 0x000f28000c1e1500 */
[----:B------:R-:W4:Y:S04]  /*448c0*/  @!P2 LDG.E.U16 R76, desc[UR20][R146.64] ;  /* 0x00000014924ca981 */ /* 0x000f28000c1e1500 */
[----:B------:R0:W4:Y:S04]  /*448d0*/  @!P2 LDG.E.U16 R60, desc[UR20][R12.64] ;  /* 0x000000140c3ca981 */ /* 0x000128000c1e1500 */
[----:B------:R-:W4:Y:S04]  /*448e0*/  LDL.LU.64 R148, [R1+0x1988] ;  /* 0x0019880001947983 */ /* 0x000f280000300a00 */
[----:B------:R-:W4:Y:S04]  /*448f0*/  LDL.LU.64 R146, [R1+0x1980] ;  /* 0x0019800001927983 */ /* 0x000f280000300a00 */
[----:B------:R-:W4:Y:S04]  /*44900*/  LDL.LU.64 R144, [R1+0x1978] ;  /* 0x0019780001907983 */ /* 0x000f280000300a00 */
[----:B------:R-:W0:Y:S01]  /*44910*/  LDL.LU.64 R12, [R1+0x1970] ;  /* 0x00197000010c7983 */ /* 0x000e220000300a00 */
[----:B--2---:R-:W-:-:S02]  /*44920*/  PRMT R28, RZ, 0x7610, R28 ;  /* 0x00007610ff1c7816 */ /* 0x004fc4000000001c */
[----:B---3--:R-:W-:Y:S02]  /*44930*/  PRMT R45, RZ, 0x7610, R45 ;  /* 0x00007610ff2d7816 */ /* 0x008fe4000000002d */
[----:B------:R-:W-:Y:S02]  /*44940*/  PRMT R44, RZ, 0x7610, R44 ;  /* 0x00007610ff2c7816 */ /* 0x000fe4000000002c */
[----:B------:R-:W2:Y:S04]  /*44950*/  @!P2 LDG.E.U16 R28, desc[UR20][R74.64] ;  /* 0x000000144a1ca981 */ /* 0x000ea8000c1e1500 */
[----:B------:R-:W3:Y:S04]  /*44960*/  @!P3 LDG.E.U16 R45, desc[UR20][R142.64] ;  /* 0x000000148e2db981 */ /* 0x000ee8000c1e1500 */
[----:B------:R-:W2:Y:S04]  /*44970*/  @!P2 LDG.E.U16 R44, desc[UR20][R136.64] ;  /* 0x00000014882ca981 */ /* 0x000ea8000c1e1500 */
[----:B------:R-:W2:Y:S04]  /*44980*/  LDL.LU.64 R142, [R1+0x1968] ;  /* 0x00196800018e7983 */ /* 0x000ea80000300a00 */
[----:B------:R-:W2:Y:S04]  /*44990*/  LDL.LU.64 R136, [R1+0x1960] ;  /* 0x0019600001887983 */ /* 0x000ea80000300a00 */
[----:B------:R-:W2:Y:S04]  /*449a0*/  LDL.LU.64 R74, [R1+0x1958] ;  /* 0x00195800014a7983 */ /* 0x000ea80000300a00 */
[----:B------:R-:W-:Y:S01]  /*449b0*/  STL [R1+0x720], R35 ;  /* 0x0007202301007387 */ /* 0x000fe20000100800 */
[----:B0-----:R-:W-:-:S03]  /*449c0*/  PRMT R12, RZ, 0x7610, R12 ;  /* 0x00007610ff0c7816 */ /* 0x001fc6000000000c */
[----:B------:R-:W-:Y:S04]  /*449d0*/  STL [R1+0x71c], R34 ;  /* 0x00071c2201007387 */ /* 0x000fe80000100800 */
[----:B----4-:R-:W-:Y:S04]  /*449e0*/  STL [R1+0x182c], R148 ;  /* 0x00182c9401007387 */ /* 0x010fe80000100800 */
[----:B------:R-:W-:Y:S04]  /*449f0*/  STL [R1+0x6e0], R33 ;  /* 0x0006e02101007387 */ /* 0x000fe80000100800 */
[----:B------:R-:W-:Y:S04]  /*44a00*/  STL.S16 [R1+0x714], R19 ;  /* 0x0007141301007387 */ /* 0x000fe80000100600 */
[----:B------:R-:W-:Y:S04]  /*44a10*/  STL [R1+0x1828], R149 ;  /* 0x0018289501007387 */ /* 0x000fe80000100800 */
[----:B------:R-:W-:Y:S04]  /*44a20*/  STL [R1+0x6dc], R32 ;  /* 0x0006dc2001007387 */ /* 0x000fe80000100800 */
[----:B------:R-:W4:Y:S04]  /*44a30*/  @!P2 LDG.E.U16 R12, desc[UR20][R146.64] ;  /* 0x00000014920ca981 */ /* 0x000f28000c1e1500 */
[----:B------:R0:W-:Y:S04]  /*44a40*/  STL [R1+0x1830], R147 ;  /* 0x0018309301007387 */ /* 0x0001e80000100800 */
[----:B0-----:R-:W3:Y:S01]  /*44a50*/  LDL.LU R147, [R1+0x714] ;  /* 0x0007140001937983 */ /* 0x001ee20000300800 */
[----:B------:R-:W-:-:S02]  /*44a60*/  PRMT R13, RZ, 0x7610, R13 ;  /* 0x00007610ff0d7816 */ /* 0x000fc4000000000d */
[----:B------:R-:W-:-:S04]  /*44a70*/  PRMT R17, RZ, 0x7610, R17 ;  /* 0x00007610ff117816 */ /* 0x000fc80000000011 */
[----:B------:R0:W4:Y:S04]  /*44a80*/  @!P3 LDG.E.U16 R13, desc[UR20][R148.64] ;  /* 0x00000014940db981 */ /* 0x000128000c1e1500 */
[----:B------:R1:W4:Y:S01]  /*44a90*/  @!P3 LDG.E.U16 R17, desc[UR20][R42.64] ;  /* 0x000000142a11b981 */ /* 0x000322000c1e1500 */
[----:B0-----:R-:W-:Y:S02]  /*44aa0*/  PRMT R148, RZ, 0x7610, R148 ;  /* 0x00007610ff947816 */ /* 0x001fe40000000094 */
[----:B------:R-:W-:Y:S01]  /*44ab0*/  PRMT R149, RZ, 0x7610, R149 ;  /* 0x00007610ff957816 */ /* 0x000fe20000000095 */
[----:B------:R-:W1:Y:S04]  /*44ac0*/  LDL.LU.64 R42, [R1+0x1950] ;  /* 0x00195000012a7983 */ /* 0x000e680000300a00 */
[----:B------:R-:W4:Y:S04]  /*44ad0*/  @!P3 LDG.E.U16 R148, desc[UR20][R130.64] ;  /* 0x000000148294b981 */ /* 0x000f28000c1e1500 */
[----:B------:R-:W4:Y:S01]  /*44ae0*/  @!P2 LDG.E.U16 R149, desc[UR20][R90.64] ;  /* 0x000000145a95a981 */ /* 0x000f22000c1e1500 */
[----:B--2---:R-:W-:-:S02]  /*44af0*/  PRMT R75, RZ, 0x7610, R75 ;  /* 0x00007610ff4b7816 */ /* 0x004fc4000000004b */
[----:B------:R-:W-:-:S04]  /*44b00*/  PRMT R74, RZ, 0x7610, R74 ;  /* 0x00007610ff4a7816 */ /* 0x000fc8000000004a */
[----:B------:R-:W2:Y:S04]  /*44b10*/  @!P3 LDG.E.U16 R75, desc[UR20][R10.64] ;  /* 0x000000140a4bb981 */ /* 0x000ea8000c1e1500 */
[----:B------:R-:W2:Y:S04]  /*44b20*/  @!P2 LDG.E.U16 R74, desc[UR20][R26.64] ;  /* 0x000000141a4aa981 */ /* 0x000ea8000c1e1500 */
[----:B---3--:R-:W3:Y:S04]  /*44b30*/  @!P2 LDG.E.U16 R147, desc[UR20][R58.64] ;  /* 0x000000143a93a981 */ /* 0x008ee8000c1e1500 */
[----:B------:R-:W2:Y:S04]  /*44b40*/  LDL.LU.64 R58, [R1+0x1948] ;  /* 0x00194800013a7983 */ /* 0x000ea80000300a00 */
[----:B------:R-:W3:Y:S04]  /*44b50*/  LDL.LU.64 R130, [R1+0x1940] ;  /* 0x0019400001827983 */ /* 0x000ee80000300a00 */
[----:B------:R-:W3:Y:S04]  /*44b60*/  LDL.LU.64 R90, [R1+0x1938] ;  /* 0x00193800015a7983 */ /* 0x000ee80000300a00 */
[----:B------:R-:W3:Y:S04]  /*44b70*/  LDL.LU.64 R10, [R1+0x1930] ;  /* 0x00193000010a7983 */ /* 0x000ee80000300a00 */
[----:B------:R-:W3:Y:S01]  /*44b80*/  LDL.LU.64 R26, [R1+0x1928] ;  /* 0x00192800011a7983 */ /* 0x000ee20000300a00 */
[----:B------:R-:W-:-:S02]  /*44b90*/  PRMT R14, RZ, 0x7610, R14 ;  /* 0x00007610ff0e7816 */ /* 0x000fc4000000000e */
[----:B-1----:R-:W-:Y:S02]  /*44ba0*/  PRMT R43, RZ, 0x7610, R43 ;  /* 0x00007610ff2b7816 */ /* 0x002fe4000000002b */
[----:B------:R-:W-:Y:S02]  /*44bb0*/  PRMT R15, RZ, 0x7610, R15 ;  /* 0x00007610ff0f7816 */ /* 0x000fe4000000000f */
[----:B------:R-:W-:Y:S01]  /*44bc0*/  PRMT R42, RZ, 0x7610, R42 ;  /* 0x00007610ff2a7816 */ /* 0x000fe2000000002a */
[----:B------:R0:W4:Y:S01]  /*44bd0*/  @!P2 LDG.E.U16 R14, desc[UR20][R150.64] ;  /* 0x00000014960ea981 */ /* 0x000122000c1e1500 */
[----:B------:R-:W-:-:S03]  /*44be0*/  PRMT R154, RZ, 0x7610, R154 ;  /* 0x00007610ff9a7816 */ /* 0x000fc6000000009a */
[----:B------:R-:W4:Y:S04]  /*44bf0*/  @!P3 LDG.E.U16 R43, desc[UR20][R132.64] ;  /* 0x00000014842bb981 */ /* 0x000f28000c1e1500 */
[----:B------:R1:W4:Y:S01]  /*44c00*/  @!P3 LDG.E.U16 R15, desc[UR20][R152.64] ;  /* 0x00000014980fb981 */ /* 0x000322000c1e1500 */
[----:B0-----:R-:W-:Y:S02]  /*44c10*/  PRMT R150, RZ, 0x7610, R150 ;  /* 0x00007610ff967816 */ /* 0x001fe40000000096 */
[----:B------:R-:W-:Y:S01]  /*44c20*/  PRMT R151, RZ, 0x7610, R151 ;  /* 0x00007610ff977816 */ /* 0x000fe20000000097 */
[----:B------:R-:W4:Y:S04]  /*44c30*/  @!P2 LDG.E.U16 R42, desc[UR20][R4.64] ;  /* 0x00000014042aa981 */ /* 0x000f28000c1e1500 */
[----:B------:R-:W4:Y:S01]  /*44c40*/  @!P3 LDG.E.U16 R150, desc[UR20][R6.64] ;  /* 0x000000140696b981 */ /* 0x000f22000c1e1500 */
[----:B-1----:R-:W-:-:S03]  /*44c50*/  PRMT R152, RZ, 0x7610, R152 ;  /* 0x00007610ff987816 */ /* 0x002fc60000000098 */
[----:B------:R-:W4:Y:S04]  /*44c60*/  @!P2 LDG.E.U16 R151, desc[UR20][R8.64] ;  /* 0x000000140897a981 */ /* 0x000f28000c1e1500 */
[----:B------:R-:W4:Y:S04]  /*44c70*/  @!P3 LDG.E.U16 R154, desc[UR20][R24.64] ;  /* 0x00000014189ab981 */ /* 0x000f28000c1e1500 */
[----:B------:R-:W4:Y:S01]  /*44c80*/  @!P3 LDG.E.U16 R152, desc[UR20][R40.64] ;  /* 0x000000142898b981 */ /* 0x000f22000c1e1500 */
[----:B--2---:R-:W-:Y:S02]  /*44c90*/  PRMT R59, RZ, 0x7610, R59 ;  /* 0x00007610ff3b7816 */ /* 0x004fe4000000003b */
[----:B------:R-:W-:-:S04]  /*44ca0*/  PRMT R58, RZ, 0x7610, R58 ;  /* 0x00007610ff3a7816 */ /* 0x000fc8000000003a */
[----:B------:R-:W2:Y:S04]  /*44cb0*/  @!P3 LDG.E.U16 R59, desc[UR20][R88.64] ;  /* 0x00000014583bb981 */ /* 0x000ea8000c1e1500 */
[----:B------:R-:W2:Y:S01]  /*44cc0*/  @!P2 LDG.E.U16 R58, desc[UR20][R134.64] ;  /* 0x00000014863aa981 */ /* 0x000ea2000c1e1500 */
[----:B---3--:R-:W-:-:S03]  /*44cd0*/  PRMT R27, RZ, 0x7610, R27 ;  /* 0x00007610ff1b7816 */ /* 0x008fc6000000001b */
[----:B------:R-:W3:Y:S01]  /*44ce0*/  LDL.LU.64 R88, [R1+0x1920] ;  /* 0x0019200001587983 */ /* 0x000ee20000300a00 */
[----:B------:R-:W-:-:S03]  /*44cf0*/  PRMT R26, RZ, 0x7610, R26 ;  /* 0x00007610ff1a7816 */ /* 0x000fc6000000001a */
[----:B------:R-:W2:Y:S04]  /*44d00*/  LDL.LU.64 R134, [R1+0x1918] ;  /* 0x0019180001867983 */ /* 0x000ea80000300a00 */
[----:B------:R-:W2:Y:S04]  /*44d10*/  LDL.LU.64 R132, [R1+0x1910] ;  /* 0x0019100001847983 */ /* 0x000ea80000300a00 */
[----:B------:R-:W2:Y:S04]  /*44d20*/  LDL.LU.64 R4, [R1+0x1908] ;  /* 0x0019080001047983 */ /* 0x000ea80000300a00 */
[----:B------:R0:W2:Y:S04]  /*44d30*/  @!P3 LDG.E.U16 R27, desc[UR20][R56.64] ;  /* 0x00000014381bb981 */ /* 0x0000a8000c1e1500 */
[----:B----4-:R1:W-:Y:S04]  /*44d40*/  STL [R1+0x718], R17 ;  /* 0x0007181101007387 */ /* 0x0103e80000100800 */
[----:B------:R4:W2:Y:S04]  /*44d50*/  @!P2 LDG.E.U16 R26, desc[UR20][R72.64] ;  /* 0x00000014481aa981 */ /* 0x0008a8000c1e1500 */
[----:B------:R-:W0:Y:S04]  /*44d60*/  LDL.LU.64 R56, [R1+0x1900] ;  /* 0x0019000001387983 */ /* 0x000e280000300a00 */
[----:B------:R-:W4:Y:S04]  /*44d70*/  LDL.LU.64 R72, [R1+0x18f8] ;  /* 0x0018f80001487983 */ /* 0x000f280000300a00 */
[----:B------:R-:W2:Y:S04]  /*44d80*/  LDL.LU.64 R6, [R1+0x18f0] ;  /* 0x0018f00001067983 */ /* 0x000ea80000300a00 */
[----:B------:R-:W2:Y:S04]  /*44d90*/  LDL.LU.64 R8, [R1+0x18e8] ;  /* 0x0018e80001087983 */ /* 0x000ea80000300a00 */
[----:B------:R-:W2:Y:S04]  /*44da0*/  LDL.LU.64 R24, [R1+0x18e0] ;  /* 0x0018e00001187983 */ /* 0x000ea80000300a00 */
[----:B------:R-:W2:Y:S01]  /*44db0*/  LDL.LU.64 R40, [R1+0x18d8] ;  /* 0x0018d80001287983 */ /* 0x000ea20000300a00 */
[----:B------:R-:W-:-:S02]  /*44dc0*/  PRMT R153, RZ, 0x7610, R153 ;  /* 0x00007610ff997816 */ /* 0x000fc40000000099 */
[----:B------:R-:W-:Y:S02]  /*44dd0*/  PRMT R158, RZ, 0x7610, R158 ;  /* 0x00007610ff9e7816 */ /* 0x000fe4000000009e */
[----:B------:R-:W-:Y:S02]  /*44de0*/  PRMT R159, RZ, 0x7610, R159 ;  /* 0x00007610ff9f7816 */ /* 0x000fe4000000009f */
[----:B------:R0:W3:Y:S04]  /*44df0*/  @!P2 LDG.E.U16 R153, desc[UR20][R20.64] ;  /* 0x000000141499a981 */ /* 0x0000e8000c1e1500 */
[----:B------:R-:W3:Y:S04]  /*44e00*/  @!P3 LDG.E.U16 R158, desc[UR20][R68.64] ;  /* 0x00000014449eb981 */ /* 0x000ee8000c1e1500 */
[----:B------:R-:W3:Y:S04]  /*44e10*/  @!P2 LDG.E.U16 R159, desc[UR20][R2.64] ;  /* 0x00000014029fa981 */ /* 0x000ee8000c1e1500 */
[----:B------:R-:W3:Y:S01]  /*44e20*/  LDL.LU.64 R20, [R1+0x18d0] ;  /* 0x0018d00001147983 */ /* 0x000ee20000300a00 */
[----:B------:R-:W-:-:S06]  /*44e30*/  PRMT R29, RZ, 0x7610, R29 ;  /* 0x00007610ff1d7816 */ /* 0x000fcc000000001d */
[----:B------:R-:W3:Y:S01]  /*44e40*/  @!P3 LDG.E.U16 R29, desc[UR20][R82.64] ;  /* 0x00000014521db981 */ /* 0x000ee2000c1e1500 */
[----:B0-----:R-:W-:Y:S02]  /*44e50*/  PRMT R57, RZ, 0x7610, R57 ;  /* 0x00007610ff397816 */ /* 0x001fe40000000039 */
[----:B------:R-:W-:Y:S02]  /*44e60*/  PRMT R56, RZ, 0x7610, R56 ;  /* 0x00007610ff387816 */ /* 0x000fe40000000038 */
[----:B----4-:R-:W-:Y:S02]  /*44e70*/  PRMT R73, RZ, 0x7610, R73 ;  /* 0x00007610ff497816 */ /* 0x010fe40000000049 */
[----:B------:R-:W4:Y:S01]  /*44e80*/  @!P3 LDG.E.U16 R57, desc[UR20][R38.64] ;  /* 0x000000142639b981 */ /* 0x000f22000c1e1500 */
[----:B------:R-:W-:-:S03]  /*44e90*/  PRMT R72, RZ, 0x7610, R72 ;  /* 0x00007610ff487816 */ /* 0x000fc60000000048 */
[----:B------:R-:W4:Y:S04]  /*44ea0*/  @!P2 LDG.E.U16 R56, desc[UR20][R52.64] ;  /* 0x000000143438a981 */ /* 0x000f28000c1e1500 */
[----:B------:R0:W4:Y:S04]  /*44eb0*/  @!P3 LDG.E.U16 R73, desc[UR20][R22.64] ;  /* 0x000000141649b981 */ /* 0x000128000c1e1500 */
[----:B------:R0:W4:Y:S01]  /*44ec0*/  @!P2 LDG.E.U16 R72, desc[UR20][R36.64] ;  /* 0x000000142448a981 */ /* 0x000122000c1e1500 */
[----:B--2---:R-:W-:Y:S02]  /*44ed0*/  PRMT R41, RZ, 0x7610, R41 ;  /* 0x00007610ff297816 */ /* 0x004fe40000000029 */
[----:B------:R-:W-:Y:S01]  /*44ee0*/  PRMT R40, RZ, 0x7610, R40 ;  /* 0x00007610ff287816 */ /* 0x000fe20000000028 */
[----:B------:R-:W0:Y:S04]  /*44ef0*/  LDL.LU.64 R22, [R1+0x18c8] ;  /* 0x0018c80001167983 */ /* 0x000e280000300a00 */
[----:B------:R-:W2:Y:S04]  /*44f00*/  LDL.LU.64 R36, [R1+0x18c0] ;  /* 0x0018c00001247983 */ /* 0x000ea80000300a00 */
[----:B------:R-:W4:Y:S04]  /*44f10*/  LDL.LU.64 R38, [R1+0x18b8] ;  /* 0x0018b80001267983 */ /* 0x000f280000300a00 */
[----:B------:R-:W4:Y:S04]  /*44f20*/  LDL.LU.64 R52, [R1+0x18b0] ;  /* 0x0018b00001347983 */ /* 0x000f280000300a00 */
[----:B------:R0:W4:Y:S04]  /*44f30*/  @!P3 LDG.E.U16 R41, desc[UR20][R54.64] ;  /* 0x000000143629b981 */ /* 0x000128000c1e1500 */
[----:B------:R0:W4:Y:S04]  /*44f40*/  @!P2 LDG.E.U16 R40, desc[UR20][R70.64] ;  /* 0x000000144628a981 */ /* 0x000128000c1e1500 */
[----:B------:R-:W4:Y:S04]  /*44f50*/  LDL.LU.64 R54, [R1+0x18a8] ;  /* 0x0018a80001367983 */ /* 0x000f280000300a00 */
[----:B------:R-:W4:Y:S04]  /*44f60*/  LDL.LU.64 R70, [R1+0x18a0] ;  /* 0x0018a00001467983 */ /* 0x000f280000300a00 */
[----:B------:R-:W4:Y:S04]  /*44f70*/  LDL.LU.64 R68, [R1+0x1898] ;  /* 0x0018980001447983 */ /* 0x000f280000300a00 */
[----:B------:R-:W4:Y:S04]  /*44f80*/  LDL.LU.64 R2, [R1+0x1890] ;  /* 0x0018900001027983 */ /* 0x000f280000300a00 */
        /* <DEDUP_REMOVED lines=12> */
[----:B------:R-:W-:Y:S02]  /*45050*/  PRMT R25, RZ, 0x7610, R25 ;  /* 0x00007610ff197816 */ /* 0x000fe40000000019 */
[----:B------:R-:W-:Y:S01]  /*45060*/  PRMT R24, RZ, 0x7610, R24 ;  /* 0x00007610ff187816 */ /* 0x000fe20000000018 */
[----:B------:R-:W4:Y:S01]  /*45070*/  @!P3 LDG.E.U16 R11, desc[UR20][R144.64] ;  /* 0x00000014900bb981 */ /* 0x000f22000c1e1500 */
[----:B------:R-:W-:Y:S02]  /*45080*/  PRMT R9, RZ, 0x7610, R9 ;  /* 0x00007610ff097816 */ /* 0x000fe40000000009 */
[----:B------:R-:W-:Y:S01]  /*45090*/  PRMT R8, RZ, 0x7610, R8 ;  /* 0x00007610ff087816 */ /* 0x000fe20000000008 */
[----:B------:R-:W4:Y:S01]  /*450a0*/  @!P2 LDG.E.U16 R10, desc[UR20][R142.64] ;  /* 0x000000148e0aa981 */ /* 0x000f22000c1e1500 */
[----:B------:R-:W-:-:S02]  /*450b0*/  PRMT R155, RZ, 0x7610, R155 ;  /* 0x00007610ff9b7816 */ /* 0x000fc4000000009b */
[----:B------:R-:W-:Y:S01]  /*450c0*/  PRMT R156, RZ, 0x7610, R156 ;  /* 0x00007610ff9c7816 */ /* 0x000fe2000000009c */
[----:B------:R-:W4:Y:S01]  /*450d0*/  @!P3 LDG.E.U16 R25, desc[UR20][R140.64] ;  /* 0x000000148c19b981 */ /* 0x000f22000c1e1500 */
        /* <DEDUP_REMOVED lines=9> */
[----:B---3--:R-:W-:Y:S02]  /*45170*/  PRMT R21, RZ, 0x7610, R21 ;  /* 0x00007610ff157816 */ /* 0x008fe40000000015 */
[----:B------:R-:W-:Y:S01]  /*45180*/  PRMT R20, RZ, 0x7610, R20 ;  /* 0x00007610ff147816 */ /* 0x000fe20000000014 */
[----:B------:R-:W3:Y:S01]  /*45190*/  @!P2 LDG.E.U16 R155, desc[UR20][R164.64] ;  /* 0x00000014a49ba981 */ /* 0x000ee2000c1e1500 */
[----:B------:R-:W-:Y:S02]  /*451a0*/  PRMT R5, RZ, 0x7610, R5 ;  /* 0x00007610ff057816 */ /* 0x000fe40000000005 */
[----:B------:R-:W-:Y:S01]  /*451b0*/  PRMT R4, RZ, 0x7610, R4 ;  /* 0x00007610ff047816 */ /* 0x000fe20000000004 */
[----:B------:R-:W3:Y:S04]  /*451c0*/  @!P3 LDG.E.U16 R156, desc[UR20][R126.64] ;  /* 0x000000147e9cb981 */ /* 0x000ee8000c1e1500 */
        /* <DEDUP_REMOVED lines=22> */
[----:B0-----:R-:W-:-:S02]  /*45330*/  PRMT R23, RZ, 0x7610, R23 ;  /* 0x00007610ff177816 */ /* 0x001fc40000000017 */
[----:B------:R-:W-:Y:S02]  /*45340*/  PRMT R22, RZ, 0x7610, R22 ;  /* 0x00007610ff167816 */ /* 0x000fe40000000016 */
[----:B--2---:R-:W-:Y:S02]  /*45350*/  PRMT R37, RZ, 0x7610, R37 ;  /* 0x00007610ff257816 */ /* 0x004fe40000000025 */
[----:B------:R-:W-:Y:S01]  /*45360*/  PRMT R36, RZ, 0x7610, R36 ;  /* 0x00007610ff247816 */ /* 0x000fe20000000024 */
[----:B------:R-:W2:Y:S01]  /*45370*/  @!P3 LDG.E.U16 R23, desc[UR20][R94.64] ;  /* 0x000000145e17b981 */ /* 0x000ea2000c1e1500 */
[----:B----4-:R-:W-:Y:S02]  /*45380*/  PRMT R39, RZ, 0x7610, R39 ;  /* 0x00007610ff277816 */ /* 0x010fe40000000027 */
[----:B------:R-:W-:Y:S01]  /*45390*/  PRMT R38, RZ, 0x7610, R38 ;  /* 0x00007610ff267816 */ /* 0x000fe20000000026 */
[----:B------:R-:W4:Y:S01]  /*453a0*/  @!P2 LDG.E.U16 R22, desc[UR20][R92.64] ;  /* 0x000000145c16a981 */ /* 0x000f22000c1e1500 */
[----:B------:R-:W-:-:S02]  /*453b0*/  PRMT R53, RZ, 0x7610, R53 ;  /* 0x00007610ff357816 */ /* 0x000fc40000000035 */
[----:B------:R-:W-:Y:S01]  /*453c0*/  PRMT R52, RZ, 0x7610, R52 ;  /* 0x00007610ff347816 */ /* 0x000fe20000000034 */
[----:B------:R-:W2:Y:S04]  /*453d0*/  @!P3 LDG.E.U16 R39, desc[UR20][R102.64] ;  /* 0x000000146627b981 */ /* 0x000ea8000c1e1500 */
[----:B------:R-:W2:Y:S04]  /*453e0*/  @!P2 LDG.E.U16 R38, desc[UR20][R100.64] ;  /* 0x000000146426a981 */ /* 0x000ea8000c1e1500 */
[----:B------:R-:W2:Y:S01]  /*453f0*/  @!P3 LDG.E.U16 R53, desc[UR20][R106.64] ;  /* 0x000000146a35b981 */ /* 0x000ea2000c1e1500 */
[----:B------:R-:W-:-:S03]  /*45400*/  PRMT R55, RZ, 0x7610, R55 ;  /* 0x00007610ff377816 */ /* 0x000fc60000000037 */
[----:B------:R-:W2:Y:S01]  /*45410*/  @!P2 LDG.E.U16 R52, desc[UR20][R104.64] ;  /* 0x000000146834a981 */ /* 0x000ea2000c1e1500 */
[----:B------:R-:W-:Y:S02]  /*45420*/  PRMT R54, RZ, 0x7610, R54 ;  /* 0x00007610ff367816 */ /* 0x000fe40000000036 */
[----:B------:R-:W-:Y:S01]  /*45430*/  PRMT R71, RZ, 0x7610, R71 ;  /* 0x00007610ff477816 */ /* 0x000fe20000000047 */
[----:B------:R-:W2:Y:S01]  /*45440*/  @!P3 LDG.E.U16 R37, desc[UR20][R98.64] ;  /* 0x000000146225b981 */ /* 0x000ea2000c1e1500 */
[----:B------:R-:W-:Y:S02]  /*45450*/  PRMT R70, RZ, 0x7610, R70 ;  /* 0x00007610ff467816 */ /* 0x000fe40000000046 */
[----:B------:R-:W-:Y:S01]  /*45460*/  PRMT R69, RZ, 0x7610, R69 ;  /* 0x00007610ff457816 */ /* 0x000fe20000000045 */
[----:B------:R-:W2:Y:S01]  /*45470*/  @!P3 LDG.E.U16 R55, desc[UR20][R110.64] ;  /* 0x000000146e37b981 */ /* 0x000ea2000c1e1500 */
[----:B------:R-:W-:Y:S02]  /*45480*/  PRMT R68, RZ, 0x7610, R68 ;  /* 0x00007610ff447816 */ /* 0x000fe40000000044 */
[----:B------:R-:W-:Y:S01]  /*45490*/  PRMT R2, RZ, 0x7610, R2 ;  /* 0x00007610ff027816 */ /* 0x000fe20000000002 */
[----:B------:R-:W2:Y:S04]  /*454a0*/  @!P3 LDG.E.U16 R71, desc[UR20][R118.64] ;  /* 0x000000147647b981 */ /* 0x000ea8000c1e1500 */
[----:B------:R-:W2:Y:S04]  /*454b0*/  @!P2 LDG.E.U16 R70, desc[UR20][R116.64] ;  /* 0x000000147446a981 */ /* 0x000ea8000c1e1500 */
[----:B------:R-:W2:Y:S04]  /*454c0*/  @!P2 LDG.E.U16 R54, desc[UR20][R108.64] ;  /* 0x000000146c36a981 */ /* 0x000ea8000c1e1500 */
[----:B------:R-:W2:Y:S04]  /*454d0*/  @!P3 LDG.E.U16 R2, desc[UR20][R122.64] ;  /* 0x000000147a02b981 */ /* 0x000ea8000c1e1500 */
[----:B------:R-:W2:Y:S04]  /*454e0*/  @!P3 LDG.E.U16 R69, desc[UR20][R114.64] ;  /* 0x000000147245b981 */ /* 0x000ea8000c1e1500 */
[----:B------:R-:W2:Y:S04]  /*454f0*/  @!P2 LDG.E.U16 R68, desc[UR20][R112.64] ;  /* 0x000000147044a981 */ /* 0x000ea8000c1e1500 */
[----:B------:R-:W2:Y:S01]  /*45500*/  @!P2 LDG.E.U16 R36, desc[UR20][R96.64] ;  /* 0x000000146024a981 */ /* 0x000ea2000c1e1500 */
[----:B------:R-:W-:Y:S06]  /*45510*/  BAR.SYNC.DEFER_BLOCKING 0x0 ;  /* 0x0000000000007b1d */ /* 0x000fec0000010000 */
[----:B------:R0:W-:Y:S04]  /*45520*/  STS.U16 [R3+UR4+0x10000], R19 ;  /* 0x0100001303007988 */ /* 0x0001e80008000404 */
[----:B------:R1:W-:Y:S04]  /*45530*/  STS.U16 [R3+UR4+0x18000], R34 ;  /* 0x0180002203007988 */ /* 0x0003e80008000404 */
[----:B------:R1:W-:Y:S04]  /*45540*/  STS.U16 [R3+UR4+0x10400], R35 ;  /* 0x0104002303007988 */ /* 0x0003e80008000404 */
[----:B0-----:R-:W2:Y:S04]  /*45550*/  LDL.LU R19, [R1+0x1888] ;  /* 0x0018880001137983 */ /* 0x001ea80000300800 */
[----:B-1----:R-:W4:Y:S04]  /*45560*/  LDL.LU R34, [R1+0x1884] ;  /* 0x0018840001227983 */ /* 0x002f280000300800 */
[----:B------:R-:W4:Y:S04]  /*45570*/  LDL.LU R35, [R1+0x1880] ;  /* 0x0018800001237983 */ /* 0x000f280000300800 */
[----:B------:R0:W-:Y:S04]  /*45580*/  STS.U16 [R3+UR4+0x18400], R50 ;  /* 0x0184003203007988 */ /* 0x0001e80008000404 */
[----:B------:R1:W-:Y:S04]  /*45590*/  STS.U16 [R3+UR4+0x10800], R51 ;  /* 0x0108003303007988 */ /* 0x0003e80008000404 */
[----:B------:R1:W-:Y:S04]  /*455a0*/  STS.U16 [R3+UR4+0x18800], R66 ;  /* 0x0188004203007988 */ /* 0x0003e80008000404 */
[----:B0-----:R-:W4:Y:S04]  /*455b0*/  LDL.LU R50, [R1+0x187c] ;  /* 0x00187c0001327983 */ /* 0x001f280000300800 */
        /* <DEDUP_REMOVED lines=8> */
[----:B---3--:R0:W-:Y:S04]  /*45640*/  STS.U16 [R3+UR4+0x19800], R17 ;  /* 0x0198001103007988 */ /* 0x0081e80008000404 */
[----:B------:R1:W-:Y:S04]  /*45650*/  STS.U16 [R3+UR4+0x11c00], R32 ;  /* 0x011c002003007988 */ /* 0x0003e80008000404 */
[----:B------:R3:W-:Y:S04]  /*45660*/  STS.U16 [R3+UR4+0x19c00], R33 ;  /* 0x019c002103007988 */ /* 0x0007e80008000404 */
[----:B0-----:R-:W4:Y:S04]  /*45670*/  LDL.LU R17, [R1+0x970] ;  /* 0x0009700001117983 */ /* 0x001f280000300800 */
[----:B-1----:R-:W4:Y:S04]  /*45680*/  LDL.LU R32, [R1+0x96c] ;  /* 0x00096c0001207983 */ /* 0x002f280000300800 */
[----:B------:R0:W-:Y:S04]  /*45690*/  STS.U16 [R3+UR4+0x12000], R48 ;  /* 0x0120003003007988 */ /* 0x0001e80008000404 */
[----:B---3--:R-:W3:Y:S04]  /*456a0*/  LDL.LU R33, [R1+0x930] ;  /* 0x0009300001217983 */ /* 0x008ee80000300800 */
        /* <DEDUP_REMOVED lines=16> */
[----:B0-----:R-:W3:Y:S04]  /*457b0*/  LDL.LU R79, [R1+0x6ec] ;  /* 0x0006ec00014f7983 */ /* 0x001ee80000300800 */
[----:B------:R-:W-:Y:S04]  /*457c0*/  STS.U16 [R3+UR4+0x1bc00], R18 ;  /* 0x01bc001203007988 */ /* 0x000fe80008000404 */
[----:B--2---:R-:W-:Y:S04]  /*457d0*/  STS.U16 [R3+UR4+0x13c00], R19 ;  /* 0x013c001303007988 */ /* 0x004fe80008000404 */
[----:B----4-:R-:W-:Y:S04]  /*457e0*/  STS.U16 [R3+UR4+0x1b800], R34 ;  /* 0x01b8002203007988 */ /* 0x010fe80008000404 */
[----:B------:R-:W-:Y:S04]  /*457f0*/  STS.U16 [R3+UR4+0x13800], R35 ;  /* 0x0138002303007988 */ /* 0x000fe80008000404 */
[----:B------:R-:W-:Y:S04]  /*45800*/  STS.U16 [R3+UR4+0x1b400], R50 ;  /* 0x01b4003203007988 */ /* 0x000fe80008000404 */
[----:B------:R-:W-:Y:S04]  /*45810*/  STS.U16 [R3+UR4+0x13400], R51 ;  /* 0x0134003303007988 */ /* 0x000fe80008000404 */
[----:B------:R-:W-:Y:S04]  /*45820*/  STS.U16 [R3+UR4+0x1b000], R66 ;  /* 0x01b0004203007988 */ /* 0x000fe80008000404 */
[----:B------:R-:W-:Y:S04]  /*45830*/  STS.U16 [R3+UR4+0x13000], R67 ;  /* 0x0130004303007988 */ /* 0x000fe80008000404 */
[----:B------:R-:W-:Y:S04]  /*45840*/  STS.U16 [R3+UR4+0x1ac00], R82 ;  /* 0x01ac005203007988 */ /* 0x000fe80008000404 */
[----:B------:R0:W-:Y:S04]  /*45850*/  STS.U16 [R3+UR4+0x12c00], R83 ;  /* 0x012c005303007988 */ /* 0x0001e80008000404 */
[----:B0-----:R-:W2:Y:S04]  /*45860*/  LDL.LU R83, [R1+0x730] ;  /* 0x0007300001537983 */ /* 0x001ea80000300800 */
[----:B------:R-:W4:Y:S04]  /*45870*/  LDL.LU R82, [R1+0x76c] ;  /* 0x00076c0001527983 */ /* 0x000f280000300800 */
[----:B------:R-:W2:Y:S04]  /*45880*/  LDL.LU R67, [R1+0x770] ;  /* 0x0007700001437983 */ /* 0x000ea80000300800 */
[----:B------:R-:W2:Y:S04]  /*45890*/  LDL.LU R66, [R1+0x7ac] ;  /* 0x0007ac0001427983 */ /* 0x000ea80000300800 */
[----:B------:R-:W2:Y:S04]  /*458a0*/  LDL.LU R51, [R1+0x7b0] ;  /* 0x0007b00001337983 */ /* 0x000ea80000300800 */
[----:B------:R-:W2:Y:S04]  /*458b0*/  LDL.LU R50, [R1+0x7ec] ;  /* 0x0007ec0001327983 */ /* 0x000ea80000300800 */
[----:B------:R-:W2:Y:S04]  /*458c0*/  LDL.LU R35, [R1+0x7f0] ;  /* 0x0007f00001237983 */ /* 0x000ea80000300800 */
[----:B------:R-:W2:Y:S04]  /*458d0*/  LDL.LU R34, [R1+0x82c] ;  /* 0x00082c0001227983 */ /* 0x000ea80000300800 */
[----:B------:R-:W2:Y:S04]  /*458e0*/  LDL.LU R19, [R1+0x830] ;  /* 0x0008300001137983 */ /* 0x000ea80000300800 */
[----:B------:R-:W2:Y:S04]  /*458f0*/  LDL.LU R18, [R1+0x86c] ;  /* 0x00086c0001127983 */ /* 0x000ea80000300800 */
[----:B------:R0:W-:Y:S02]  /*45900*/  STS.U16 [R3+UR4+0x19000], R62 ;  /* 0x0190003e03007988 */ /* 0x0001e40008000404 */
[----:B0-----:R-:W-:-:S05]  /*45910*/  LOP3.LUT R62, R3, 0x10, RZ, 0x3c, !PT ;  /* 0x00000010033e7812 */ /* 0x001fca00078e3cff */
[----:B------:R0:W-:Y:S04]  /*45920*/  STS.U16 [R62+UR4+0x10080], R17 ;  /* 0x010080113e007988 */ /* 0x0001e80008000404 */
[----:B------:R1:W-:Y:S04]  /*45930*/  STS.U16 [R62+UR4+0x18080], R32 ;  /* 0x018080203e007988 */ /* 0x0003e80008000404 */
[----:B---3--:R3:W-:Y:S04]  /*45940*/  STS.U16 [R62+UR4+0x10480], R33 ;  /* 0x010480213e007988 */ /* 0x0087e80008000404 */
[----:B0-----:R-:W4:Y:S04]  /*45950*/  LDL.LU R17, [R1+0x1864] ;  /* 0x0018640001117983 */ /* 0x001f280000300800 */
[----:B-1----:R-:W4:Y:S04]  /*45960*/  LDL.LU R32, [R1+0x1860] ;  /* 0x0018600001207983 */ /* 0x002f280000300800 */
[----:B---3--:R-:W3:Y:S04]  /*45970*/  LDL.LU R33, [R1+0x185c] ;  /* 0x00185c0001217983 */ /* 0x008ee80000300800 */
        /* <DEDUP_REMOVED lines=8> */
[----:B------:R1:W-:Y:S04]  /*45a00*/  STS.U16 [R62+UR4+0x11080], R81 ;  /* 0x011080513e007988 */ /* 0x0003e80008000404 */
[----:B0-----:R-:W3:Y:S04]  /*45a10*/  LDL.LU R65, [R1+0x184c] ;  /* 0x00184c0001417983 */ /* 0x001ee80000300800 */
[----:B-1----:R-:W3:Y:S04]  /*45a20*/  LDL.LU R80, [R1+0x1848] ;  /* 0x0018480001507983 */ /* 0x002ee80000300800 */
[----:B------:R-:W3:Y:S04]  /*45a30*/  LDL.LU R81, [R1+0x1844] ;  /* 0x0018440001517983 */ /* 0x000ee80000300800 */
[----:B--2---:R-:W-:Y:S04]  /*45a40*/  STS.U16 [R62+UR4+0x19080], R18 ;  /* 0x019080123e007988 */ /* 0x004fe80008000404 */
[----:B------:R-:W-:Y:S04]  /*45a50*/  STS.U16 [R62+UR4+0x11480], R19 ;  /* 0x011480133e007988 */ /* 0x000fe80008000404 */
[----:B------:R-:W-:Y:S04]  /*45a60*/  STS.U16 [R62+UR4+0x19480], R34 ;  /* 0x019480223e007988 */ /* 0x000fe80008000404 */
[----:B------:R-:W-:Y:S04]  /*45a70*/  STS.U16 [R62+UR4+0x11880], R35 ;  /* 0x011880233e007988 */ /* 0x000fe80008000404 */
[----:B------:R-:W-:Y:S04]  /*45a80*/  STS.U16 [R62+UR4+0x19880], R50 ;  /* 0x019880323e007988 */ /* 0x000fe80008000404 */
[----:B------:R-:W-:Y:S04]  /*45a90*/  STS.U16 [R62+UR4+0x11c80], R51 ;  /* 0x011c80333e007988 */ /* 0x000fe80008000404 */
[----:B------:R-:W-:Y:S04]  /*45aa0*/  STS.U16 [R62+UR4+0x19c80], R66 ;  /* 0x019c80423e007988 */ /* 0x000fe80008000404 */
[----:B------:R-:W-:Y:S04]  /*45ab0*/  STS.U16 [R62+UR4+0x12080], R67 ;  /* 0x012080433e007988 */ /* 0x000fe80008000404 */
[----:B----4-:R-:W-:Y:S04]  /*45ac0*/  STS.U16 [R62+UR4+0x1a080], R82 ;  /* 0x01a080523e007988 */ /* 0x010fe80008000404 */
[----:B------:R-:W-:Y:S04]  /*45ad0*/  STS.U16 [R62+UR4+0x12480], R83 ;  /* 0x012480533e007988 */ /* 0x000fe80008000404 */
[----:B------:R0:W-:Y:S04]  /*45ae0*/  STS.U16 [R62+UR4+0x1a480], R63 ;  /* 0x01a4803f3e007988 */ /* 0x0001e80008000404 */
[----:B------:R1:W-:Y:S04]  /*45af0*/  STS.U16 [R62+UR4+0x12880], R78 ;  /* 0x0128804e3e007988 */ /* 0x0003e80008000404 */
[----:B------:R2:W-:Y:S04]  /*45b00*/  STS.U16 [R62+UR4+0x1a880], R79 ;  /* 0x01a8804f3e007988 */ /* 0x0005e80008000404 */
[----:B0-----:R-:W4:Y:S04]  /*45b10*/  LDL.LU R63, [R1+0x968] ;  /* 0x00096800013f7983 */ /* 0x001f280000300800 */
[----:B-1----:R-:W4:Y:S04]  /*45b20*/  LDL.LU R78, [R1+0x964] ;  /* 0x00096400014e7983 */ /* 0x002f280000300800 */
[----:B--2---:R-:W2:Y:S04]  /*45b30*/  LDL.LU R79, [R1+0x928] ;  /* 0x00092800014f7983 */ /* 0x004ea80000300800 */
        /* <DEDUP_REMOVED lines=10> */
[----:B---3--:R0:W-:Y:S04]  /*45be0*/  STS.U16 [R62+UR4+0x12c80], R81 ;  /* 0x012c80513e007988 */ /* 0x0081e80008000404 */
[----:B------:R1:W-:Y:S04]  /*45bf0*/  STS.U16 [R62+UR4+0x1ac80], R80 ;  /* 0x01ac80503e007988 */ /* 0x0003e80008000404 */
[----:B------:R3:W-:Y:S04]  /*45c00*/  STS.U16 [R62+UR4+0x13080], R65 ;  /* 0x013080413e007988 */ /* 0x0007e80008000404 */
[----:B0-----:R-:W2:Y:S04]  /*45c10*/  LDL.LU R81, [R1+0x824] ;  /* 0x0008240001517983 */ /* 0x001ea80000300800 */
[----:B-1----:R-:W2:Y:S04]  /*45c20*/  LDL.LU R80, [R1+0x828] ;  /* 0x0008280001507983 */ /* 0x002ea80000300800 */
        /* <DEDUP_REMOVED lines=13> */
[----:B------:R0:W-:Y:S02]  /*45d00*/  STS.U16 [R62+UR4+0x1bc80], R16 ;  /* 0x01bc80103e007988 */ /* 0x0001e40008000404 */
[----:B0-----:R-:W-:-:S02]  /*45d10*/  LOP3.LUT R16, R3, 0x20, RZ, 0x3c, !PT ;  /* 0x0000002003107812 */ /* 0x001fc400078e3cff */
[----:B------:R-:W3:Y:S04]  /*45d20*/  LDL.LU R62, [R1+0x1840] ;  /* 0x00184000013e7983 */ /* 0x000ee80000300800 */
[----:B----4-:R0:W-:Y:S04]  /*45d30*/  STS.U16 [R16+UR4+0x10100], R63 ;  /* 0x0101003f10007988 */ /* 0x0101e80008000404 */
[----:B------:R1:W-:Y:S04]  /*45d40*/  STS.U16 [R16+UR4+0x18100], R78 ;  /* 0x0181004e10007988 */ /* 0x0003e80008000404 */
[----:B--2---:R2:W-:Y:S04]  /*45d50*/  STS.U16 [R16+UR4+0x10500], R79 ;  /* 0x0105004f10007988 */ /* 0x0045e80008000404 */
[----:B0-----:R-:W4:Y:S04]  /*45d60*/  LDL.LU R63, [R1+0x183c] ;  /* 0x00183c00013f7983 */ /* 0x001f280000300800 */
[----:B-1----:R-:W4:Y:S04]  /*45d70*/  LDL.LU R78, [R1+0x1838] ;  /* 0x00183800014e7983 */ /* 0x002f280000300800 */
[----:B--2---:R-:W2:Y:S04]  /*45d80*/  LDL.LU R79, [R1+0x1834] ;  /* 0x00183400014f7983 */ /* 0x004ea80000300800 */
        /* <DEDUP_REMOVED lines=37> */
[----:B-1----:R-:W3:Y:S04]  /*45fe0*/  LDL.LU R83, [R1+0x6e0] ;  /* 0x0006e00001537983 */ /* 0x002ee80000300800 */
[----:B--2---:R0:W-:Y:S04]  /*45ff0*/  STS.U16 [R16+UR4+0x12d00], R79 ;  /* 0x012d004f10007988 */ /* 0x0041e80008000404 */
[----:B----4-:R1:W-:Y:S04]  /*46000*/  STS.U16 [R16+UR4+0x1ad00], R78 ;  /* 0x01ad004e10007988 */ /* 0x0103e80008000404 */
[----:B0-----:R-:W2:Y:S04]  /*46010*/  LDL.LU R79, [R1+0x95c] ;  /* 0x00095c00014f7983 */ /* 0x001ea80000300800 */
[----:B-1----:R-:W4:Y:S04]  /*46020*/  LDL.LU R78, [R1+0x960] ;  /* 0x00096000014e7983 */ /* 0x002f280000300800 */
[----:B------:R0:W-:Y:S02]  /*46030*/  STS.U16 [R16+UR4+0x13100], R63 ;  /* 0x0131003f10007988 */ /* 0x0001e40008000404 */
[----:B0-----:R-:W-:-:S02]  /*46040*/  LOP3.LUT R63, R3, 0x20, RZ, 0x3c, !PT ;  /* 0x00000020033f7812 */ /* 0x001fc400078e3cff */
        /* <DEDUP_REMOVED lines=9> */
[----:B--2---:R0:W-:Y:S04]  /*460e0*/  STS.U16 [R16+UR4+0x18180], R79 ;  /* 0x0181804f10007988 */ /* 0x0041e80008000404 */
[----:B0-----:R-:W2:Y:S04]  /*460f0*/  LDL.LU R79, [R1+0x6dc] ;  /* 0x0006dc00014f7983 */ /* 0x001ea80000300800 */
[----:B------:R0:W-:Y:S04]  /*46100*/  STS.U16 [R16+UR4+0x10580], R17 ;  /* 0x0105801110007988 */ /* 0x0001e80008000404 */
[----:B------:R1:W-:Y:S04]  /*46110*/  STS.U16 [R16+UR4+0x18580], R32 ;  /* 0x0185802010007988 */ /* 0x0003e80008000404 */
[----:B---3--:R3:W-:Y:S04]  /*46120*/  STS.U16 [R16+UR4+0x10980], R33 ;  /* 0x0109802110007988 */ /* 0x0087e80008000404 */
        /* <DEDUP_REMOVED lines=34> */
[----:B-1----:R-:W3:Y:S01]  /*46350*/  LDL.LU R83, [R1+0x718] ;  /* 0x0007180001537983 */ /* 0x002ee20000300800 */
[----:B------:R-:W-:-:S03]  /*46360*/  LOP3.LUT R14, R3, 0x40, RZ, 0x3c, !PT ;  /* 0x00000040030e7812 */ /* 0x000fc600078e3cff */
        /* <DEDUP_REMOVED lines=13> */
[----:B---3--:R-:W-:Y:S04]  /*46440*/  STS.U16 [R14+UR4+0x10600], R33 ;  /* 0x010600210e007988 */ /* 0x008fe80008000404 */
        /* <DEDUP_REMOVED lines=17> */
[----:B0-----:R0:W5:Y:S04]  /*46560*/  LDL.LU R147, [R1+0x1830] ;  /* 0x0018300001937983 */ /* 0x0011680000300800 */
[----:B------:R-:W2:Y:S04]  /*46570*/  LDL.LU R32, [R1+0x950] ;  /* 0x0009500001207983 */ /* 0x000ea80000300800 */
        /* <DEDUP_REMOVED lines=18> */
[----:B------:R0:W-:Y:S04]  /*466a0*/  STS.U16 [R14+UR4+0x1aa00], R149 ;  /* 0x01aa00950e007988 */ /* 0x0001e80008000404 */
        /* <DEDUP_REMOVED lines=11> */
[----:B-1----:R1:W5:Y:S04]  /*46760*/  LDL.LU R148, [R1+0x182c] ;  /* 0x00182c0001947983 */ /* 0x0023680000300800 */
[----:B0-----:R1:W5:Y:S04]  /*46770*/  LDL.LU R149, [R1+0x1828] ;  /* 0x0018280001957983 */ /* 0x0013680000300800 */
[----:B--2---:R-:W-:Y:S04]  /*46780*/  STS.U16 [R12+UR4+0x10280], R32 ;  /* 0x010280200c007988 */ /* 0x004fe80008000404 */
[----:B---3--:R-:W-:Y:S04]  /*46790*/  STS.U16 [R12+UR4+0x18280], R33 ;  /* 0x018280210c007988 */ /* 0x008fe80008000404 */
[----:B----4-:R-:W-:Y:S04]  /*467a0*/  STS.U16 [R12+UR4+0x10680], R48 ;  /* 0x010680300c007988 */ /* 0x010fe80008000404 */
        /* <DEDUP_REMOVED lines=16> */
[----:B------:R2:W-:Y:S04]  /*468b0*/  STS.U16 [R12+UR4+0x1a680], R151 ;  /* 0x01a680970c007988 */ /* 0x0005e80008000404 */
[----:B0-----:R1:W5:Y:S04]  /*468c0*/  LDL.LU R150, [R1+0x1824] ;  /* 0x0018240001967983 */ /* 0x0013680000300800 */
[----:B--2---:R1:W5:Y:S04]  /*468d0*/  LDL.LU R151, [R1+0x1820] ;  /* 0x0018200001977983 */ /* 0x0043680000300800 */
        /* <DEDUP_REMOVED lines=31> */
[----:B0-----:R1:W5:Y:S04]  /*46ad0*/  LDL.LU R152, [R1+0x181c] ;  /* 0x00181c0001987983 */ /* 0x0013680000300800 */
[----:B------:R1:W5:Y:S04]  /*46ae0*/  LDL.LU R153, [R1+0x1818] ;  /* 0x0018180001997983 */ /* 0x0003680000300800 */
[----:B--2---:R-:W-:Y:S04]  /*46af0*/  STS.U16 [R10+UR4+0x10300], R32 ;  /* 0x010300200a007988 */ /* 0x004fe80008000404 */
[----:B---3--:R-:W-:Y:S04]  /*46b00*/  STS.U16 [R10+UR4+0x18300], R33 ;  /* 0x018300210a007988 */ /* 0x008fe80008000404 */
[----:B----4-:R0:W-:Y:S04]  /*46b10*/  STS.U16 [R10+UR4+0x10700], R48 ;  /* 0x010700300a007988 */ /* 0x0101e80008000404 */
[----:B------:R2:W-:Y:S04]  /*46b20*/  STS.U16 [R10+UR4+0x18700], R49 ;  /* 0x018700310a007988 */ /* 0x0005e80008000404 */
[----:B------:R3:W-:Y:S04]  /*46b30*/  STS.U16 [R10+UR4+0x10b00], R64 ;  /* 0x010b00400a007988 */ /* 0x0007e80008000404 */
[----:B0-----:R-:W4:Y:S04]  /*46b40*/  LDL.LU R48, [R1+0x940] ;  /* 0x0009400001307983 */ /* 0x001f280000300800 */
[----:B--2---:R-:W2:Y:S04]  /*46b50*/  LDL.LU R49, [R1+0x93c] ;  /* 0x00093c0001317983 */ /* 0x004ea80000300800 */
        /* <DEDUP_REMOVED lines=27> */
[----:B------:R0:W-:Y:S04]  /*46d10*/  STS.U16 [R10+UR4+0x12700], R154 ;  /* 0x0127009a0a007988 */ /* 0x0001e80008000404 */
[----:B------:R1:W-:Y:S04]  /*46d20*/  STS.U16 [R10+UR4+0x1a700], R155 ;  /* 0x01a7009b0a007988 */ /* 0x0003e80008000404 */
        /* <DEDUP_REMOVED lines=14> */
[----:B-1----:R0:W5:Y:S04]  /*46e10*/  LDL.LU R155, [R1+0x1810] ;  /* 0x00181000019b7983 */ /* 0x0021680000300800 */
[----:B------:R0:W5:Y:S04]  /*46e20*/  LDL.LU R156, [R1+0x180c] ;  /* 0x00180c00019c7983 */ /* 0x0001680000300800 */
[----:B------:R0:W5:Y:S04]  /*46e30*/  LDL.LU R157, [R1+0x1808] ;  /* 0x00180800019d7983 */ /* 0x0001680000300800 */
[----:B----4-:R-:W-:Y:S04]  /*46e40*/  STS.U16 [R8+UR4+0x10380], R48 ;  /* 0x0103803008007988 */ /* 0x010fe80008000404 */
[----:B--2---:R-:W-:Y:S04]  /*46e50*/  STS.U16 [R8+UR4+0x18380], R49 ;  /* 0x0183803108007988 */ /* 0x004fe80008000404 */
        /* <DEDUP_REMOVED lines=16> */
[----:B------:R3:W-:Y:S04]  /*46f60*/  STS.U16 [R8+UR4+0x12780], R160 ;  /* 0x012780a008007988 */ /* 0x0007e80008000404 */
[----:B-1----:R0:W5:Y:S04]  /*46f70*/  LDL.LU R158, [R1+0x1804] ;  /* 0x00180400019e7983 */ /* 0x0021680000300800 */
[----:B--2---:R0:W5:Y:S04]  /*46f80*/  LDL.LU R159, [R1+0x1800] ;  /* 0x00180000019f7983 */ /* 0x0041680000300800 */
[----:B---3--:R0:W5:Y:S04]  /*46f90*/  LDL.LU R160, [R1+0x17fc] ;  /* 0x0017fc0001a07983 */ /* 0x0081680000300800 */
        /* <DEDUP_REMOVED lines=17> */
[----:B-1----:R-:W1:Y:S01]  /*470b0*/  FENCE.VIEW.ASYNC.S ;  /* 0x00000000000073c6 */ /* 0x002e620000000000 */
[----:B------:R-:W-:-:S04]  /*470c0*/  ULEA UR8, UR15, UR4, 0x3 ;  /* 0x000000040f087291 */ /* 0x000fc8000f8e18ff */
[----:B------:R-:W-:Y:S01]  /*470d0*/  UIADD3 UR8, UPT, UPT, UR8, 0x20000, URZ ;  /* 0x0002000008087890 */ /* 0x000fe2000fffe0ff */
[----:B-1----:R-:W-:Y:S06]  /*470e0*/  BAR.SYNC.DEFER_BLOCKING 0x0 ;  /* 0x0000000000007b1d */ /* 0x002fec0000010000 */
[----:B0-----:R-:W-:Y:S05]  /*470f0*/  @P1 BRA `(.L_x_10) ;  /* 0x0000000000e81947 */ /* 0x001fea0003800000 */
[----:B------:R-:W-:Y:S02]  /*47100*/  UIADD3 UR73, UPT, UPT, UR5, 0x88, URZ ;  /* 0x0000008805497890 */ /* 0x000fe4000fffe0ff */
[----:B------:R-:W-:Y:S02]  /*47110*/  UIADD3 UR74, UPT, UPT, UR5, 0x90, URZ ;  /* 0x00000090054a7890 */ /* 0x000fe4000fffe0ff */
[----:B------:R-:W-:Y:S02]  /*47120*/  UIADD3 UR75, UPT, UPT, UR5, 0x98, URZ ;  /* 0x00000098054b7890 */ /* 0x000fe4000fffe0ff */
[----:B------:R-:W-:Y:S02]  /*47130*/  UIADD3 UR76, UPT, UPT, UR5, 0xa0, URZ ;  /* 0x000000a0054c7890 */ /* 0x000fe4000fffe0ff */
[----:B------:R-:W-:Y:S02]  /*47140*/  UIADD3 UR77, UPT, UPT, UR5, 0xa8, URZ ;  /* 0x000000a8054d7890 */ /* 0x000fe4000fffe0ff */
[----:B------:R-:W-:Y:S01]  /*47150*/  UIADD3 UR68, UPT, UPT, UR5, 0xb0, URZ ;  /* 0x000000b005447890 */ /* 0x000fe2000fffe0ff */
[----:B------:R-:W-:Y:S01]  /*47160*/  UMOV UR54, 0x0 ;  /* 0x0000000000367882 */ /* 0x000fe20000000000 */
[----:B------:R-:W-:Y:S01]  /*47170*/  UMOV UR55, 0x8200010 ;  /* 0x0820001000377882 */ /* 0x000fe20000000000 */
[----:B------:R-:W-:Y:S01]  /*47180*/  UIADD3 UR69, UPT, UPT, UR5, 0xb8, URZ ;  /* 0x000000b805457890 */ /* 0x000fe2000fffe0ff */
[----:B------:R-:W-:Y:S01]  /*47190*/  UMOV UR56, UR10 ;  /* 0x0000000a00387c82 */ /* 0x000fe20008000000 */
[----:B------:R-:W-:Y:S01]  /*471a0*/  UMOV UR57, 0x40004040 ;  /* 0x4000404000397882 */ /* 0x000fe20000000000 */
[----:B------:R-:W-:Y:S01]  /*471b0*/  UMOV UR58, 0x0 ;  /* 0x00000000003a7882 */ /* 0x000fe20000000000 */
[----:B------:R-:W-:Y:S01]  /*471c0*/  UMOV UR59, 0x8200010 ;  /* 0x08200010003b7882 */ /* 0x000fe20000000000 */
[----:B------:R-:W-:-:S02]  /*471d0*/  UIADD3 UR70, UPT, UPT, UR5, 0xc0, URZ ;  /* 0x000000c005467890 */ /* 0x000fc4000fffe0ff */
[----:B------:R-:W-:Y:S01]  /*471e0*/  UTCHMMA tmem[UR11], gdesc[UR56], tmem[UR5], tmem[UR54], idesc[UR55], UPT ;  /* 0x00ff36380b0079ea */ /* 0x000fe2000b800005 */
[----:B------:R-:W-:Y:S01]  /*471f0*/  UMOV UR60, 0x0 ;  /* 0x00000000003c7882 */ /* 0x000fe20000000000 */
[----:B------:R-:W-:Y:S01]  /*47200*/  UMOV UR61, 0x8200010 ;  /* 0x08200010003d7882 */ /* 0x000fe20000000000 */
[----:B------:R-:W-:Y:S02]  /*47210*/  UIADD3 UR71, UPT, UPT, UR5, 0xc8, URZ ;  /* 0x000000c805477890 */ /* 0x000fe4000fffe0ff */
[----:B------:R0:W-:Y:S01]  /*47220*/  UTCHMMA tmem[UR73], gdesc[UR16], tmem[UR5], tmem[UR58], idesc[UR59], UPT ;  /* 0x00ff3a10490079ea */ /* 0x0001e2000b800005 */
[----:B------:R-:W-:Y:S01]  /*47230*/  UMOV UR62, 0x0 ;  /* 0x00000000003e7882 */ /* 0x000fe20000000000 */
[----:B------:R-:W-:Y:S01]  /*47240*/  UMOV UR63, 0x8200010 ;  /* 0x08200010003f7882 */ /* 0x000fe20000000000 */
[----:B------:R-:W-:Y:S02]  /*47250*/  UIADD3 UR72, UPT, UPT, UR5, 0xd0, URZ ;  /* 0x000000d005487890 */ /* 0x000fe4000fffe0ff */
[----:B------:R1:W-:Y:S01]  /*47260*/  UTCHMMA tmem[UR74], gdesc[UR18], tmem[UR5], tmem[UR60], idesc[UR61], UPT ;  /* 0x00ff3c124a0079ea */ /* 0x0003e2000b800005 */
[----:B------:R-:W-:Y:S01]  /*47270*/  UMOV UR64, 0x0 ;  /* 0x0000000000407882 */ /* 0x000fe20000000000 */
[----:B------:R-:W-:Y:S01]  /*47280*/  UMOV UR65, 0x8200010 ;  /* 0x0820001000417882 */ /* 0x000fe20000000000 */
[----:B------:R-:W-:Y:S01]  /*47290*/  UMOV UR66, 0x0 ;  /* 0x0000000000427882 */ /* 0x000fe20000000000 */
[----:B------:R-:W-:Y:S01]  /*472a0*/  UMOV UR67, 0x8200010 ;  /* 0x0820001000437882 */ /* 0x000fe20000000000 */
[----:B------:R2:W-:Y:S01]  /*472b0*/  UTCHMMA tmem[UR75], gdesc[UR22], tmem[UR5], tmem[UR62], idesc[UR63], UPT ;  /* 0x00ff3e164b0079ea */ /* 0x0005e2000b800005 */
[----:B0-----:R-:W-:-:S02]  /*472c0*/  UIADD3 UR73, UPT, UPT, UR5, 0xd8, URZ ;  /* 0x000000d805497890 */ /* 0x001fc4000fffe0ff */
[----:B------:R0:W-:Y:S01]  /*472d0*/  UTCHMMA tmem[UR76], gdesc[UR24], tmem[UR5], tmem[UR64], idesc[UR65], UPT ;  /* 0x00ff40184c0079ea */ /* 0x0001e2000b800005 */
[----:B------:R-:W-:Y:S01]  /*472e0*/  UMOV UR48, 0x0 ;  /* 0x0000000000307882 */ /* 0x000fe20000000000 */
[----:B------:R-:W-:Y:S01]  /*472f0*/  UMOV UR49, 0x8200010 ;  /* 0x0820001000317882 */ /* 0x000fe20000000000 */
[----:B-1----:R-:W-:Y:S02]  /*47300*/  UIADD3 UR74, UPT, UPT, UR5, 0xe0, URZ ;  /* 0x000000e0054a7890 */ /* 0x002fe4000fffe0ff */
[----:B------:R1:W-:Y:S01]  /*47310*/  UTCHMMA tmem[UR77], gdesc[UR26], tmem[UR5], tmem[UR66], idesc[UR67], UPT ;  /* 0x00ff421a4d0079ea */ /* 0x0003e2000b800005 */
[----:B------:R-:W-:Y:S01]  /*47320*/  UMOV UR50, 0x0 ;  /* 0x0000000000327882 */ /* 0x000fe20000000000 */
[----:B------:R-:W-:Y:S01]  /*47330*/  UMOV UR51, 0x8200010 ;  /* 0x0820001000337882 */ /* 0x000fe20000000000 */
[----:B------:R-:W-:Y:S01]  /*47340*/  UMOV UR52, 0x0 ;  /* 0x0000000000347882 */ /* 0x000fe20000000000 */
[----:B--2---:R-:W-:Y:S02]  /*47350*/  UIADD3 UR75, UPT, UPT, UR5, 0xe8, URZ ;  /* 0x000000e8054b7890 */ /* 0x004fe4000fffe0ff */
        /* <DEDUP_REMOVED lines=8> */
[----:B------:R0:W-:Y:S01]  /*473e0*/  UTCHMMA tmem[UR71], gdesc[UR34], tmem[UR5], tmem[UR54], idesc[UR55], UPT ;  /* 0x00ff3622470079ea */ /* 0x0001e2000b800005 */
[----:B------:R0:W-:Y:S01]  /*473f0*/  UTCHMMA tmem[UR72], gdesc[UR36], tmem[UR5], tmem[UR56], idesc[UR57], UPT ;  /* 0x00ff3824480079ea */ /* 0x0001e2000b800005 */
[----:B------:R0:W-:Y:S01]  /*47400*/  UTCHMMA tmem[UR73], gdesc[UR38], tmem[UR5], tmem[UR58], idesc[UR59], UPT ;  /* 0x00ff3a26490079ea */ /* 0x0001e2000b800005 */
[----:B--2---:R-:W-:Y:S01]  /*47410*/  UMOV UR48, UR8 ;  /* 0x0000000800307c82 */ /* 0x004fe20008000000 */
[----:B------:R-:W-:Y:S01]  /*47420*/  UMOV UR49, URZ ;  /* 0x000000ff00317c82 */ /* 0x000fe20008000000 */
[----:B------:R0:W-:Y:S01]  /*47430*/  UTCHMMA tmem[UR74], gdesc[UR40], tmem[UR5], tmem[UR60], idesc[UR61], UPT ;  /* 0x00ff3c284a0079ea */ /* 0x0001e2000b800005 */
[----:B------:R0:W-:Y:S01]  /*47440*/  UTCHMMA tmem[UR75], gdesc[UR42], tmem[UR5], tmem[UR62], idesc[UR63], UPT ;  /* 0x00ff3e2a4b0079ea */ /* 0x0001e2000b800005 */
[----:B------:R-:W-:Y:S01]  /*47450*/  UMOV UR48, UR48 ;  /* 0x0000003000307c82 */ /* 0x000fe20008000000 */
[----:B------:R0:W-:Y:S01]  /*47460*/  UTCHMMA tmem[UR76], gdesc[UR44], tmem[UR5], tmem[UR64], idesc[UR65], UPT ;  /* 0x00ff402c4c0079ea */ /* 0x0001e2000b800005 */
[----:B------:R0:W-:Y:S01]  /*47470*/  UTCHMMA tmem[UR77], gdesc[UR46], tmem[UR5], tmem[UR66], idesc[UR67], UPT ;  /* 0x00ff422e4d0079ea */ /* 0x0001e2000b800005 */
[----:B------:R0:W-:Y:S01]  /*47480*/  UTCBAR [UR48], URZ ;  /* 0x000000ff300073e9 */ /* 0x0001e200080000ff */
[----:B------:R-:W-:Y:S01]  /*47490*/  NOP ;  /* 0x0000000000007918 */ /* 0x000fe20000000000 */
.L_x_10:
[----:B------:R-:W2:Y:S04]  /*474a0*/  LDL R5, [R1+0x15ec] ;  /* 0x0015ec0001057983 */ /* 0x000ea80000100800 */
[----:B------:R-:W2:Y:S01]  /*474b0*/  LDL R4, [R1+0x97c] ;  /* 0x00097c0001047983 */ /* 0x000ea20000100800 */
[----:B------:R-:W-:-:S04]  /*474c0*/  UIADD3 UR15, UPT, UPT, UR15, 0x1, URZ ;  /* 0x000000010f0f7890 */ /* 0x000fc8000fffe0ff */
[----:B------:R-:W-:-:S04]  /*474d0*/  UISETP.GT.AND UP1, UPT, UR15, 0x1, UPT ;  /* 0x000000010f00788c */ /* 0x000fc8000bf24270 */
[----:B0-----:R-:W-:Y:S02]  /*474e0*/  USEL UR48, URZ, 0x1, !UP1 ;  /* 0x00000001ff307887 */ /* 0x001fe4000c800000 */
[----:B------:R-:W-:Y:S02]  /*474f0*/  USEL UR15, UR15, URZ, !UP1 ;  /* 0x000000ff0f0f7287 */ /* 0x000fe4000c800000 */
[----:B------:R-:W-:-:S03]  /*47500*/  ULOP3.LUT UR49, UR7, UR48, URZ, 0x3c, !UPT ;  /* 0x0000003007317292 */ /* 0x000fc6000f8e3cff */
[----:B------:R-:W-:-:S04]  /*47510*/  UMOV UR48, UR7 ;  /* 0x0000000700307c82 */ /* 0x000fc80008000000 */
[----:B------:R-:W-:Y:S01]  /*47520*/  UMOV UR7, UR49 ;  /* 0x0000003100077c82 */ /* 0x000fe20008000000 */
[----:B--2---:R-:W-:-:S13]  /*47530*/  ISETP.NE.U32.AND P2, PT, R4, R5, PT ;  /* 0x000000050400720c */ /* 0x004fda0003f45070 */
[----:B------:R-:W-:Y:S05]  /*47540*/  @P2 BRA `(.L_x_11) ;  /* 0xfffffde8008c2947 */ /* 0x000fea000383ffff */
.L_x_8:
[----:B------:R-:W2:Y:S01]  /*47550*/  LDL R9, [R1+0x6b8] ;  /* 0x0006b80001097983 */ /* 0x000ea20000100800 */
[----:B------:R-:W3:Y:S01]  /*47560*/  LDC R8, c[0x0][0x3a0] ;  /* 0x0000e800ff087b82 */ /* 0x000ee20000000800 */
[----:B------:R-:W4:Y:S02]  /*47570*/  LDCU.128 UR12, c[0x0][0x390] ;  /* 0x00007200ff0c77ac */ /* 0x000f240008000c00 */
[----:B------:R-:W4:Y:S01]  /*47580*/  LDL.LU R7, [R1+0x15f0] ;  /* 0x0015f00001077983 */ /* 0x000f220000300800 */
[----:B------:R-:W2:Y:S03]  /*47590*/  LDCU UR7, c[0x0][0x3b8] ;  /* 0x00007700ff0777ac */ /* 0x000ea60008000800 */
[----:B0-----:R-:W4:Y:S01]  /*475a0*/  LDL.LU R5, [R1+0x1608] ;  /* 0x0016080001057983 */ /* 0x001f220000300800 */
[----:B------:R-:W0:Y:S03]  /*475b0*/  LDCU UR9, c[0x0][0x3b4] ;  /* 0x00007680ff0977ac */ /* 0x000e260008000800 */
[----:B------:R-:W4:Y:S04]  /*475c0*/  LDL.LU R6, [R1+0x1604] ;  /* 0x0016040001067983 */ /* 0x000f280000300800 */
[----:B------:R-:W4:Y:S01]  /*475d0*/  LDL.LU R4, [R1+0x1600] ;  /* 0x0016000001047983 */ /* 0x000f220000300800 */
[----:B---3--:R-:W-:-:S05]  /*475e0*/  VIADD R8, R8, 0xff ;  /* 0x000000ff08087836 */ /* 0x008fca0000000000 */
[----:B------:R-:W-:Y:S01]  /*475f0*/  ISETP.GE.AND P6, PT, R8, 0x100, PT ;  /* 0x000001000800780c */ /* 0x000fe20003fc6270 */
[----:B--2---:R-:W-:Y:S01]  /*47600*/  IMAD R3, R9, UR7, RZ ;  /* 0x0000000709037c24 */ /* 0x004fe2000f8e02ff */
[C---:B----4-:R-:W-:Y:S01]  /*47610*/  ISETP.GE.AND P2, PT, R7.reuse, UR14, PT ;  /* 0x0000000e07007c0c */ /* 0x050fe2000bf46270 */
[----:B0----5:R-:W-:-:S03]  /*47620*/  IMAD R2, R7, UR9, RZ ;  /* 0x0000000907027c24 */ /* 0x021fc6000f8e02ff */
[----:B------:R-:W-:Y:S01]  /*47630*/  ISETP.LT.AND P4, PT, R5, UR15, !P2 ;  /* 0x0000000f05007c0c */ /* 0x000fe2000d781270 */
[----:B------:R-:W-:Y:S01]  /*47640*/  VIADD R5, R3, UR7 ;  /* 0x0000000703057c36 */ /* 0x000fe20008000000 */
[----:B------:R-:W-:Y:S02]  /*47650*/  LEA R0, P5, R2, UR12, 0x1 ;  /* 0x0000000c02007c11 */ /* 0x000fe4000f8a08ff */
[----:B------:R-:W-:Y:S01]  /*47660*/  ISETP.LT.AND P3, PT, R6, UR15, !P2 ;  /* 0x0000000f06007c0c */ /* 0x000fe2000d761270 */
[----:B------:R-:W-:Y:S01]  /*47670*/  VIADD R7, R5, UR7 ;  /* 0x0000000705077c36 */ /* 0x000fe20008000000 */
[----:B------:R-:W-:Y:S02]  /*47680*/  LEA.HI.X.SX32 R2, R2, UR13, 0x1, P5 ;  /* 0x0000000d02027c11 */ /* 0x000fe4000a8f0eff */
[----:B------:R-:W-:Y:S01]  /*47690*/  ISETP.LT.AND P1, PT, R4, UR15, !P2 ;  /* 0x0000000f04007c0c */ /* 0x000fe2000d721270 */
[----:B------:R-:W-:Y:S01]  /*476a0*/  VIADD R9, R7, UR7 ;  /* 0x0000000707097c36 */ /* 0x000fe20008000000 */
[----:B------:R-:W-:Y:S11]  /*476b0*/  @!P6 BRA `(.L_x_12) ;  /* 0x000000000010e947 */ /* 0x000ff60003800000 */
[----:B------:R-:W-:-:S06]  /*476c0*/  USHF.L.U32 UR48, UR48, 0x1f, URZ ;  /* 0x0000001f30307899 */ /* 0x000fcc00080006ff */
[----:B------:R-:W-:-:S04]  /*476d0*/  IMAD.U32 R4, RZ, RZ, UR48 ;  /* 0x00000030ff047e24 */ /* 0x000fc8000f8e00ff */
[----:B------:R-:W0:Y:S02]  /*476e0*/  SYNCS.PHASECHK.TRANS64.TRYWAIT P5, [UR8], R4 ;  /* 0x00000004ff0075a7 */ /* 0x000e2400080a1108 */
[----:B0-----:R-:W-:Y:S05]  /*476f0*/  @!P5 BRA `(.L_x_13) ;  /* 0x00000040006cd947 */ /* 0x001fea0003800000 */
.L_x_12:
[----:B------:R-:W2:Y:S01]  /*47700*/  LDL.LU R10, [R1+0x161c] ;  /* 0x00161c00010a7983 */ /* 0x000ea20000300800 */
[----:B------:R-:W-:Y:S01]  /*47710*/  BAR.SYNC.DEFER_BLOCKING 0x0 ;  /* 0x0000000000007b1d */ /* 0x000fe20000010000 */
[-C--:B------:R-:W-:Y:S01]  /*47720*/  LEA R154, P5, R3, R0.reuse, 0x1 ;  /* 0x00000000039a7211 */ /* 0x080fe200078a08ff */
[----:B------:R-:W-:Y:S01]  /*47730*/  VIADD R11, R9, UR7 ;  /* 0x00000007090b7c36 */ /* 0x000fe20008000000 */
[----:B------:R-:W-:-:S03]  /*47740*/  LEA R152, P6, R5, R0, 0x1 ;  /* 0x0000000005987211 */ /* 0x000fc600078c08ff */
[----:B------:R-:W0:Y:S01]  /*47750*/  LDCU UR9, c[0x0][0x39c] ;  /* 0x00007380ff0977ac */ /* 0x000e220008000800 */
[----:B------:R-:W3:Y:S01]  /*47760*/  LDL.LU R8, [R1+0x1618] ;  /* 0x0016180001087983 */ /* 0x000ee20000300800 */
[----:B------:R-:W4:Y:S03]  /*47770*/  LDCU UR8, c[0x0][0x39c] ;  /* 0x00007380ff0877ac */ /* 0x000f260008000800 */
[----:B------:R-:W5:Y:S01]  /*47780*/  LDL.LU R6, [R1+0x6b8] ;  /* 0x0006b80001067983 */ /* 0x000f620000300800 */
[-C--:B------:R-:W-:Y:S01]  /*47790*/  LEA.HI.X.SX32 R155, R3, R2.reuse, 0x1, P5 ;  /* 0x00000002039b7211 */ /* 0x080fe200028f0eff */
[----:B------:R-:W1:Y:S02]  /*477a0*/  @!P0 SYNCS.CCTL.IV [UR4+0x20000] ;  /* 0x02000000ff0089b1 */ /* 0x000e640008000004 */
[----:B-1----:R-:W-:Y:S01]  /*477b0*/  BAR.SYNC.DEFER_BLOCKING 0x0 ;  /* 0x0000000000007b1d */ /* 0x002fe20000010000 */
[----:B------:R-:W-:Y:S01]  /*477c0*/  VIADD R3, R11, UR7 ;  /* 0x000000070b037c36 */ /* 0x000fe20008000000 */
[----:B------:R-:W-:-:S02]  /*477d0*/  LEA.HI.X.SX32 R153, R5, R2, 0x1, P6 ;  /* 0x0000000205997211 */ /* 0x000fc400030f0eff */
[-C--:B------:R-:W-:Y:S01]  /*477e0*/  LEA R132, P5, R7, R0.reuse, 0x1 ;  /* 0x0000000007847211 */ /* 0x080fe200078a08ff */
[----:B------:R-:W-:Y:S01]  /*477f0*/  VIADD R5, R3, UR7 ;  /* 0x0000000703057c36 */ /* 0x000fe20008000000 */
[----:B------:R-:W-:Y:S02]  /*47800*/  LEA R134, P6, R9, R0, 0x1 ;  /* 0x0000000009867211 */ /* 0x000fe400078c08ff */
[-C--:B------:R-:W-:Y:S01]  /*47810*/  LEA.HI.X.SX32 R133, R7, R2.reuse, 0x1, P5 ;  /* 0x0000000207857211 */ /* 0x080fe200028f0eff */
[----:B------:R-:W-:Y:S01]  /*47820*/  VIADD R7, R5, UR7 ;  /* 0x0000000705077c36 */ /* 0x000fe20008000000 */
[----:B------:R-:W-:Y:S01]  /*47830*/  LEA.HI.X.SX32 R135, R9, R2, 0x1, P6 ;  /* 0x0000000209877211 */ /* 0x000fe200030f0eff */
[----:B------:R-:W4:Y:S01]  /*47840*/  LDL.LU R162, [R1+0x1648] ;  /* 0x0016480001a27983 */ /* 0x000f220000300800 */
[----:B------:R-:W-:Y:S01]  /*47850*/  LEA R150, P5, R11, R0, 0x1 ;  /* 0x000000000b967211 */ /* 0x000fe200078a08ff */
[----:B------:R-:W-:Y:S02]  /*47860*/  VIADD R9, R7, UR7 ;  /* 0x0000000707097c36 */ /* 0x000fe40008000000 */
[----:B------:R-:W4:Y:S01]  /*47870*/  LDL.LU R161, [R1+0x164c] ;  /* 0x00164c0001a17983 */ /* 0x000f220000300800 */
[----:B------:R-:W-:Y:S01]  /*47880*/  LEA.HI.X.SX32 R151, R11, R2, 0x1, P5 ;  /* 0x000000020b977211 */ /* 0x000fe200028f0eff */
[----:B------:R-:W-:Y:S01]  /*47890*/  VIADD R11, R9, UR7 ;  /* 0x00000007090b7c36 */ /* 0x000fe20008000000 */
[C---:B------:R-:W-:Y:S01]  /*478a0*/  LEA R146, P5, R5.reuse, R0, 0x1 ;  /* 0x0000000005927211 */ /* 0x040fe200078a08ff */
[----:B------:R-:W4:Y:S03]  /*478b0*/  LDL.LU R159, [R1+0x1650] ;  /* 0x00165000019f7983 */ /* 0x000f260000300800 */
[----:B------:R-:W-:Y:S01]  /*478c0*/  LEA.HI.X.SX32 R147, R5, R2, 0x1, P5 ;  /* 0x0000000205937211 */ /* 0x000fe200028f0eff */
[----:B------:R-:W4:Y:S01]  /*478d0*/  LDL.LU R160, [R1+0x1654] ;  /* 0x0016540001a07983 */ /* 0x000f220000300800 */
[----:B------:R-:W1:Y:S01]  /*478e0*/  @!P0 SYNCS.CCTL.IV [UR4+0x20008] ;  /* 0x02000800ff0089b1 */ /* 0x000e620008000004 */
[-C--:B------:R-:W-:Y:S01]  /*478f0*/  LEA R148, P0, R3, R0.reuse, 0x1 ;  /* 0x0000000003947211 */ /* 0x080fe200078008ff */
[----:B------:R-:W0:Y:S01]  /*47900*/  LDCU UR4, c[0x0][0x39c] ;  /* 0x00007380ff0477ac */ /* 0x000e220008000800 */
[----:B------:R-:W-:Y:S01]  /*47910*/  LEA R142, P5, R9, R0, 0x1 ;  /* 0x00000000098e7211 */ /* 0x000fe200078a08ff */
[----:B------:R-:W4:Y:S01]  /*47920*/  LDL.LU R165, [R1+0x1658] ;  /* 0x0016580001a57983 */ /* 0x000f220000300800 */
[----:B------:R-:W-:Y:S01]  /*47930*/  LEA.HI.X.SX32 R149, R3, R2, 0x1, P0 ;  /* 0x0000000203957211 */ /* 0x000fe200000f0eff */
[----:B------:R-:W-:Y:S01]  /*47940*/  VIADD R3, R11, UR7 ;  /* 0x000000070b037c36 */ /* 0x000fe20008000000 */
[----:B------:R-:W-:-:S02]  /*47950*/  LEA R144, P0, R7, R0, 0x1 ;  /* 0x0000000007907211 */ /* 0x000fc400078008ff */
[-C--:B------:R-:W-:Y:S01]  /*47960*/  LEA.HI.X.SX32 R143, R9, R2.reuse, 0x1, P5 ;  /* 0x00000002098f7211 */ /* 0x080fe200028f0eff */
[----:B------:R-:W-:Y:S01]  /*47970*/  VIADD R156, R3, UR7 ;  /* 0x00000007039c7c36 */ /* 0x000fe20008000000 */
[----:B------:R-:W-:Y:S02]  /*47980*/  LEA.HI.X.SX32 R145, R7, R2, 0x1, P0 ;  /* 0x0000000207917211 */ /* 0x000fe400000f0eff */
[-C--:B------:R-:W-:Y:S02]  /*47990*/  LEA R140, P0, R11, R0.reuse, 0x1 ;  /* 0x000000000b8c7211 */ /* 0x080fe400078008ff */
[----:B------:R-:W-:Y:S02]  /*479a0*/  LEA R138, P5, R3, R0, 0x1 ;  /* 0x00000000038a7211 */ /* 0x000fe400078a08ff */
[----:B------:R-:W-:Y:S02]  /*479b0*/  LEA.HI.X.SX32 R141, R11, R2, 0x1, P0 ;  /* 0x000000020b8d7211 */ /* 0x000fe400000f0eff */
[----:B------:R-:W-:-:S02]  /*479c0*/  LEA R136, P0, R156, R0, 0x1 ;  /* 0x000000009c887211 */ /* 0x000fc400078008ff */
[-C--:B------:R-:W-:Y:S02]  /*479d0*/  LEA.HI.X.SX32 R139, R3, R2.reuse, 0x1, P5 ;  /* 0x00000002038b7211 */ /* 0x080fe400028f0eff */
[----:B------:R-:W-:Y:S02]  /*479e0*/  LEA.HI.X.SX32 R137, R156, R2, 0x1, P0 ;  /* 0x000000029c897211 */ /* 0x000fe400000f0eff */
[----:B--2---:R-:W-:Y:S02]  /*479f0*/  ISETP.LT.AND P6, PT, R10, UR15, !P2 ;  /* 0x0000000f0a007c0c */ /* 0x004fe4000d7c1270 */
[----:B---3--:R-:W-:Y:S02]  /*47a00*/  ISETP.LT.AND P5, PT, R8, UR15, !P2 ;  /* 0x0000000f08007c0c */ /* 0x008fe4000d7a1270 */
[----:B-----5:R-:W-:Y:S02]  /*47a10*/  ISETP.LT.AND P0, PT, R6, UR15, !P2 ;  /* 0x0000000f06007c0c */ /* 0x020fe4000d701270 */
[----:B------:R-:W2:Y:S01]  /*47a20*/  LDTM.x128 R4, tmem[UR6] ;  /* 0x00000006000479ee */ /* 0x000ea200083c0000 */
[----:B------:R-:W-:Y:S01]  /*47a30*/  NOP ;  /* 0x0000000000007918 */ /* 0x000fe20000000000 */
[----:B------:R-:W-:Y:S01]  /*47a40*/  VIADD R156, R156, UR7 ;  /* 0x000000079c9c7c36 */ /* 0x000fe20008000000 */
[----:B------:R-:W-:Y:S01]  /*47a50*/  P2R R3, PR, RZ, 0x40 ;  /* 0x00000040ff037803 */ /* 0x000fe20000000000 */
[----:B------:R-:W3:Y:S01]  /*47a60*/  LDCU UR6, c[0x0][0x39c] ;  /* 0x00007380ff0677ac */ /* 0x000ee20008000800 */
[----:B--2---:R-:W-:-:S02]  /*47a70*/  F2FP.F16.F32.PACK_AB R157, R5, R4 ;  /* 0x00000004059d723e */ /* 0x004fc400000000ff */
[----:B------:R-:W-:-:S04]  /*47a80*/  F2FP.F16.F32.PACK_AB R158, R7, R6 ;  /* 0x00000006079e723e */ /* 0x000fc800000000ff */
[----:B------:R2:W-:Y:S02]  /*47a90*/  @P0 STG.E.U16 desc[UR20][R154.64], R157 ;  /* 0x0000009d9a000986 */ /* 0x0005e4000c101514 */
[----:B--2---:R-:W-:-:S05]  /*47aa0*/  PRMT R157, R157, 0x7632, R157 ;  /* 0x000076329d9d7816 */ /* 0x004fca000000009d */
[----:B------:R-:W-:Y:S04]  /*47ab0*/  @P4 STG.E.U16 desc[UR20][R152.64], R157 ;  /* 0x0000009d98004986 */ /* 0x000fe8000c101514 */
[----:B------:R2:W-:Y:S02]  /*47ac0*/  @P3 STG.E.U16 desc[UR20][R132.64], R158 ;  /* 0x0000009e84003986 */ /* 0x0005e4000c101514 */
[----:B--2---:R-:W-:-:S05]  /*47ad0*/  PRMT R158, R158, 0x7632, R158 ;  /* 0x000076329e9e7816 */ /* 0x004fca000000009e */
[----:B------:R2:W-:Y:S04]  /*47ae0*/  @P1 STG.E.U16 desc[UR20][R134.64], R158 ;  /* 0x0000009e86001986 */ /* 0x0005e8000c101514 */
[----:B--2---:R-:W2:Y:S01]  /*47af0*/  LDL.LU R135, [R1+0x165c] ;  /* 0x00165c0001877983 */ /* 0x004ea20000300800 */
[C---:B------:R-:W-:Y:S02]  /*47b00*/  LEA R154, P6, R156.reuse, R0, 0x1 ;  /* 0x000000009c9a7211 */ /* 0x040fe400078c08ff */
[----:B----4-:R-:W-:Y:S01]  /*47b10*/  ISETP.LT.AND P3, PT, R159, UR15, !P2 ;  /* 0x0000000f9f007c0c */ /* 0x010fe2000d761270 */
[----:B------:R-:W4:Y:S01]  /*47b20*/  LDL.LU R164, [R1+0x1664] ;  /* 0x0016640001a47983 */ /* 0x000f220000300800 */
[C---:B------:R-:W-:Y:S01]  /*47b30*/  LEA.HI.X.SX32 R155, R156.reuse, R2, 0x1, P6 ;  /* 0x000000029c9b7211 */ /* 0x040fe200030f0eff */
[----:B------:R-:W-:Y:S01]  /*47b40*/  VIADD R156, R156, UR7 ;  /* 0x000000079c9c7c36 */ /* 0x000fe20008000000 */
[----:B------:R-:W-:Y:S01]  /*47b50*/  F2FP.F16.F32.PACK_AB R134, R9, R8 ;  /* 0x000000080986723e */ /* 0x000fe200000000ff */
[----:B------:R-:W5:Y:S03]  /*47b60*/  LDL.LU R163, [R1+0x1678] ;  /* 0x0016780001a37983 */ /* 0x000f660000300800 */
[----:B------:R-:W-:-:S04]  /*47b70*/  LEA R4, P6, R156, R0, 0x1 ;  /* 0x000000009c047211 */ /* 0x000fc800078c08ff */
[C---:B------:R-:W-:Y:S01]  /*47b80*/  LEA.HI.X.SX32 R5, R156.reuse, R2, 0x1, P6 ;  /* 0x000000029c057211 */ /* 0x040fe200030f0eff */
[----:B------:R-:W-:-:S05]  /*47b90*/  VIADD R156, R156, UR7 ;  /* 0x000000079c9c7c36 */ /* 0x000fca0008000000 */
[----:B------:R-:W-:-:S04]  /*47ba0*/  LEA R152, P6, R156, R0, 0x1 ;  /* 0x000000009c987211 */ /* 0x000fc800078c08ff */
[C---:B------:R-:W-:Y:S01]  /*47bb0*/  LEA.HI.X.SX32 R153, R156.reuse, R2, 0x1, P6 ;  /* 0x000000029c997211 */ /* 0x040fe200030f0eff */
[----:B------:R-:W-:-:S05]  /*47bc0*/  VIADD R156, R156, UR7 ;  /* 0x000000079c9c7c36 */ /* 0x000fca0008000000 */
[----:B------:R-:W-:-:S04]  /*47bd0*/  LEA R6, P6, R156, R0, 0x1 ;  /* 0x000000009c067211 */ /* 0x000fc800078c08ff */
[C---:B------:R-:W-:Y:S01]  /*47be0*/  LEA.HI.X.SX32 R7, R156.reuse, R2, 0x1, P6 ;  /* 0x000000029c077211 */ /* 0x040fe200030f0eff */
[----:B------:R-:W-:-:S04]  /*47bf0*/  VIADD R156, R156, UR7 ;  /* 0x000000079c9c7c36 */ /* 0x000fc80008000000 */
[C---:B------:R-:W-:Y:S01]  /*47c00*/  VIADD R159, R156.reuse, UR7 ;  /* 0x000000079c9f7c36 */ /* 0x040fe20008000000 */
[----:B------:R-:W-:-:S04]  /*47c10*/  LEA R132, P6, R156, R0, 0x1 ;  /* 0x000000009c847211 */ /* 0x000fc800078c08ff */
[----:B------:R-:W-:Y:S02]  /*47c20*/  LEA.HI.X.SX32 R133, R156, R2, 0x1, P6 ;  /* 0x000000029c857211 */ /* 0x000fe400030f0eff */
[----:B------:R-:W-:-:S04]  /*47c30*/  LEA R156, P6, R159, R0, 0x1 ;  /* 0x000000009f9c7211 */ /* 0x000fc800078c08ff */
[C---:B------:R-:W-:Y:S01]  /*47c40*/  LEA.HI.X.SX32 R157, R159.reuse, R2, 0x1, P6 ;  /* 0x000000029f9d7211 */ /* 0x040fe200030f0eff */
[----:B------:R-:W-:-:S05]  /*47c50*/  VIADD R159, R159, UR7 ;  /* 0x000000079f9f7c36 */ /* 0x000fca0008000000 */
[----:B------:R-:W-:-:S04]  /*47c60*/  LEA R8, P6, R159, R0, 0x1 ;  /* 0x000000009f087211 */ /* 0x000fc800078c08ff */
[----:B------:R-:W-:Y:S02]  /*47c70*/  LEA.HI.X.SX32 R9, R159, R2, 0x1, P6 ;  /* 0x000000029f097211 */ /* 0x000fe400030f0eff */
[----:B------:R-:W-:Y:S02]  /*47c80*/  ISETP.NE.AND P6, PT, R3, RZ, PT ;  /* 0x000000ff0300720c */ /* 0x000fe40003fc5270 */
[----:B------:R-:W-:Y:S02]  /*47c90*/  ISETP.LT.AND P0, PT, R162, UR15, !P2 ;  /* 0x0000000fa2007c0c */ /* 0x000fe4000d701270 */
[----:B------:R-:W-:Y:S01]  /*47ca0*/  ISETP.LT.AND P4, PT, R161, UR15, !P2 ;  /* 0x0000000fa1007c0c */ /* 0x000fe2000d781270 */
[----:B------:R-:W3:Y:S04]  /*47cb0*/  LDL.LU R162, [R1+0x1684] ;  /* 0x0016840001a27983 */ /* 0x000ee80000300800 */
[----:B------:R-:W3:Y:S01]  /*47cc0*/  LDL.LU R161, [R1+0x1698] ;  /* 0x0016980001a17983 */ /* 0x000ee20000300800 */
[----:B------:R-:W-:-:S02]  /*47cd0*/  ISETP.LT.AND P1, PT, R160, UR15, !P2 ;  /* 0x0000000fa0007c0c */ /* 0x000fc4000d721270 */
[----:B------:R-:W-:Y:S01]  /*47ce0*/  PRMT R3, R134, 0x7632, R3 ;  /* 0x0000763286037816 */ /* 0x000fe20000000003 */
[----:B------:R-:W3:Y:S01]  /*47cf0*/  LDL.LU R160, [R1+0x16a4] ;  /* 0x0016a40001a07983 */ /* 0x000ee20000300800 */
[----:B------:R-:W-:-:S03]  /*47d00*/  F2FP.F16.F32.PACK_AB R10, R11, R10 ;  /* 0x0000000a0b0a723e */ /* 0x000fc600000000ff */
[----:B------:R-:W3:Y:S04]  /*47d10*/  LDL.LU R158, [R1+0x16b8] ;  /* 0x0016b800019e7983 */ /* 0x000ee80000300800 */
[----:B------:R-:W-:Y:S04]  /*47d20*/  @P6 STG.E.U16 desc[UR20][R150.64], R134 ;  /* 0x0000008696006986 */ /* 0x000fe8000c101514 */
[----:B------:R0:W-:Y:S01]  /*47d30*/  @P5 STG.E.U16 desc[UR20][R148.64], R3 ;  /* 0x0000000394005986 */ /* 0x0001e2000c101514 */
[----:B------:R-:W-:-:S03]  /*47d40*/  F2FP.F16.F32.PACK_AB R12, R13, R12 ;  /* 0x0000000c0d0c723e */ /* 0x000fc600000000ff */
[----:B------:R-:W-:Y:S04]  /*47d50*/  @P0 STG.E.U16 desc[UR20][R146.64], R10 ;  /* 0x0000000a92000986 */ /* 0x000fe8000c101514 */
[----:B0-----:R-:W3:Y:S01]  /*47d60*/  LDL.LU R148, [R1+0x1660] ;  /* 0x0016600001947983 */ /* 0x001ee20000300800 */
[----:B------:R-:W-:-:S05]  /*47d70*/  PRMT R3, R10, 0x7632, R3 ;  /* 0x000076320a037816 */ /* 0x000fca0000000003 */
[----:B------:R0:W-:Y:S04]  /*47d80*/  @P4 STG.E.U16 desc[UR20][R144.64], R3 ;  /* 0x0000000390004986 */ /* 0x0001e8000c101514 */
[----:B------:R1:W-:Y:S01]  /*47d90*/  @P3 STG.E.U16 desc[UR20][R142.64], R12 ;  /* 0x0000000c8e003986 */ /* 0x0003e2000c101514 */
[----:B0-----:R-:W-:Y:S02]  /*47da0*/  PRMT R3, R12, 0x7632, R3 ;  /* 0x000076320c037816 */ /* 0x001fe40000000003 */
[----:B--2---:R-:W-:Y:S02]  /*47db0*/  ISETP.LT.AND P5, PT, R135, UR15, !P2 ;  /* 0x0000000f87007c0c */ /* 0x004fe4000d7a1270 */
[----:B------:R-:W2:Y:S04]  /*47dc0*/  LDL.LU R135, [R1+0x16b4] ;  /* 0x0016b40001877983 */ /* 0x000ea80000300800 */
[----:B------:R-:W2:Y:S04]  /*47dd0*/  LDL.LU R134, [R1+0x16b0] ;  /* 0x0016b00001867983 */ /* 0x000ea80000300800 */
[----:B------:R-:W2:Y:S04]  /*47de0*/  LDL.LU R10, [R1+0x16ac] ;  /* 0x0016ac00010a7983 */ /* 0x000ea80000300800 */
[----:B------:R-:W2:Y:S04]  /*47df0*/  LDL.LU R13, [R1+0x16a8] ;  /* 0x0016a800010d7983 */ /* 0x000ea80000300800 */
[----:B-1----:R-:W2:Y:S01]  /*47e00*/  LDL.LU R12, [R1+0x16a0] ;  /* 0x0016a000010c7983 */ /* 0x002ea20000300800 */
[----:B------:R-:W-:-:S02]  /*47e10*/  ISETP.LT.AND P6, PT, R165, UR15, !P2 ;  /* 0x0000000fa5007c0c */ /* 0x000fc4000d7c1270 */
[----:B------:R-:W-:Y:S02]  /*47e20*/  F2FP.F16.F32.PACK_AB R14, R15, R14 ;  /* 0x0000000e0f0e723e */ /* 0x000fe400000000ff */
[----:B----4-:R-:W-:Y:S01]  /*47e30*/  ISETP.LT.AND P0, PT, R164, UR15, !P2 ;  /* 0x0000000fa4007c0c */ /* 0x010fe2000d701270 */
[----:B------:R0:W-:Y:S01]  /*47e40*/  @P1 STG.E.U16 desc[UR20][R140.64], R3 ;  /* 0x000000038c001986 */ /* 0x0001e2000c101514 */
[----:B-----5:R-:W-:Y:S02]  /*47e50*/  ISETP.LT.AND P4, PT, R163, UR15, !P2 ;  /* 0x0000000fa3007c0c */ /* 0x020fe4000d781270 */
[----:B------:R-:W-:Y:S01]  /*47e60*/  F2FP.F16.F32.PACK_AB R16, R17, R16 ;  /* 0x000000101110723e */ /* 0x000fe200000000ff */
[----:B------:R-:W4:Y:S04]  /*47e70*/  LDL.LU R11, [R1+0x16bc] ;  /* 0x0016bc00010b7983 */ /* 0x000f280000300800 */
[----:B------:R-:W-:Y:S01]  /*47e80*/  @P6 STG.E.U16 desc[UR20][R138.64], R14 ;  /* 0x0000000e8a006986 */ /* 0x000fe2000c101514 */
[----:B0-----:R-:W-:-:S02]  /*47e90*/  PRMT R3, R14, 0x7632, R3 ;  /* 0x000076320e037816 */ /* 0x001fc40000000003 */
[----:B------:R-:W-:-:S03]  /*47ea0*/  F2FP.F16.F32.PACK_AB R18, R19, R18 ;  /* 0x000000121312723e */ /* 0x000fc600000000ff */
[----:B------:R0:W-:Y:S04]  /*47eb0*/  @P5 STG.E.U16 desc[UR20][R136.64], R3 ;  /* 0x0000000388005986 */ /* 0x0001e8000c101514 */
[----:B------:R-:W-:Y:S01]  /*47ec0*/  @P0 STG.E.U16 desc[UR20][R154.64], R16 ;  /* 0x000000109a000986 */ /* 0x000fe2000c101514 */
[----:B0-----:R-:W-:Y:S02]  /*47ed0*/  PRMT R3, R16, 0x7632, R3 ;  /* 0x0000763210037816 */ /* 0x001fe40000000003 */
[----:B------:R-:W-:-:S03]  /*47ee0*/  F2FP.F16.F32.PACK_AB R20, R21, R20 ;  /* 0x000000141514723e */ /* 0x000fc600000000ff */
[----:B------:R0:W-:Y:S01]  /*47ef0*/  @P4 STG.E.U16 desc[UR20][R4.64], R3 ;  /* 0x0000000304004986 */ /* 0x0001e2000c101514 */
[----:B---3--:R-:W-:Y:S02]  /*47f00*/  ISETP.LT.AND P3, PT, R162, UR15, !P2 ;  /* 0x0000000fa2007c0c */ /* 0x008fe4000d761270 */
[----:B------:R-:W-:Y:S02]  /*47f10*/  ISETP.LT.AND P1, PT, R161, UR15, !P2 ;  /* 0x0000000fa1007c0c */ /* 0x000fe4000d721270 */
[----:B------:R-:W-:Y:S02]  /*47f20*/  ISETP.LT.AND P6, PT, R160, UR15, !P2 ;  /* 0x0000000fa0007c0c */ /* 0x000fe4000d7c1270 */
[----:B0-----:R-:W-:Y:S02]  /*47f30*/  PRMT R3, R18, 0x7632, R3 ;  /* 0x0000763212037816 */ /* 0x001fe40000000003 */
[----:B------:R-:W-:-:S05]  /*47f40*/  ISETP.LT.AND P5, PT, R158, UR15, !P2 ;  /* 0x0000000f9e007c0c */ /* 0x000fca000d7a1270 */
[----:B------:R-:W-:Y:S04]  /*47f50*/  @P3 STG.E.U16 desc[UR20][R152.64], R18 ;  /* 0x0000001298003986 */ /* 0x000fe8000c101514 */
[----:B------:R0:W-:Y:S04]  /*47f60*/  @P1 STG.E.U16 desc[UR20][R6.64], R3 ;  /* 0x0000000306001986 */ /* 0x0001e8000c101514 */
[----:B------:R-:W-:Y:S01]  /*47f70*/  @P6 STG.E.U16 desc[UR20][R132.64], R20 ;  /* 0x0000001484006986 */ /* 0x000fe2000c101514 */
[----:B0-----:R-:W-:-:S05]  /*47f80*/  PRMT R3, R20, 0x7632, R3 ;  /* 0x0000763214037816 */ /* 0x001fca0000000003 */
[----:B------:R0:W-:Y:S01]  /*47f90*/  @P5 STG.E.U16 desc[UR20][R156.64], R3 ;  /* 0x000000039c005986 */ /* 0x0001e2000c101514 */
[----:B--2---:R-:W-:Y:S01]  /*47fa0*/  ISETP.LT.AND P1, PT, R10, UR6, !P2 ;  /* 0x000000060a007c0c */ /* 0x004fe2000d721270 */
[----:B------:R-:W-:Y:S02]  /*47fb0*/  VIADD R159, R159, UR7 ;  /* 0x000000079f9f7c36 */ /* 0x000fe40008000000 */
[----:B------:R-:W2:Y:S01]  /*47fc0*/  LDL.LU R10, [R1+0x169c] ;  /* 0x00169c00010a7983 */ /* 0x000ea20000300800 */
[----:B------:R-:W-:Y:S01]  /*47fd0*/  ISETP.LT.AND P0, PT, R148, UR4, !P2 ;  /* 0x0000000494007c0c */ /* 0x000fe2000d701270 */
[----:B------:R-:W1:Y:S01]  /*47fe0*/  LDCU UR4, c[0x0][0x39c] ;  /* 0x00007380ff0477ac */ /* 0x000e620008000800 */
[----:B------:R-:W-:Y:S01]  /*47ff0*/  ISETP.LT.AND P5, PT, R12, UR9, !P2 ;  /* 0x000000090c007c0c */ /* 0x000fe2000d7a1270 */
[----:B------:R-:W2:Y:S01]  /*48000*/  LDCU UR6, c[0x0][0x39c] ;  /* 0x00007380ff0677ac */ /* 0x000ea20008000800 */
[----:B------:R-:W3:Y:S01]  /*48010*/  LDL.LU R12, [R1+0x16c0] ;  /* 0x0016c000010c7983 */ /* 0x000ee20000300800 */
[----:B------:R-:W-:Y:S01]  /*48020*/  F2FP.F16.F32.PACK_AB R22, R23, R22 ;  /* 0x000000161716723e */ /* 0x000fe200000000ff */
[----:B0-----:R-:W-:Y:S01]  /*48030*/  VIADD R3, R159, UR7 ;  /* 0x000000079f037c36 */ /* 0x001fe20008000000 */
[----:B------:R-:W-:Y:S01]  /*48040*/  ISETP.LT.AND P6, PT, R13, UR8, !P2 ;  /* 0x000000080d007c0c */ /* 0x000fe2000d7c1270 */
[----:B------:R-:W5:Y:S01]  /*48050*/  LDL.LU R14, [R1+0x16c8] ;  /* 0x0016c800010e7983 */ /* 0x000f620000300800 */
[----:B------:R-:W3:Y:S01]  /*48060*/  LDCU UR8, c[0x0][0x39c] ;  /* 0x00007380ff0877ac */ /* 0x000ee20008000800 */
[----:B------:R-:W-:-:S02]  /*48070*/  F2FP.F16.F32.PACK_AB R24, R25, R24 ;  /* 0x000000181918723e */ /* 0x000fc400000000ff */
[----:B------:R-:W-:Y:S01]  /*48080*/  F2FP.F16.F32.PACK_AB R26, R27, R26 ;  /* 0x0000001a1b1a723e */ /* 0x000fe200000000ff */
[----:B------:R-:W0:Y:S01]  /*48090*/  LDCU UR9, c[0x0][0x39c] ;  /* 0x00007380ff0977ac */ /* 0x000e220008000800 */
[----:B-1----:R-:W-:Y:S01]  /*480a0*/  ISETP.LT.AND P4, PT, R135, UR4, !P2 ;  /* 0x0000000487007c0c */ /* 0x002fe2000d781270 */
[----:B------:R-:W1:-:S12]  /*480b0*/  LDCU UR4, c[0x0][0x39c] ;  /* 0x00007380ff0477ac */ /* 0x000e580008000800 */
[----:B------:R0:W-:Y:S01]  /*480c0*/  @P4 STG.E.U16 desc[UR20][R8.64], R22 ;  /* 0x0000001608004986 */ /* 0x0001e2000c101514 */
[C---:B------:R-:W-:Y:S02]  /*480d0*/  LEA R4, P4, R159.reuse, R0, 0x1 ;  /* 0x000000009f047211 */ /* 0x040fe400078808ff */
[----:B-1----:R-:W-:Y:S01]  /*480e0*/  ISETP.LT.AND P3, PT, R134, UR4, !P2 ;  /* 0x0000000486007c0c */ /* 0x002fe2000d761270 */
[----:B------:R-:W4:Y:S01]  /*480f0*/  LDCU UR4, c[0x0][0x39c] ;  /* 0x00007380ff0477ac */ /* 0x000f220008000800 */
[----:B------:R-:W-:Y:S02]  /*48100*/  LEA.HI.X.SX32 R5, R159, R2, 0x1, P4 ;  /* 0x000000029f057211 */ /* 0x000fe400020f0eff */
[C---:B------:R-:W-:Y:S02]  /*48110*/  LEA R6, P4, R3.reuse, R0, 0x1 ;  /* 0x0000000003067211 */ /* 0x040fe400078808ff */
[----:B0-----:R-:W-:Y:S01]  /*48120*/  PRMT R9, R22, 0x7632, R9 ;  /* 0x0000763216097816 */ /* 0x001fe20000000009 */
[C---:B------:R-:W-:Y:S01]  /*48130*/  VIADD R8, R3.reuse, UR7 ;  /* 0x0000000703087c36 */ /* 0x040fe20008000000 */
[----:B------:R-:W-:-:S03]  /*48140*/  LEA.HI.X.SX32 R7, R3, R2, 0x1, P4 ;  /* 0x0000000203077211 */ /* 0x000fc600020f0eff */
[C---:B------:R-:W-:Y:S02]  /*48150*/  VIADD R3, R8.reuse, UR7 ;  /* 0x0000000708037c36 */ /* 0x040fe40008000000 */
[----:B------:R0:W-:Y:S04]  /*48160*/  @P3 STG.E.U16 desc[UR20][R4.64], R9 ;  /* 0x0000000904003986 */ /* 0x0001e8000c101514 */
[----:B------:R1:W-:Y:S01]  /*48170*/  @P1 STG.E.U16 desc[UR20][R6.64], R24 ;  /* 0x0000001806001986 */ /* 0x0003e2000c101514 */
[----:B----4-:R-:W-:Y:S01]  /*48180*/  ISETP.LT.AND P3, PT, R11, UR4, !P2 ;  /* 0x000000040b007c0c */ /* 0x010fe2000d761270 */
[----:B------:R-:W5:Y:S02]  /*48190*/  LDCU UR4, c[0x0][0x39c] ;  /* 0x00007380ff0477ac */ /* 0x000f640008000800 */
[----:B------:R-:W4:Y:S01]  /*481a0*/  LDL.LU R11, [R1+0x16d4] ;  /* 0x0016d400010b7983 */ /* 0x000f220000300800 */
[----:B0-----:R-:W-:-:S04]  /*481b0*/  LEA R4, P4, R8, R0, 0x1 ;  /* 0x0000000008047211 */ /* 0x001fc800078808ff */
[----:B------:R-:W-:Y:S02]  /*481c0*/  LEA.HI.X.SX32 R5, R8, R2, 0x1, P4 ;  /* 0x0000000208057211 */ /* 0x000fe400020f0eff */
[----:B-1----:R-:W-:Y:S02]  /*481d0*/  PRMT R7, R24, 0x7632, R7 ;  /* 0x0000763218077816 */ /* 0x002fe40000000007 */
[----:B------:R-:W-:-:S03]  /*481e0*/  LEA R6, P4, R3, R0, 0x1 ;  /* 0x0000000003067211 */ /* 0x000fc600078808ff */
[----:B------:R0:W-:Y:S02]  /*481f0*/  @P6 STG.E.U16 desc[UR20][R4.64], R7 ;  /* 0x0000000704006986 */ /* 0x0001e4000c101514 */
[C---:B0-----:R-:W-:Y:S02]  /*48200*/  LEA.HI.X.SX32 R7, R3.reuse, R2, 0x1, P4 ;  /* 0x0000000203077211 */ /* 0x041fe400020f0eff */
[----:B--2---:R-:W-:Y:S02]  /*48210*/  ISETP.LT.AND P1, PT, R10, UR6, !P2 ;  /* 0x000000060a007c0c */ /* 0x004fe4000d721270 */
[----:B---3--:R-:W-:Y:S01]  /*48220*/  ISETP.LT.AND P4, PT, R12, UR8, !P2 ;  /* 0x000000080c007c0c */ /* 0x008fe2000d781270 */
[----:B------:R-:W2:Y:S01]  /*48230*/  LDL.LU R10, [R1+0x16d0] ;  /* 0x0016d000010a7983 */ /* 0x000ea20000300800 */
[----:B------:R-:W-:Y:S01]  /*48240*/  VIADD R8, R3, UR7 ;  /* 0x0000000703087c36 */ /* 0x000fe20008000000 */
[----:B------:R-:W4:Y:S02]  /*48250*/  LDCU UR6, c[0x0][0x39c] ;  /* 0x00007380ff0677ac */ /* 0x000f240008000800 */
[----:B------:R-:W3:Y:S01]  /*48260*/  LDL.LU R13, [R1+0x16e0] ;  /* 0x0016e000010d7983 */ /* 0x000ee20000300800 */
[----:B------:R-:W3:Y:S03]  /*48270*/  LDCU UR8, c[0x0][0x39c] ;  /* 0x00007380ff0877ac */ /* 0x000ee60008000800 */
[----:B------:R-:W3:Y:S01]  /*48280*/  LDL.LU R12, [R1+0x16dc] ;  /* 0x0016dc00010c7983 */ /* 0x000ee20000300800 */
[----:B------:R-:W-:-:S02]  /*48290*/  LEA R4, P6, R8, R0, 0x1 ;  /* 0x0000000008047211 */ /* 0x000fc400078c08ff */
[----:B------:R-:W-:Y:S01]  /*482a0*/  PRMT R3, R26, 0x7632, R3 ;  /* 0x000076321a037816 */ /* 0x000fe20000000003 */
[----:B------:R-:W-:Y:S01]  /*482b0*/  @P5 STG.E.U16 desc[UR20][R6.64], R26 ;  /* 0x0000001a06005986 */ /* 0x000fe2000c101514 */
[C---:B------:R-:W-:Y:S01]  /*482c0*/  LEA.HI.X.SX32 R5, R8.reuse, R2, 0x1, P6 ;  /* 0x0000000208057211 */ /* 0x040fe200030f0eff */
[----:B------:R-:W-:Y:S01]  /*482d0*/  VIADD R8, R8, UR7 ;  /* 0x0000000708087c36 */ /* 0x000fe20008000000 */
[----:B-----5:R-:W-:Y:S01]  /*482e0*/  ISETP.LT.AND P5, PT, R14, UR4, !P2 ;  /* 0x000000040e007c0c */ /* 0x020fe2000d7a1270 */
[----:B------:R-:W2:Y:S02]  /*482f0*/  LDCU UR4, c[0x0][0x39c] ;  /* 0x00007380ff0477ac */ /* 0x000ea40008000800 */
[----:B------:R0:W-:Y:S01]  /*48300*/  @P3 STG.E.U16 desc[UR20][R4.64], R3 ;  /* 0x0000000304003986 */ /* 0x0001e2000c101514 */
[----:B------:R-:W-:Y:S01]  /*48310*/  F2FP.F16.F32.PACK_AB R28, R29, R28 ;  /* 0x0000001c1d1c723e */ /* 0x000fe200000000ff */
[C---:B0-----:R-:W-:Y:S01]  /*48320*/  VIADD R3, R8.reuse, UR7 ;  /* 0x0000000708037c36 */ /* 0x041fe20008000000 */
[----:B------:R-:W-:-:S04]  /*48330*/  LEA R4, P3, R8, R0, 0x1 ;  /* 0x0000000008047211 */ /* 0x000fc800078608ff */
[C---:B------:R-:W-:Y:S02]  /*48340*/  LEA R6, P6, R3.reuse, R0, 0x1 ;  /* 0x0000000003067211 */ /* 0x040fe400078c08ff */
[-C--:B------:R-:W-:Y:S02]  /*48350*/  LEA.HI.X.SX32 R5, R8, R2.reuse, 0x1, P3 ;  /* 0x0000000208057211 */ /* 0x080fe400018f0eff */
[----:B------:R-:W-:Y:S02]  /*48360*/  PRMT R8, R28, 0x7632, R8 ;  /* 0x000076321c087816 */ /* 0x000fe40000000008 */
[C---:B------:R-:W-:Y:S01]  /*48370*/  LEA.HI.X.SX32 R7, R3.reuse, R2, 0x1, P6 ;  /* 0x0000000203077211 */ /* 0x040fe200030f0eff */
[----:B------:R-:W-:Y:S01]  /*48380*/  VIADD R3, R3, UR7 ;  /* 0x0000000703037c36 */ /* 0x000fe20008000000 */
[----:B------:R0:W-:Y:S04]  /*48390*/  @P1 STG.E.U16 desc[UR20][R4.64], R28 ;  /* 0x0000001c04001986 */ /* 0x0001e8000c101514 */
[----:B------:R1:W-:Y:S01]  /*483a0*/  @P4 STG.E.U16 desc[UR20][R6.64], R8 ;  /* 0x0000000806004986 */ /* 0x0003e2000c101514 */
[----:B----4-:R-:W-:Y:S01]  /*483b0*/  ISETP.LT.AND P3, PT, R11, UR6, !P2 ;  /* 0x000000060b007c0c */ /* 0x010fe2000d761270 */
[----:B------:R-:W4:Y:S02]  /*483c0*/  LDCU UR6, c[0x0][0x39c] ;  /* 0x00007380ff0677ac */ /* 0x000f240008000800 */
[----:B------:R-:W5:Y:S01]  /*483d0*/  LDL.LU R11, [R1+0x16e4] ;  /* 0x0016e400010b7983 */ /* 0x000f620000300800 */
[----:B0-----:R-:W-:-:S04]  /*483e0*/  LEA R4, P4, R3, R0, 0x1 ;  /* 0x0000000003047211 */ /* 0x001fc800078808ff */
[----:B------:R-:W-:Y:S02]  /*483f0*/  LEA.HI.X.SX32 R5, R3, R2, 0x1, P4 ;  /* 0x0000000203057211 */ /* 0x000fe400020f0eff */
[----:B--2---:R-:W-:Y:S02]  /*48400*/  ISETP.LT.AND P1, PT, R10, UR4, !P2 ;  /* 0x000000040a007c0c */ /* 0x004fe4000d721270 */
[----:B---3--:R-:W-:Y:S01]  /*48410*/  ISETP.LT.AND P6, PT, R13, UR8, !P2 ;  /* 0x000000080d007c0c */ /* 0x008fe2000d7c1270 */
[----:B------:R-:W4:Y:S01]  /*48420*/  LDL.LU R10, [R1+0x16ec] ;  /* 0x0016ec00010a7983 */ /* 0x000f220000300800 */
[----:B------:R-:W-:Y:S01]  /*48430*/  F2FP.F16.F32.PACK_AB R30, R31, R30 ;  /* 0x0000001e1f1e723e */ /* 0x000fe200000000ff */
[----:B------:R-:W-:Y:S01]  /*48440*/  VIADD R3, R3, UR7 ;  /* 0x0000000703037c36 */ /* 0x000fe20008000000 */
[----:B------:R-:W-:Y:S01]  /*48450*/  ISETP.LT.AND P4, PT, R12, UR9, !P2 ;  /* 0x000000090c007c0c */ /* 0x000fe2000d781270 */
[----:B------:R-:W2:Y:S01]  /*48460*/  LDL.LU R13, [R1+0x16f8] ;  /* 0x0016f800010d7983 */ /* 0x000ea20000300800 */
[----:B------:R-:W5:Y:S03]  /*48470*/  LDCU UR4, c[0x0][0x39c] ;  /* 0x00007380ff0477ac */ /* 0x000f660008000800 */
[----:B------:R-:W3:Y:S01]  /*48480*/  LDL.LU R12, [R1+0x16f4] ;  /* 0x0016f400010c7983 */ /* 0x000ee20000300800 */
[----:B-1----:R-:W-:Y:S01]  /*48490*/  VIADD R7, R3, UR7 ;  /* 0x0000000703077c36 */ /* 0x002fe20008000000 */
[----:B------:R-:W3:Y:S02]  /*484a0*/  LDCU UR9, c[0x0][0x39c] ;  /* 0x00007380ff0977ac */ /* 0x000ee40008000800 */
[----:B------:R0:W-:Y:S01]  /*484b0*/  @P5 STG.E.U16 desc[UR20][R4.64], R30 ;  /* 0x0000001e04005986 */ /* 0x0001e2000c101514 */
[----:B------:R-:W-:Y:S01]  /*484c0*/  PRMT R8, R30, 0x7632, R8 ;  /* 0x000076321e087816 */ /* 0x000fe20000000008 */
[----:B------:R-:W2:Y:S01]  /*484d0*/  LDCU UR8, c[0x0][0x39c] ;  /* 0x00007380ff0877ac */ /* 0x000ea20008000800 */
[----:B------:R-:W-:-:S02]  /*484e0*/  F2FP.F16.F32.PACK_AB R32, R33, R32 ;  /* 0x000000202120723e */ /* 0x000fc400000000ff */
[----:B0-----:R-:W-:-:S04]  /*484f0*/  LEA R4, P5, R3, R0, 0x1 ;  /* 0x0000000003047211 */ /* 0x001fc800078a08ff */
[----:B------:R-:W-:Y:S01]  /*48500*/  LEA.HI.X.SX32 R5, R3, R2, 0x1, P5 ;  /* 0x0000000203057211 */ /* 0x000fe200028f0eff */
[C---:B------:R-:W-:Y:S01]  /*48510*/  VIADD R3, R7.reuse, UR7 ;  /* 0x0000000707037c36 */ /* 0x040fe20008000000 */
[----:B------:R-:W-:-:S03]  /*48520*/  LEA R6, P5, R7, R0, 0x1 ;  /* 0x0000000007067211 */ /* 0x000fc600078a08ff */
[----:B------:R0:W-:Y:S01]  /*48530*/  @P3 STG.E.U16 desc[UR20][R4.64], R8 ;  /* 0x0000000804003986 */ /* 0x0001e2000c101514 */
[----:B------:R-:W-:-:S05]  /*48540*/  LEA.HI.X.SX32 R7, R7, R2, 0x1, P5 ;  /* 0x0000000207077211 */ /* 0x000fca00028f0eff */
[----:B------:R1:W-:Y:S01]  /*48550*/  @P1 STG.E.U16 desc[UR20][R6.64], R32 ;  /* 0x0000002006001986 */ /* 0x0003e2000c101514 */
[C---:B0-----:R-:W-:Y:S01]  /*48560*/  LEA R4, P5, R3.reuse, R0, 0x1 ;  /* 0x0000000003047211 */ /* 0x041fe200078a08ff */
[----:B------:R-:W-:Y:S01]  /*48570*/  VIADD R8, R3, UR7 ;  /* 0x0000000703087c36 */ /* 0x000fe20008000000 */
[----:B-----5:R-:W-:Y:S01]  /*48580*/  ISETP.LT.AND P3, PT, R11, UR4, !P2 ;  /* 0x000000040b007c0c */ /* 0x020fe2000d761270 */
[----:B------:R-:W0:Y:S01]  /*48590*/  LDCU UR4, c[0x0][0x39c] ;  /* 0x00007380ff0477ac */ /* 0x000e220008000800 */
[----:B------:R-:W0:Y:S01]  /*485a0*/  LDL.LU R11, [R1+0x16fc] ;  /* 0x0016fc00010b7983 */ /* 0x000e220000300800 */
[----:B------:R-:W-:Y:S02]  /*485b0*/  LEA.HI.X.SX32 R5, R3, R2, 0x1, P5 ;  /* 0x0000000203057211 */ /* 0x000fe400028f0eff */
[----:B-1----:R-:W-:-:S04]  /*485c0*/  LEA R6, P5, R8, R0, 0x1 ;  /* 0x0000000008067211 */ /* 0x002fc800078a08ff */
[----:B------:R-:W-:Y:S02]  /*485d0*/  LEA.HI.X.SX32 R7, R8, R2, 0x1, P5 ;  /* 0x0000000208077211 */ /* 0x000fe400028f0eff */
[----:B----4-:R-:W-:Y:S02]  /*485e0*/  ISETP.LT.AND P1, PT, R10, UR6, !P2 ;  /* 0x000000060a007c0c */ /* 0x010fe4000d721270 */
[----:B------:R-:W-:Y:S01]  /*485f0*/  PRMT R3, R32, 0x7632, R3 ;  /* 0x0000763220037816 */ /* 0x000fe20000000003 */
[----:B------:R-:W4:Y:S01]  /*48600*/  LDL.LU R10, [R1+0x1704] ;  /* 0x00170400010a7983 */ /* 0x000f220000300800 */
[----:B------:R-:W-:Y:S01]  /*48610*/  F2FP.F16.F32.PACK_AB R34, R35, R34 ;  /* 0x000000222322723e */ /* 0x000fe200000000ff */
[----:B------:R-:W-:Y:S01]  /*48620*/  VIADD R8, R8, UR7 ;  /* 0x0000000708087c36 */ /* 0x000fe20008000000 */
[----:B------:R-:W4:Y:S01]  /*48630*/  LDCU UR6, c[0x0][0x39c] ;  /* 0x00007380ff0677ac */ /* 0x000f220008000800 */
[----:B---3--:R-:W-:Y:S02]  /*48640*/  ISETP.LT.AND P5, PT, R12, UR9, !P2 ;  /* 0x000000090c007c0c */ /* 0x008fe4000d7a1270 */
[----:B------:R-:W3:Y:S04]  /*48650*/  LDL.LU R12, [R1+0x1708] ;  /* 0x00170800010c7983 */ /* 0x000ee80000300800 */
[----:B------:R1:W-:Y:S01]  /*48660*/  @P6 STG.E.U16 desc[UR20][R4.64], R3 ;  /* 0x0000000304006986 */ /* 0x0003e2000c101514 */
[----:B------:R-:W-:Y:S01]  /*48670*/  PRMT R9, R34, 0x7632, R9 ;  /* 0x0000763222097816 */ /* 0x000fe20000000009 */
[----:B------:R-:W5:Y:S02]  /*48680*/  LDCU UR9, c[0x0][0x39c] ;  /* 0x00007380ff0977ac */ /* 0x000f640008000800 */
[----:B------:R-:W5:Y:S04]  /*48690*/  LDL.LU R14, [R1+0x1710] ;  /* 0x00171000010e7983 */ /* 0x000f680000300800 */
[----:B------:R1:W-:Y:S01]  /*486a0*/  @P4 STG.E.U16 desc[UR20][R6.64], R34 ;  /* 0x0000002206004986 */ /* 0x0003e2000c101514 */
[----:B--2---:R-:W-:Y:S01]  /*486b0*/  ISETP.LT.AND P6, PT, R13, UR8, !P2 ;  /* 0x000000080d007c0c */ /* 0x004fe2000d7c1270 */
[----:B------:R-:W3:Y:S01]  /*486c0*/  LDCU UR8, c[0x0][0x39c] ;  /* 0x00007380ff0877ac */ /* 0x000ee20008000800 */
[C---:B-1----:R-:W-:Y:S01]  /*486d0*/  LEA R4, P4, R8.reuse, R0, 0x1 ;  /* 0x0000000008047211 */ /* 0x042fe200078808ff */
[----:B------:R-:W-:-:S03]  /*486e0*/  VIADD R3, R8, UR7 ;  /* 0x0000000708037c36 */ /* 0x000fc60008000000 */
[----:B------:R-:W-:Y:S01]  /*486f0*/  LEA.HI.X.SX32 R5, R8, R2, 0x1, P4 ;  /* 0x0000000208057211 */ /* 0x000fe200020f0eff */
[C---:B------:R-:W-:Y:S01]  /*48700*/  VIADD R8, R3.reuse, UR7 ;  /* 0x0000000703087c36 */ /* 0x040fe20008000000 */
[----:B------:R-:W-:-:S03]  /*48710*/  LEA R6, P4, R3, R0, 0x1 ;  /* 0x0000000003067211 */ /* 0x000fc600078808ff */
[----:B------:R1:W-:Y:S01]  /*48720*/  @P3 STG.E.U16 desc[UR20][R4.64], R9 ;  /* 0x0000000904003986 */ /* 0x0003e2000c101514 */
[----:B------:R-:W-:Y:S02]  /*48730*/  F2FP.F16.F32.PACK_AB R36, R37, R36 ;  /* 0x000000242524723e */ /* 0x000fe400000000ff */
[----:B------:R-:W-:Y:S01]  /*48740*/  LEA.HI.X.SX32 R7, R3, R2, 0x1, P4 ;  /* 0x0000000203077211 */ /* 0x000fe200020f0eff */
[----:B------:R-:W-:-:S04]  /*48750*/  VIADD R3, R8, UR7 ;  /* 0x0000000708037c36 */ /* 0x000fc80008000000 */
[----:B------:R2:W-:Y:S01]  /*48760*/  @P1 STG.E.U16 desc[UR20][R6.64], R36 ;  /* 0x0000002406001986 */ /* 0x0005e2000c101514 */
[C---:B-1----:R-:W-:Y:S02]  /*48770*/  LEA R4, P4, R8.reuse, R0, 0x1 ;  /* 0x0000000008047211 */ /* 0x042fe400078808ff */
[----:B0-----:R-:W-:Y:S01]  /*48780*/  ISETP.LT.AND P3, PT, R11, UR4, !P2 ;  /* 0x000000040b007c0c */ /* 0x001fe2000d761270 */
[----:B------:R-:W5:Y:S01]  /*48790*/  LDCU UR4, c[0x0][0x39c] ;  /* 0x00007380ff0477ac */ /* 0x000f620008000800 */
[----:B------:R-:W-:Y:S01]  /*487a0*/  LEA.HI.X.SX32 R5, R8, R2, 0x1, P4 ;  /* 0x0000000208057211 */ /* 0x000fe200020f0eff */
[----:B------:R-:W5:Y:S01]  /*487b0*/  LDL.LU R11, [R1+0x171c] ;  /* 0x00171c00010b7983 */ /* 0x000f620000300800 */
[----:B--2---:R-:W-:Y:S02]  /*487c0*/  PRMT R7, R36, 0x7632, R7 ;  /* 0x0000763224077816 */ /* 0x004fe40000000007 */
[----:B------:R-:W-:-:S03]  /*487d0*/  LEA R6, P4, R3, R0, 0x1 ;  /* 0x0000000003067211 */ /* 0x000fc600078808ff */
[----:B------:R0:W-:Y:S02]  /*487e0*/  @P6 STG.E.U16 desc[UR20][R4.64], R7 ;  /* 0x0000000704006986 */ /* 0x0001e4000c101514 */
[C---:B0-----:R-:W-:Y:S02]  /*487f0*/  LEA.HI.X.SX32 R7, R3.reuse, R2, 0x1, P4 ;  /* 0x0000000203077211 */ /* 0x041fe400020f0eff */
[----:B----4-:R-:W-:Y:S01]  /*48800*/  ISETP.LT.AND P1, PT, R10, UR6, !P2 ;  /* 0x000000060a007c0c */ /* 0x010fe2000d721270 */
[----:B------:R-:W-:Y:S01]  /*48810*/  VIADD R8, R3, UR7 ;  /* 0x0000000703087c36 */ /* 0x000fe20008000000 */
[----:B------:R-:W2:Y:S01]  /*48820*/  LDL.LU R10, [R1+0x1718] ;  /* 0x00171800010a7983 */ /* 0x000ea20000300800 */
[----:B------:R-:W-:Y:S01]  /*48830*/  F2FP.F16.F32.PACK_AB R38, R39, R38 ;  /* 0x000000262726723e */ /* 0x000fe200000000ff */
[----:B------:R-:W0:Y:S02]  /*48840*/  LDCU UR6, c[0x0][0x39c] ;  /* 0x00007380ff0677ac */ /* 0x000e240008000800 */
[----:B------:R-:W4:Y:S01]  /*48850*/  LDL.LU R13, [R1+0x1728] ;  /* 0x00172800010d7983 */ /* 0x000f220000300800 */
[----:B---3--:R-:W-:Y:S01]  /*48860*/  ISETP.LT.AND P4, PT, R12, UR8, !P2 ;  /* 0x000000080c007c0c */ /* 0x008fe2000d781270 */
[----:B------:R-:W4:Y:S02]  /*48870*/  LDCU UR8, c[0x0][0x39c] ;  /* 0x00007380ff0877ac */ /* 0x000f240008000800 */
        /* <DEDUP_REMOVED lines=10> */
[C---:B-1----:R-:W-:Y:S01]  /*48920*/  VIADD R3, R8.reuse, UR7 ;  /* 0x0000000708037c36 */ /* 0x042fe20008000000 */
        /* <DEDUP_REMOVED lines=8> */
[----:B0-----:R-:W-:Y:S01]  /*489b0*/  ISETP.LT.AND P3, PT, R11, UR6, !P2 ;  /* 0x000000060b007c0c */ /* 0x001fe2000d761270 */
[----:B------:R-:W0:Y:S02]  /*489c0*/  LDCU UR6, c[0x0][0x39c] ;  /* 0x00007380ff0677ac */ /* 0x000e240008000800 */
[----:B------:R-:W5:Y:S01]  /*489d0*/  LDL.LU R11, [R1+0x172c] ;  /* 0x00172c00010b7983 */ /* 0x000f620000300800 */
[----:B-1----:R-:W-:-:S04]  /*489e0*/  LEA R4, P4, R3, R0, 0x1 ;  /* 0x0000000003047211 */ /* 0x002fc800078808ff */
[----:B------:R-:W-:Y:S02]  /*489f0*/  LEA.HI.X.SX32 R5, R3, R2, 0x1, P4 ;  /* 0x0000000203057211 */ /* 0x000fe400020f0eff */
[----:B--2---:R-:W-:Y:S02]  /*48a00*/  ISETP.LT.AND P1, PT, R10, UR4, !P2 ;  /* 0x000000040a007c0c */ /* 0x004fe4000d721270 */
[----:B----4-:R-:W-:Y:S01]  /*48a10*/  ISETP.LT.AND P6, PT, R13, UR8, !P2 ;  /* 0x000000080d007c0c */ /* 0x010fe2000d7c1270 */
[----:B------:R-:W0:Y:S01]  /*48a20*/  LDL.LU R10, [R1+0x1734] ;  /* 0x00173400010a7983 */ /* 0x000e220000300800 */
[----:B------:R-:W-:Y:S01]  /*48a30*/  F2FP.F16.F32.PACK_AB R42, R43, R42 ;  /* 0x0000002a2b2a723e */ /* 0x000fe200000000ff */
[----:B------:R-:W-:Y:S01]  /*48a40*/  VIADD R3, R3, UR7 ;  /* 0x0000000703037c36 */ /* 0x000fe20008000000 */
[----:B---3--:R-:W-:Y:S01]  /*48a50*/  ISETP.LT.AND P4, PT, R12, UR9, !P2 ;  /* 0x000000090c007c0c */ /* 0x008fe2000d781270 */
[----:B------:R-:W2:Y:S01]  /*48a60*/  LDL.LU R13, [R1+0x1740] ;  /* 0x00174000010d7983 */ /* 0x000ea20000300800 */
[----:B------:R-:W1:Y:S03]  /*48a70*/  LDCU UR4, c[0x0][0x39c] ;  /* 0x00007380ff0477ac */ /* 0x000e660008000800 */
[----:B------:R-:W3:Y:S01]  /*48a80*/  LDL.LU R12, [R1+0x173c] ;  /* 0x00173c00010c7983 */ /* 0x000ee20000300800 */
[----:B-----5:R-:W-:Y:S01]  /*48a90*/  VIADD R7, R3, UR7 ;  /* 0x0000000703077c36 */ /* 0x020fe20008000000 */
[----:B------:R-:W3:Y:S02]  /*48aa0*/  LDCU UR9, c[0x0][0x39c] ;  /* 0x00007380ff0977ac */ /* 0x000ee40008000800 */
[----:B------:R4:W-:Y:S01]  /*48ab0*/  @P5 STG.E.U16 desc[UR20][R4.64], R42 ;  /* 0x0000002a04005986 */ /* 0x0009e2000c101514 */
[----:B------:R-:W-:Y:S01]  /*48ac0*/  PRMT R8, R42, 0x7632, R8 ;  /* 0x000076322a087816 */ /* 0x000fe20000000008 */
[----:B------:R-:W2:Y:S01]  /*48ad0*/  LDCU UR8, c[0x0][0x39c] ;  /* 0x00007380ff0877ac */ /* 0x000ea20008000800 */
[----:B------:R-:W-:-:S02]  /*48ae0*/  F2FP.F16.F32.PACK_AB R44, R45, R44 ;  /* 0x0000002c2d2c723e */ /* 0x000fc400000000ff */
[----:B----4-:R-:W-:-:S04]  /*48af0*/  LEA R4, P5, R3, R0, 0x1 ;  /* 0x0000000003047211 */ /* 0x010fc800078a08ff */
[----:B------:R-:W-:Y:S01]  /*48b00*/  LEA.HI.X.SX32 R5, R3, R2, 0x1, P5 ;  /* 0x0000000203057211 */ /* 0x000fe200028f0eff */
[C---:B------:R-:W-:Y:S01]  /*48b10*/  VIADD R3, R7.reuse, UR7 ;  /* 0x0000000707037c36 */ /* 0x040fe20008000000 */
[----:B------:R-:W-:-:S03]  /*48b20*/  LEA R6, P5, R7, R0, 0x1 ;  /* 0x0000000007067211 */ /* 0x000fc600078a08ff */
[----:B------:R4:W-:Y:S01]  /*48b30*/  @P3 STG.E.U16 desc[UR20][R4.64], R8 ;  /* 0x0000000804003986 */ /* 0x0009e2000c101514 */
[----:B------:R-:W-:-:S05]  /*48b40*/  LEA.HI.X.SX32 R7, R7, R2, 0x1, P5 ;  /* 0x0000000207077211 */ /* 0x000fca00028f0eff */
[----:B------:R5:W-:Y:S01]  /*48b50*/  @P1 STG.E.U16 desc[UR20][R6.64], R44 ;  /* 0x0000002c06001986 */ /* 0x000be2000c101514 */
[C---:B----4-:R-:W-:Y:S01]  /*48b60*/  LEA R4, P5, R3.reuse, R0, 0x1 ;  /* 0x0000000003047211 */ /* 0x050fe200078a08ff */
[----:B------:R-:W-:Y:S01]  /*48b70*/  VIADD R8, R3, UR7 ;  /* 0x0000000703087c36 */ /* 0x000fe20008000000 */
[----:B-1----:R-:W-:Y:S01]  /*48b80*/  ISETP.LT.AND P3, PT, R11, UR4, !P2 ;  /* 0x000000040b007c0c */ /* 0x002fe2000d761270 */
[----:B------:R-:W1:Y:S01]  /*48b90*/  LDCU UR4, c[0x0][0x39c] ;  /* 0x00007380ff0477ac */ /* 0x000e620008000800 */
[----:B------:R-:W1:Y:S01]  /*48ba0*/  LDL.LU R11, [R1+0x1744] ;  /* 0x00174400010b7983 */ /* 0x000e620000300800 */
[----:B------:R-:W-:Y:S02]  /*48bb0*/  LEA.HI.X.SX32 R5, R3, R2, 0x1, P5 ;  /* 0x0000000203057211 */ /* 0x000fe400028f0eff */
[----:B-----5:R-:W-:-:S04]  /*48bc0*/  LEA R6, P5, R8, R0, 0x1 ;  /* 0x0000000008067211 */ /* 0x020fc800078a08ff */
[----:B------:R-:W-:Y:S02]  /*48bd0*/  LEA.HI.X.SX32 R7, R8, R2, 0x1, P5 ;  /* 0x0000000208077211 */ /* 0x000fe400028f0eff */
[----:B0-----:R-:W-:Y:S02]  /*48be0*/  ISETP.LT.AND P1, PT, R10, UR6, !P2 ;  /* 0x000000060a007c0c */ /* 0x001fe4000d721270 */
        /* <DEDUP_REMOVED lines=14> */
[C---:B0-----:R-:W-:Y:S01]  /*48cd0*/  LEA R4, P4, R8.reuse, R0, 0x1 ;  /* 0x0000000008047211 */ /* 0x041fe200078808ff */
        /* <DEDUP_REMOVED lines=9> */
[C---:B0-----:R-:W-:Y:S02]  /*48d70*/  LEA R4, P4, R8.reuse, R0, 0x1 ;  /* 0x0000000008047211 */ /* 0x041fe400078808ff */
[----:B-1----:R-:W-:Y:S01]  /*48d80*/  ISETP.LT.AND P3, PT, R11, UR4, !P2 ;  /* 0x000000040b007c0c */ /* 0x002fe2000d761270 */
        /* <DEDUP_REMOVED lines=16> */
[----:B------:R-:W-:-:S03]  /*48e90*/  LEA R4, P6, R9, R0, 0x1 ;  /* 0x0000000009047211 */ /* 0x000fc600078c08ff */
[----:B------:R1:W-:Y:S01]  /*48ea0*/  @P5 STG.E.U16 desc[UR20][R6.64], R50 ;  /* 0x0000003206005986 */ /* 0x0003e2000c101514 */
[C---:B------:R-:W-:Y:S01]  /*48eb0*/  LEA.HI.X.SX32 R5, R9.reuse, R2, 0x1, P6 ;  /* 0x0000000209057211 */ /* 0x040fe200030f0eff */
[----:B------:R-:W-:Y:S01]  /*48ec0*/  VIADD R9, R9, UR7 ;  /* 0x0000000709097c36 */ /* 0x000fe20008000000 */
[----:B-----5:R-:W-:Y:S01]  /*48ed0*/  ISETP.LT.AND P5, PT, R14, UR4, !P2 ;  /* 0x000000040e007c0c */ /* 0x020fe2000d7a1270 */
[----:B------:R-:W2:Y:S01]  /*48ee0*/  LDCU UR4, c[0x0][0x39c] ;  /* 0x00007380ff0477ac */ /* 0x000ea20008000800 */
[----:B------:R-:W-:Y:S01]  /*48ef0*/  PRMT R8, R50, 0x7632, R8 ;  /* 0x0000763232087816 */ /* 0x000fe20000000008 */
[----:B------:R-:W-:Y:S01]  /*48f00*/  VIADD R3, R9, UR7 ;  /* 0x0000000709037c36 */ /* 0x000fe20008000000 */
[----:B------:R-:W-:-:S03]  /*48f10*/  F2FP.F16.F32.PACK_AB R52, R53, R52 ;  /* 0x000000343534723e */ /* 0x000fc600000000ff */
[----:B------:R5:W-:Y:S01]  /*48f20*/  @P3 STG.E.U16 desc[UR20][R4.64], R8 ;  /* 0x0000000804003986 */ /* 0x000be2000c101514 */
[----:B-1----:R-:W-:-:S04]  /*48f30*/  LEA R6, P6, R3, R0, 0x1 ;  /* 0x0000000003067211 */ /* 0x002fc800078c08ff */
[----:B------:R-:W-:Y:S02]  /*48f40*/  LEA.HI.X.SX32 R7, R3, R2, 0x1, P6 ;  /* 0x0000000203077211 */ /* 0x000fe400030f0eff */
[----:B-----5:R-:W-:Y:S01]  /*48f50*/  LEA R4, P3, R9, R0, 0x1 ;  /* 0x0000000009047211 */ /* 0x020fe200078608ff */
[----:B------:R-:W-:-:S03]  /*48f60*/  VIADD R3, R3, UR7 ;  /* 0x0000000703037c36 */ /* 0x000fc60008000000 */
[----:B------:R-:W-:Y:S02]  /*48f70*/  LEA.HI.X.SX32 R5, R9, R2, 0x1, P3 ;  /* 0x0000000209057211 */ /* 0x000fe400018f0eff */
[----:B------:R-:W-:-:S03]  /*48f80*/  PRMT R9, R52, 0x7632, R9 ;  /* 0x0000763234097816 */ /* 0x000fc60000000009 */
[----:B------:R1:W-:Y:S01]  /*48f90*/  @P1 STG.E.U16 desc[UR20][R4.64], R52 ;  /* 0x0000003404001986 */ /* 0x0003e2000c101514 */
[----:B0-----:R-:W-:-:S03]  /*48fa0*/  ISETP.LT.AND P3, PT, R11, UR6, !P2 ;  /* 0x000000060b007c0c */ /* 0x001fc6000d761270 */
[----:B------:R0:W-:Y:S01]  /*48fb0*/  @P4 STG.E.U16 desc[UR20][R6.64], R9 ;  /* 0x0000000906004986 */ /* 0x0001e2000c101514 */
[----:B------:R-:W-:Y:S01]  /*48fc0*/  F2FP.F16.F32.PACK_AB R54, R55, R54 ;  /* 0x000000363736723e */ /* 0x000fe200000000ff */
[----:B------:R-:W5:Y:S02]  /*48fd0*/  LDCU UR6, c[0x0][0x39c] ;  /* 0x00007380ff0677ac */ /* 0x000f640008000800 */
[----:B------:R-:W5:Y:S01]  /*48fe0*/  LDL.LU R11, [R1+0x1774] ;  /* 0x00177400010b7983 */ /* 0x000f620000300800 */
[----:B-1----:R-:W-:-:S04]  /*48ff0*/  LEA R4, P4, R3, R0, 0x1 ;  /* 0x0000000003047211 */ /* 0x002fc800078808ff */
[----:B------:R-:W-:Y:S02]  /*49000*/  LEA.HI.X.SX32 R5, R3, R2, 0x1, P4 ;  /* 0x0000000203057211 */ /* 0x000fe400020f0eff */
[----:B--2---:R-:W-:Y:S02]  /*49010*/  ISETP.LT.AND P1, PT, R10, UR4, !P2 ;  /* 0x000000040a007c0c */ /* 0x004fe4000d721270 */
[----:B----4-:R-:W-:Y:S01]  /*49020*/  ISETP.LT.AND P6, PT, R13, UR8, !P2 ;  /* 0x000000080d007c0c */ /* 0x010fe2000d7c1270 */
[----:B------:R-:W2:Y:S01]  /*49030*/  LDL.LU R10, [R1+0x177c] ;  /* 0x00177c00010a7983 */ /* 0x000ea20000300800 */
[----:B------:R-:W-:Y:S01]  /*49040*/  VIADD R3, R3, UR7 ;  /* 0x0000000703037c36 */ /* 0x000fe20008000000 */
[----:B------:R-:W5:Y:S01]  /*49050*/  LDCU UR4, c[0x0][0x39c] ;  /* 0x00007380ff0477ac */ /* 0x000f620008000800 */
[----:B---3--:R-:W-:Y:S01]  /*49060*/  ISETP.LT.AND P4, PT, R12, UR9, !P2 ;  /* 0x000000090c007c0c */ /* 0x008fe2000d781270 */
[----:B------:R-:W3:Y:S01]  /*49070*/  LDL.LU R13, [R1+0x1788] ;  /* 0x00178800010d7983 */ /* 0x000ee20000300800 */
[----:B0-----:R-:W-:Y:S01]  /*49080*/  VIADD R7, R3, UR7 ;  /* 0x0000000703077c36 */ /* 0x001fe20008000000 */
[----:B------:R-:W0:Y:S02]  /*49090*/  LDCU UR9, c[0x0][0x39c] ;  /* 0x00007380ff0977ac */ /* 0x000e240008000800 */
[----:B------:R-:W0:Y:S01]  /*490a0*/  LDL.LU R12, [R1+0x1784] ;  /* 0x00178400010c7983 */ /* 0x000e220000300800 */
[----:B------:R-:W-:Y:S01]  /*490b0*/  PRMT R8, R54, 0x7632, R8 ;  /* 0x0000763236087816 */ /* 0x000fe20000000008 */
[----:B------:R-:W3:Y:S02]  /*490c0*/  LDCU UR8, c[0x0][0x39c] ;  /* 0x00007380ff0877ac */ /* 0x000ee40008000800 */
[----:B------:R1:W-:Y:S01]  /*490d0*/  @P5 STG.E.U16 desc[UR20][R4.64], R54 ;  /* 0x0000003604005986 */ /* 0x0003e2000c101514 */
[----:B------:R-:W-:-:S02]  /*490e0*/  F2FP.F16.F32.PACK_AB R56, R57, R56 ;  /* 0x000000383938723e */ /* 0x000fc400000000ff */
[----:B-1----:R-:W-:-:S04]  /*490f0*/  LEA R4, P5, R3, R0, 0x1 ;  /* 0x0000000003047211 */ /* 0x002fc800078a08ff */
[----:B------:R-:W-:Y:S01]  /*49100*/  LEA.HI.X.SX32 R5, R3, R2, 0x1, P5 ;  /* 0x0000000203057211 */ /* 0x000fe200028f0eff */
[C---:B------:R-:W-:Y:S01]  /*49110*/  VIADD R3, R7.reuse, UR7 ;  /* 0x0000000707037c36 */ /* 0x040fe20008000000 */
[----:B------:R-:W-:-:S03]  /*49120*/  LEA R6, P5, R7, R0, 0x1 ;  /* 0x0000000007067211 */ /* 0x000fc600078a08ff */
[----:B------:R1:W-:Y:S01]  /*49130*/  @P3 STG.E.U16 desc[UR20][R4.64], R8 ;  /* 0x0000000804003986 */ /* 0x0003e2000c101514 */
[----:B------:R-:W-:Y:S01]  /*49140*/  LEA.HI.X.SX32 R7, R7, R2, 0x1, P5 ;  /* 0x0000000207077211 */ /* 0x000fe200028f0eff */
[----:B------:R-:W-:-:S04]  /*49150*/  VIADD R9, R3, UR7 ;  /* 0x0000000703097c36 */ /* 0x000fc80008000000 */
[----:B------:R4:W-:Y:S01]  /*49160*/  @P1 STG.E.U16 desc[UR20][R6.64], R56 ;  /* 0x0000003806001986 */ /* 0x0009e2000c101514 */
[----:B-1----:R-:W-:Y:S02]  /*49170*/  LEA R4, P5, R3, R0, 0x1 ;  /* 0x0000000003047211 */ /* 0x002fe400078a08ff */
[----:B-----5:R-:W-:Y:S01]  /*49180*/  ISETP.LT.AND P3, PT, R11, UR4, !P2 ;  /* 0x000000040b007c0c */ /* 0x020fe2000d761270 */
[----:B------:R-:W1:Y:S01]  /*49190*/  LDCU UR4, c[0x0][0x39c] ;  /* 0x00007380ff0477ac */ /* 0x000e620008000800 */
[----:B------:R-:W-:Y:S01]  /*491a0*/  LEA.HI.X.SX32 R5, R3, R2, 0x1, P5 ;  /* 0x0000000203057211 */ /* 0x000fe200028f0eff */
[----:B------:R-:W1:Y:S01]  /*491b0*/  LDL.LU R11, [R1+0x178c] ;  /* 0x00178c00010b7983 */ /* 0x000e620000300800 */
[----:B----4-:R-:W-:Y:S02]  /*491c0*/  PRMT R7, R56, 0x7632, R7 ;  /* 0x0000763238077816 */ /* 0x010fe40000000007 */
[----:B------:R-:W-:-:S03]  /*491d0*/  LEA R6, P5, R9, R0, 0x1 ;  /* 0x0000000009067211 */ /* 0x000fc600078a08ff */
[----:B------:R4:W-:Y:S02]  /*491e0*/  @P6 STG.E.U16 desc[UR20][R4.64], R7 ;  /* 0x0000000704006986 */ /* 0x0009e4000c101514 */
[C---:B----4-:R-:W-:Y:S02]  /*491f0*/  LEA.HI.X.SX32 R7, R9.reuse, R2, 0x1, P5 ;  /* 0x0000000209077211 */ /* 0x050fe400028f0eff */
[----:B--2---:R-:W-:Y:S01]  /*49200*/  ISETP.LT.AND P1, PT, R10, UR6, !P2 ;  /* 0x000000060a007c0c */ /* 0x004fe2000d721270 */
[----:B------:R-:W-:Y:S01]  /*49210*/  VIADD R9, R9, UR7 ;  /* 0x0000000709097c36 */ /* 0x000fe20008000000 */
[----:B------:R-:W2:Y:S01]  /*49220*/  LDL.LU R10, [R1+0x1794] ;  /* 0x00179400010a7983 */ /* 0x000ea20000300800 */
[----:B------:R-:W-:Y:S01]  /*49230*/  F2FP.F16.F32.PACK_AB R58, R59, R58 ;  /* 0x0000003a3b3a723e */ /* 0x000fe200000000ff */
[----:B------:R-:W2:Y:S01]  /*49240*/  LDCU UR6, c[0x0][0x39c] ;  /* 0x00007380ff0677ac */ /* 0x000ea20008000800 */
[----:B0-----:R-:W-:-:S03]  /*49250*/  ISETP.LT.AND P5, PT, R12, UR9, !P2 ;  /* 0x000000090c007c0c */ /* 0x001fc6000d7a1270 */
[----:B------:R0:W-:Y:S04]  /*49260*/  @P4 STG.E.U16 desc[UR20][R6.64], R58 ;  /* 0x0000003a06004986 */ /* 0x0001e8000c101514 */
[----:B------:R-:W4:Y:S01]  /*49270*/  LDL.LU R12, [R1+0x1798] ;  /* 0x00179800010c7983 */ /* 0x000f220000300800 */
[C---:B------:R-:W-:Y:S01]  /*49280*/  LEA R4, P4, R9.reuse, R0, 0x1 ;  /* 0x0000000009047211 */ /* 0x040fe200078808ff */
[----:B------:R-:W-:Y:S01]  /*49290*/  VIADD R3, R9, UR7 ;  /* 0x0000000709037c36 */ /* 0x000fe20008000000 */
[----:B---3--:R-:W-:Y:S01]  /*492a0*/  ISETP.LT.AND P6, PT, R13, UR8, !P2 ;  /* 0x000000080d007c0c */ /* 0x008fe2000d7c1270 */
[----:B------:R-:W3:Y:S01]  /*492b0*/  LDL.LU R14, [R1+0x17a0] ;  /* 0x0017a000010e7983 */ /* 0x000ee20000300800 */
[----:B------:R-:W4:Y:S01]  /*492c0*/  LDCU UR8, c[0x0][0x39c] ;  /* 0x00007380ff0877ac */ /* 0x000f220008000800 */
[----:B------:R-:W-:Y:S01]  /*492d0*/  LEA.HI.X.SX32 R5, R9, R2, 0x1, P4 ;  /* 0x0000000209057211 */ /* 0x000fe200020f0eff */
[C---:B------:R-:W-:Y:S01]  /*492e0*/  VIADD R9, R3.reuse, UR7 ;  /* 0x0000000703097c36 */ /* 0x040fe20008000000 */
[----:B0-----:R-:W-:Y:S01]  /*492f0*/  LEA R6, P4, R3, R0, 0x1 ;  /* 0x0000000003067211 */ /* 0x001fe200078808ff */
[----:B------:R-:W0:Y:S01]  /*49300*/  LDCU UR9, c[0x0][0x39c] ;  /* 0x00007380ff0977ac */ /* 0x000e220008000800 */
[----:B------:R-:W-:-:S02]  /*49310*/  PRMT R8, R58, 0x7632, R8 ;  /* 0x000076323a087816 */ /* 0x000fc40000000008 */
[----:B------:R-:W-:Y:S02]  /*49320*/  F2FP.F16.F32.PACK_AB R60, R61, R60 ;  /* 0x0000003c3d3c723e */ /* 0x000fe400000000ff */
[----:B------:R-:W-:Y:S01]  /*49330*/  LEA.HI.X.SX32 R7, R3, R2, 0x1, P4 ;  /* 0x0000000203077211 */ /* 0x000fe200020f0eff */
[----:B------:R5:W-:Y:S01]  /*49340*/  @P3 STG.E.U16 desc[UR20][R4.64], R8 ;  /* 0x0000000804003986 */ /* 0x000be2000c101514 */
[----:B------:R-:W-:-:S03]  /*49350*/  VIADD R3, R9, UR7 ;  /* 0x0000000709037c36 */ /* 0x000fc60008000000 */
[----:B------:R0:W-:Y:S01]  /*49360*/  @P1 STG.E.U16 desc[UR20][R6.64], R60 ;  /* 0x0000003c06001986 */ /* 0x0001e2000c101514 */
[----:B-----5:R-:W-:-:S04]  /*49370*/  LEA R4, P4, R9, R0, 0x1 ;  /* 0x0000000009047211 */ /* 0x020fc800078808ff */
[----:B------:R-:W-:Y:S02]  /*49380*/  LEA.HI.X.SX32 R5, R9, R2, 0x1, P4 ;  /* 0x0000000209057211 */ /* 0x000fe400020f0eff */
[----:B0-----:R-:W-:Y:S02]  /*49390*/  PRMT R7, R60, 0x7632, R7 ;  /* 0x000076323c077816 */ /* 0x001fe40000000007 */
[----:B------:R-:W-:Y:S02]  /*493a0*/  LEA R6, P4, R3, R0, 0x1 ;  /* 0x0000000003067211 */ /* 0x000fe400078808ff */
[----:B-1----:R-:W-:Y:S01]  /*493b0*/  ISETP.LT.AND P3, PT, R11, UR4, !P2 ;  /* 0x000000040b007c0c */ /* 0x002fe2000d761270 */
[----:B------:R0:W-:Y:S01]  /*493c0*/  @P6 STG.E.U16 desc[UR20][R4.64], R7 ;  /* 0x0000000704006986 */ /* 0x0001e2000c101514 */
[----:B------:R-:W3:Y:S03]  /*493d0*/  LDCU UR4, c[0x0][0x39c] ;  /* 0x00007380ff0477ac */ /* 0x000ee60008000800 */
[----:B------:R-:W5:Y:S01]  /*493e0*/  LDL.LU R11, [R1+0x17ac] ;  /* 0x0017ac00010b7983 */ /* 0x000f620000300800 */
[----:B0-----:R-:W-:-:S02]  /*493f0*/  LEA.HI.X.SX32 R7, R3, R2, 0x1, P4 ;  /* 0x0000000203077211 */ /* 0x001fc400020f0eff */
[----:B--2---:R-:W-:Y:S01]  /*49400*/  ISETP.LT.AND P1, PT, R10, UR6, !P2 ;  /* 0x000000060a007c0c */ /* 0x004fe2000d721270 */
[----:B------:R-:W-:Y:S01]  /*49410*/  VIADD R9, R3, UR7 ;  /* 0x0000000703097c36 */ /* 0x000fe20008000000 */
[----:B------:R-:W2:Y:S01]  /*49420*/  LDL.LU R10, [R1+0x17a8] ;  /* 0x0017a800010a7983 */ /* 0x000ea20000300800 */
[----:B------:R-:W-:Y:S01]  /*49430*/  F2FP.F16.F32.PACK_AB R62, R63, R62 ;  /* 0x0000003e3f3e723e */ /* 0x000fe200000000ff */
[----:B------:R-:W5:Y:S02]  /*49440*/  LDCU UR6, c[0x0][0x39c] ;  /* 0x00007380ff0677ac */ /* 0x000f640008000800 */
[----:B------:R-:W2:Y:S01]  /*49450*/  LDL.LU R13, [R1+0x17b8] ;  /* 0x0017b800010d7983 */ /* 0x000ea20000300800 */
[----:B----4-:R-:W-:Y:S02]  /*49460*/  ISETP.LT.AND P4, PT, R12, UR8, !P2 ;  /* 0x000000080c007c0c */ /* 0x010fe4000d781270 */
[C---:B------:R-:W-:Y:S01]  /*49470*/  LEA R4, P6, R9.reuse, R0, 0x1 ;  /* 0x0000000009047211 */ /* 0x040fe200078c08ff */
[----:B------:R-:W4:Y:S01]  /*49480*/  LDL.LU R12, [R1+0x17b4] ;  /* 0x0017b400010c7983 */ /* 0x000f220000300800 */
[----:B------:R-:W-:Y:S01]  /*49490*/  PRMT R8, R62, 0x7632, R8 ;  /* 0x000076323e087816 */ /* 0x000fe20000000008 */
[----:B------:R-:W0:Y:S01]  /*494a0*/  LDCU UR8, c[0x0][0x39c] ;  /* 0x00007380ff0877ac */ /* 0x000e220008000800 */
[C---:B------:R-:W-:Y:S01]  /*494b0*/  LEA.HI.X.SX32 R5, R9.reuse, R2, 0x1, P6 ;  /* 0x0000000209057211 */ /* 0x040fe200030f0eff */
[----:B------:R1:W-:Y:S01]  /*494c0*/  @P5 STG.E.U16 desc[UR20][R6.64], R62 ;  /* 0x0000003e06005986 */ /* 0x0003e2000c101514 */
[----:B---3--:R-:W-:Y:S01]  /*494d0*/  ISETP.LT.AND P5, PT, R14, UR4, !P2 ;  /* 0x000000040e007c0c */ /* 0x008fe2000d7a1270 */
[----:B------:R-:W2:Y:S01]  /*494e0*/  LDCU UR4, c[0x0][0x39c] ;  /* 0x00007380ff0477ac */ /* 0x000ea20008000800 */
[----:B------:R-:W-:Y:S01]  /*494f0*/  VIADD R9, R9, UR7 ;  /* 0x0000000709097c36 */ /* 0x000fe20008000000 */
[----:B------:R3:W-:Y:S03]  /*49500*/  @P3 STG.E.U16 desc[UR20][R4.64], R8 ;  /* 0x0000000804003986 */ /* 0x0007e6000c101514 */
[----:B------:R-:W-:Y:S01]  /*49510*/  VIADD R3, R9, UR7 ;  /* 0x0000000709037c36 */ /* 0x000fe20008000000 */
[----:B------:R-:W-:-:S04]  /*49520*/  F2FP.F16.F32.PACK_AB R64, R65, R64 ;  /* 0x000000404140723e */ /* 0x000fc800000000ff */
[-C--:B-1----:R-:W-:Y:S02]  /*49530*/  LEA R6, P6, R3, R0.reuse, 0x1 ;  /* 0x0000000003067211 */ /* 0x082fe400078c08ff */
[----:B---3--:R-:W-:Y:S02]  /*49540*/  LEA R4, P3, R9, R0, 0x1 ;  /* 0x0000000009047211 */ /* 0x008fe400078608ff */
[-C--:B------:R-:W-:Y:S02]  /*49550*/  LEA.HI.X.SX32 R7, R3, R2.reuse, 0x1, P6 ;  /* 0x0000000203077211 */ /* 0x080fe400030f0eff */
[----:B------:R-:W-:Y:S01]  /*49560*/  LEA.HI.X.SX32 R5, R9, R2, 0x1, P3 ;  /* 0x0000000209057211 */ /* 0x000fe200018f0eff */
[----:B------:R-:W-:Y:S01]  /*49570*/  VIADD R3, R3, UR7 ;  /* 0x0000000703037c36 */ /* 0x000fe20008000000 */
[----:B------:R-:W-:-:S03]  /*49580*/  PRMT R9, R64, 0x7632, R9 ;  /* 0x0000763240097816 */ /* 0x000fc60000000009 */
[----:B------:R1:W-:Y:S04]  /*49590*/  @P1 STG.E.U16 desc[UR20][R4.64], R64 ;  /* 0x0000004004001986 */ /* 0x0003e8000c101514 */
[----:B------:R3:W-:Y:S01]  /*495a0*/  @P4 STG.E.U16 desc[UR20][R6.64], R9 ;  /* 0x0000000906004986 */ /* 0x0007e2000c101514 */
[----:B-----5:R-:W-:Y:S01]  /*495b0*/  ISETP.LT.AND P3, PT, R11, UR6, !P2 ;  /* 0x000000060b007c0c */ /* 0x020fe2000d761270 */
[----:B------:R-:W5:Y:S02]  /*495c0*/  LDCU UR6, c[0x0][0x39c] ;  /* 0x00007380ff0677ac */ /* 0x000f640008000800 */
[----:B------:R-:W5:Y:S01]  /*495d0*/  LDL.LU R11, [R1+0x17bc] ;  /* 0x0017bc00010b7983 */ /* 0x000f620000300800 */
[----:B-1----:R-:W-:-:S04]  /*495e0*/  LEA R4, P4, R3, R0, 0x1 ;  /* 0x0000000003047211 */ /* 0x002fc800078808ff */
[----:B------:R-:W-:Y:S02]  /*495f0*/  LEA.HI.X.SX32 R5, R3, R2, 0x1, P4 ;  /* 0x0000000203057211 */ /* 0x000fe400020f0eff */
[----:B--2---:R-:W-:Y:S02]  /*49600*/  ISETP.LT.AND P1, PT, R10, UR4, !P2 ;  /* 0x000000040a007c0c */ /* 0x004fe4000d721270 */
[----:B0-----:R-:W-:Y:S01]  /*49610*/  ISETP.LT.AND P6, PT, R13, UR8, !P2 ;  /* 0x000000080d007c0c */ /* 0x001fe2000d7c1270 */
[----:B------:R-:W2:Y:S01]  /*49620*/  LDL.LU R10, [R1+0x17c4] ;  /* 0x0017c400010a7983 */ /* 0x000ea20000300800 */
[----:B------:R-:W-:Y:S01]  /*49630*/  F2FP.F16.F32.PACK_AB R66, R67, R66 ;  /* 0x000000424342723e */ /* 0x000fe200000000ff */
[----:B------:R-:W-:Y:S01]  /*49640*/  VIADD R3, R3, UR7 ;  /* 0x0000000703037c36 */ /* 0x000fe20008000000 */
[----:B------:R-:W5:Y:S01]  /*49650*/  LDCU UR4, c[0x0][0x39c] ;  /* 0x00007380ff0477ac */ /* 0x000f620008000800 */
[----:B------:R-:W2:Y:S01]  /*49660*/  LDL.LU R13, [R1+0x17d0] ;  /* 0x0017d000010d7983 */ /* 0x000ea20000300800 */
[----:B----4-:R-:W-:-:S03]  /*49670*/  ISETP.LT.AND P4, PT, R12, UR9, !P2 ;  /* 0x000000090c007c0c */ /* 0x010fc6000d781270 */
[----:B------:R0:W-:Y:S01]  /*49680*/  @P5 STG.E.U16 desc[UR20][R4.64], R66 ;  /* 0x0000004204005986 */ /* 0x0001e2000c101514 */
[C---:B---3--:R-:W-:Y:S01]  /*49690*/  VIADD R7, R3.reuse, UR7 ;  /* 0x0000000703077c36 */ /* 0x048fe20008000000 */
[----:B------:R-:W1:Y:S02]  /*496a0*/  LDCU UR9, c[0x0][0x39c] ;  /* 0x00007380ff0977ac */ /* 0x000e640008000800 */
[----:B------:R-:W1:Y:S01]  /*496b0*/  LDL.LU R12, [R1+0x17cc] ;  /* 0x0017cc00010c7983 */ /* 0x000e620000300800 */
[----:B------:R-:W-:Y:S01]  /*496c0*/  PRMT R8, R66, 0x7632, R8 ;  /* 0x0000763242087816 */ /* 0x000fe20000000008 */
[----:B------:R-:W3:Y:S01]  /*496d0*/  LDCU UR8, c[0x0][0x39c] ;  /* 0x00007380ff0877ac */ /* 0x000ee20008000800 */
[----:B0-----:R-:W-:-:S04]  /*496e0*/  LEA R4, P5, R3, R0, 0x1 ;  /* 0x0000000003047211 */ /* 0x001fc800078a08ff */
[----:B------:R-:W-:Y:S01]  /*496f0*/  LEA.HI.X.SX32 R5, R3, R2, 0x1, P5 ;  /* 0x0000000203057211 */ /* 0x000fe200028f0eff */
[C---:B------:R-:W-:Y:S01]  /*49700*/  VIADD R3, R7.reuse, UR7 ;  /* 0x0000000707037c36 */ /* 0x040fe20008000000 */
[----:B------:R-:W-:Y:S02]  /*49710*/  LEA R6, P5, R7, R0, 0x1 ;  /* 0x0000000007067211 */ /* 0x000fe400078a08ff */
[----:B------:R-:W-:Y:S01]  /*49720*/  F2FP.F16.F32.PACK_AB R68, R69, R68 ;  /* 0x000000444544723e */ /* 0x000fe200000000ff */
[----:B------:R0:W-:Y:S01]  /*49730*/  @P3 STG.E.U16 desc[UR20][R4.64], R8 ;  /* 0x0000000804003986 */ /* 0x0001e2000c101514 */
[----:B------:R-:W-:Y:S01]  /*49740*/  LEA.HI.X.SX32 R7, R7, R2, 0x1, P5 ;  /* 0x0000000207077211 */ /* 0x000fe200028f0eff */
[----:B------:R-:W-:-:S04]  /*49750*/  VIADD R9, R3, UR7 ;  /* 0x0000000703097c36 */ /* 0x000fc80008000000 */
[----:B------:R4:W-:Y:S01]  /*49760*/  @P1 STG.E.U16 desc[UR20][R6.64], R68 ;  /* 0x0000004406001986 */ /* 0x0009e2000c101514 */
[----:B0-----:R-:W-:-:S04]  /*49770*/  LEA R4, P5, R3, R0, 0x1 ;  /* 0x0000000003047211 */ /* 0x001fc800078a08ff */
[----:B------:R-:W-:Y:S02]  /*49780*/  LEA.HI.X.SX32 R5, R3, R2, 0x1, P5 ;  /* 0x0000000203057211 */ /* 0x000fe400028f0eff */
[----:B----4-:R-:W-:Y:S02]  /*49790*/  PRMT R7, R68, 0x7632, R7 ;  /* 0x0000763244077816 */ /* 0x010fe40000000007 */
[----:B-----5:R-:W-:Y:S01]  /*497a0*/  ISETP.LT.AND P3, PT, R11, UR4, !P2 ;  /* 0x000000040b007c0c */ /* 0x020fe2000d761270 */
[----:B------:R-:W0:Y:S01]  /*497b0*/  LDCU UR4, c[0x0][0x39c] ;  /* 0x00007380ff0477ac */ /* 0x000e220008000800 */
[----:B------:R-:W0:Y:S01]  /*497c0*/  LDL.LU R11, [R1+0x17d4] ;  /* 0x0017d400010b7983 */ /* 0x000e220000300800 */
        /* <DEDUP_REMOVED lines=8> */
[----:B-1----:R-:W-:-:S03]  /*49850*/  ISETP.LT.AND P5, PT, R12, UR9, !P2 ;  /* 0x000000090c007c0c */ /* 0x002fc6000d7a1270 */
        /* <DEDUP_REMOVED lines=9> */
[----:B-1----:R-:W-:Y:S01]  /*498f0*/  LEA R6, P4, R3, R0, 0x1 ;  /* 0x0000000003067211 */ /* 0x002fe200078808ff */
[----:B------:R-:W1:Y:S01]  /*49900*/  LDCU UR9, c[0x0][0x39c] ;  /* 0x00007380ff0977ac */ /* 0x000e620008000800 */
        /* <DEDUP_REMOVED lines=8> */
[----:B-1----:R-:W-:Y:S02]  /*49990*/  PRMT R7, R72, 0x7632, R7 ;  /* 0x0000763248077816 */ /* 0x002fe40000000007 */
[----:B0-----:R-:W-:Y:S01]  /*499a0*/  ISETP.LT.AND P3, PT, R11, UR4, !P2 ;  /* 0x000000040b007c0c */ /* 0x001fe2000d761270 */
[----:B------:R-:W3:Y:S01]  /*499b0*/  LDCU UR4, c[0x0][0x39c] ;  /* 0x00007380ff0477ac */ /* 0x000ee20008000800 */
[----:B------:R-:W5:Y:S01]  /*499c0*/  LDL.LU R11, [R1+0x17ec] ;  /* 0x0017ec00010b7983 */ /* 0x000f620000300800 */
[----:B------:R-:W-:-:S03]  /*499d0*/  LEA R6, P4, R3, R0, 0x1 ;  /* 0x0000000003067211 */ /* 0x000fc600078808ff */
[----:B------:R0:W-:Y:S02]  /*499e0*/  @P6 STG.E.U16 desc[UR20][R4.64], R7 ;  /* 0x0000000704006986 */ /* 0x0001e4000c101514 */
[C---:B0-----:R-:W-:Y:S02]  /*499f0*/  LEA.HI.X.SX32 R7, R3.reuse, R2, 0x1, P4 ;  /* 0x0000000203077211 */ /* 0x041fe400020f0eff */
[----:B--2---:R-:W-:Y:S01]  /*49a00*/  ISETP.LT.AND P1, PT, R10, UR6, !P2 ;  /* 0x000000060a007c0c */ /* 0x004fe2000d721270 */
[----:B------:R-:W-:Y:S01]  /*49a10*/  VIADD R9, R3, UR7 ;  /* 0x0000000703097c36 */ /* 0x000fe20008000000 */
[----:B------:R-:W2:Y:S01]  /*49a20*/  LDL.LU R10, [R1+0x17e4] ;  /* 0x0017e400010a7983 */ /* 0x000ea20000300800 */
[----:B------:R-:W-:Y:S01]  /*49a30*/  F2FP.F16.F32.PACK_AB R74, R75, R74 ;  /* 0x0000004a4b4a723e */ /* 0x000fe200000000ff */
[----:B------:R-:W5:Y:S02]  /*49a40*/  LDCU UR6, c[0x0][0x39c] ;  /* 0x00007380ff0677ac */ /* 0x000f640008000800 */
[----:B------:R-:W2:Y:S01]  /*49a50*/  LDL.LU R13, [R1+0x17d8] ;  /* 0x0017d800010d7983 */ /* 0x000ea20000300800 */
[----:B----4-:R-:W-:-:S02]  /*49a60*/  ISETP.LT.AND P4, PT, R12, UR8, !P2 ;  /* 0x000000080c007c0c */ /* 0x010fc4000d781270 */
        /* <DEDUP_REMOVED lines=18> */
[----:B------:R-:W-:Y:S04]  /*49b90*/  @P1 STG.E.U16 desc[UR20][R4.64], R76 ;  /* 0x0000004c04001986 */ /* 0x000fe8000c101514 */
[----:B------:R1:W-:Y:S01]  /*49ba0*/  @P4 STG.E.U16 desc[UR20][R6.64], R9 ;  /* 0x0000000906004986 */ /* 0x0003e2000c101514 */
[----:B-----5:R-:W-:Y:S01]  /*49bb0*/  ISETP.LT.AND P3, PT, R11, UR6, !P2 ;  /* 0x000000060b007c0c */ /* 0x020fe2000d761270 */
[----:B------:R-:W3:Y:S01]  /*49bc0*/  LDCU UR6, c[0x0][0x39c] ;  /* 0x00007380ff0677ac */ /* 0x000ee20008000800 */
[C---:B------:R-:W-:Y:S01]  /*49bd0*/  LEA R8, P4, R3.reuse, R0, 0x1 ;  /* 0x0000000003087211 */ /* 0x040fe200078808ff */
[----:B------:R-:W5:Y:S03]  /*49be0*/  LDL.LU R11, [R1+0x17c0] ;  /* 0x0017c000010b7983 */ /* 0x000f660000300800 */
[----:B-1----:R-:W-:-:S02]  /*49bf0*/  LEA.HI.X.SX32 R9, R3, R2, 0x1, P4 ;  /* 0x0000000203097211 */ /* 0x002fc400020f0eff */
[----:B--2---:R-:W-:Y:S01]  /*49c00*/  ISETP.LT.AND P1, PT, R10, UR4, !P2 ;  /* 0x000000040a007c0c */ /* 0x004fe2000d721270 */
[----:B------:R-:W-:Y:S01]  /*49c10*/  VIADD R3, R3, UR7 ;  /* 0x0000000703037c36 */ /* 0x000fe20008000000 */
[----:B------:R-:W3:Y:S01]  /*49c20*/  LDL.LU R10, [R1+0x17b0] ;  /* 0x0017b000010a7983 */ /* 0x000ee20000300800 */
[----:B------:R-:W-:Y:S01]  /*49c30*/  F2FP.F16.F32.PACK_AB R78, R79, R78 ;  /* 0x0000004e4f4e723e */ /* 0x000fe200000000ff */
[----:B------:R-:W5:Y:S02]  /*49c40*/  LDCU UR4, c[0x0][0x39c] ;  /* 0x00007380ff0477ac */ /* 0x000f640008000800 */
[----:B------:R-:W2:Y:S01]  /*49c50*/  LDL.LU R16, [R1+0x17a4] ;  /* 0x0017a40001107983 */ /* 0x000ea20000300800 */
[----:B----4-:R-:W-:-:S03]  /*49c60*/  ISETP.LT.AND P4, PT, R12, UR9, !P2 ;  /* 0x000000090c007c0c */ /* 0x010fc6000d781270 */
[----:B------:R1:W-:Y:S04]  /*49c70*/  @P5 STG.E.U16 desc[UR20][R8.64], R78 ;  /* 0x0000004e08005986 */ /* 0x0003e8000c101514 */
[----:B------:R-:W4:Y:S01]  /*49c80*/  LDL.LU R12, [R1+0x179c] ;  /* 0x00179c00010c7983 */ /* 0x000f220000300800 */
[C---:B------:R-:W-:Y:S01]  /*49c90*/  LEA R4, P5, R3.reuse, R0, 0x1 ;  /* 0x0000000003047211 */ /* 0x040fe200078a08ff */
[----:B------:R-:W-:Y:S01]  /*49ca0*/  VIADD R7, R3, UR7 ;  /* 0x0000000703077c36 */ /* 0x000fe20008000000 */
[----:B------:R-:W4:Y:S01]  /*49cb0*/  LDCU UR9, c[0x0][0x39c] ;  /* 0x00007380ff0977ac */ /* 0x000f220008000800 */
[----:B------:R-:W-:Y:S01]  /*49cc0*/  F2FP.F16.F32.PACK_AB R80, R81, R80 ;  /* 0x000000505150723e */ /* 0x000fe200000000ff */
[----:B------:R-:W2:Y:S01]  /*49cd0*/  LDL.LU R15, [R1+0x1790] ;  /* 0x00179000010f7983 */ /* 0x000ea20000300800 */
[----:B------:R-:W-:Y:S01]  /*49ce0*/  LEA.HI.X.SX32 R5, R3, R2, 0x1, P5 ;  /* 0x0000000203057211 */ /* 0x000fe200028f0eff */
[C---:B------:R-:W-:Y:S01]  /*49cf0*/  VIADD R3, R7.reuse, UR7 ;  /* 0x0000000707037c36 */ /* 0x040fe20008000000 */
[----:B------:R-:W-:Y:S01]  /*49d00*/  LEA R6, P5, R7, R0, 0x1 ;  /* 0x0000000007067211 */ /* 0x000fe200078a08ff */
[----:B------:R-:W2:Y:S01]  /*49d10*/  LDL.LU R14, [R1+0x1780] ;  /* 0x00178000010e7983 */ /* 0x000ea20000300800 */
[----:B-1----:R-:W-:-:S02]  /*49d20*/  PRMT R9, R78, 0x7632, R9 ;  /* 0x000076324e097816 */ /* 0x002fc40000000009 */
[----:B------:R-:W-:Y:S02]  /*49d30*/  LEA.HI.X.SX32 R7, R7, R2, 0x1, P5 ;  /* 0x0000000207077211 */ /* 0x000fe400028f0eff */
[----:B0-----:R-:W-:Y:S01]  /*49d40*/  ISETP.LT.AND P6, PT, R13, UR8, !P2 ;  /* 0x000000080d007c0c */ /* 0x001fe2000d7c1270 */
[C---:B------:R-:W-:Y:S01]  /*49d50*/  VIADD R13, R3.reuse, UR7 ;  /* 0x00000007030d7c36 */ /* 0x040fe20008000000 */
[C---:B------:R-:W-:Y:S01]  /*49d60*/  LEA R8, P5, R3.reuse, R0, 0x1 ;  /* 0x0000000003087211 */ /* 0x040fe200078a08ff */
[----:B------:R0:W-:Y:S01]  /*49d70*/  @P3 STG.E.U16 desc[UR20][R4.64], R9 ;  /* 0x0000000904003986 */ /* 0x0001e2000c101514 */
[----:B------:R-:W2:Y:S03]  /*49d80*/  LDCU UR8, c[0x0][0x39c] ;  /* 0x00007380ff0877ac */ /* 0x000ea60008000800 */
[----:B------:R-:W-:Y:S01]  /*49d90*/  @P1 STG.E.U16 desc[UR20][R6.64], R80 ;  /* 0x0000005006001986 */ /* 0x000fe2000c101514 */
[----:B0-----:R-:W-:-:S02]  /*49da0*/  LEA.HI.X.SX32 R9, R3, R2, 0x1, P5 ;  /* 0x0000000203097211 */ /* 0x001fc400028f0eff */
[----:B-----5:R-:W-:Y:S01]  /*49db0*/  ISETP.LT.AND P3, PT, R11, UR4, !P2 ;  /* 0x000000040b007c0c */ /* 0x020fe2000d761270 */
[----:B------:R-:W0:Y:S01]  /*49dc0*/  LDCU UR4, c[0x0][0x39c] ;  /* 0x00007380ff0477ac */ /* 0x000e220008000800 */
[----:B---3--:R-:W-:Y:S01]  /*49dd0*/  ISETP.LT.AND P1, PT, R10, UR6, !P2 ;  /* 0x000000060a007c0c */ /* 0x008fe2000d721270 */
[----:B------:R-:W1:Y:S01]  /*49de0*/  LDCU UR6, c[0x0][0x39c] ;  /* 0x00007380ff0677ac */ /* 0x000e620008000800 */
[----:B------:R-:W-:-:S04]  /*49df0*/  LEA R10, P5, R13, R0, 0x1 ;  /* 0x000000000d0a7211 */ /* 0x000fc800078a08ff */
[----:B------:R-:W-:Y:S02]  /*49e00*/  LEA.HI.X.SX32 R11, R13, R2, 0x1, P5 ;  /* 0x000000020d0b7211 */ /* 0x000fe400028f0eff */
[----:B----4-:R-:W-:Y:S02]  /*49e10*/  ISETP.LT.AND P5, PT, R12, UR9, !P2 ;  /* 0x000000090c007c0c */ /* 0x010fe4000d7a1270 */
[----:B------:R-:W-:Y:S01]  /*49e20*/  PRMT R5, R80, 0x7632, R5 ;  /* 0x0000763250057816 */ /* 0x000fe20000000005 */
[----:B------:R-:W3:Y:S01]  /*49e30*/  LDL.LU R12, [R1+0x1778] ;  /* 0x00177800010c7983 */ /* 0x000ee20000300800 */
[----:B------:R-:W-:Y:S01]  /*49e40*/  F2FP.F16.F32.PACK_AB R82, R83, R82 ;  /* 0x000000525352723e */ /* 0x000fe200000000ff */
[----:B------:R-:W-:Y:S01]  /*49e50*/  VIADD R13, R13, UR7 ;  /* 0x000000070d0d7c36 */ /* 0x000fe20008000000 */
[----:B------:R-:W-:Y:S01]  /*49e60*/  F2FP.F16.F32.PACK_AB R84, R85, R84 ;  /* 0x000000545554723e */ /* 0x000fe200000000ff */
[----:B------:R4:W-:Y:S01]  /*49e70*/  @P6 STG.E.U16 desc[UR20][R8.64], R5 ;  /* 0x0000000508006986 */ /* 0x0009e2000c101514 */
[----:B--2---:R-:W-:Y:S01]  /*49e80*/  ISETP.LT.AND P6, PT, R16, UR8, !P2 ;  /* 0x0000000810007c0c */ /* 0x004fe2000d7c1270 */
[C---:B------:R-:W-:Y:S01]  /*49e90*/  VIADD R3, R13.reuse, UR7 ;  /* 0x000000070d037c36 */ /* 0x040fe20008000000 */
[----:B------:R-:W3:Y:S01]  /*49ea0*/  LDCU UR8, c[0x0][0x39c] ;  /* 0x00007380ff0877ac */ /* 0x000ee20008000800 */
[----:B------:R2:W-:Y:S01]  /*49eb0*/  @P4 STG.E.U16 desc[UR20][R10.64], R82 ;  /* 0x000000520a004986 */ /* 0x0005e2000c101514 */
[----:B------:R-:W-:-:S02]  /*49ec0*/  LEA R4, P4, R13, R0, 0x1 ;  /* 0x000000000d047211 */ /* 0x000fc400078808ff */
[----:B------:R-:W-:Y:S01]  /*49ed0*/  F2FP.F16.F32.PACK_AB R86, R87, R86 ;  /* 0x000000565756723e */ /* 0x000fe200000000ff */
[----:B------:R-:W5:Y:S01]  /*49ee0*/  LDL.LU R17, [R1+0x1768] ;  /* 0x0017680001117983 */ /* 0x000f620000300800 */
[----:B------:R-:W0:Y:S01]  /*49ef0*/  LDCU UR9, c[0x0][0x39c] ;  /* 0x00007380ff0977ac */ /* 0x000e220008000800 */
[----:B----4-:R-:W-:Y:S01]  /*49f00*/  LEA.HI.X.SX32 R5, R13, R2, 0x1, P4 ;  /* 0x000000020d057211 */ /* 0x010fe200020f0eff */
[C---:B------:R-:W-:Y:S01]  /*49f10*/  VIADD R9, R3.reuse, UR7 ;  /* 0x0000000703097c36 */ /* 0x040fe20008000000 */
[C---:B------:R-:W-:Y:S01]  /*49f20*/  LEA R6, P4, R3.reuse, R0, 0x1 ;  /* 0x0000000003067211 */ /* 0x040fe200078808ff */
[----:B------:R-:W4:Y:S03]  /*49f30*/  LDL.LU R16, [R1+0x175c] ;  /* 0x00175c0001107983 */ /* 0x000f260000300800 */
[----:B------:R-:W-:Y:S01]  /*49f40*/  LEA.HI.X.SX32 R7, R3, R2, 0x1, P4 ;  /* 0x0000000203077211 */ /* 0x000fe200020f0eff */
[C---:B------:R-:W-:Y:S01]  /*49f50*/  VIADD R3, R9.reuse, UR7 ;  /* 0x0000000709037c36 */ /* 0x040fe20008000000 */
[----:B------:R-:W-:-:S02]  /*49f60*/  LEA R8, P4, R9, R0, 0x1 ;  /* 0x0000000009087211 */ /* 0x000fc400078808ff */
[----:B--2---:R-:W-:Y:S02]  /*49f70*/  PRMT R11, R82, 0x7632, R11 ;  /* 0x00007632520b7816 */ /* 0x004fe4000000000b */
[----:B------:R-:W-:Y:S02]  /*49f80*/  LEA.HI.X.SX32 R9, R9, R2, 0x1, P4 ;  /* 0x0000000209097211 */ /* 0x000fe400020f0eff */
[----:B------:R-:W-:Y:S01]  /*49f90*/  LEA R10, P4, R3, R0, 0x1 ;  /* 0x00000000030a7211 */ /* 0x000fe200078808ff */
[----:B------:R2:W-:Y:S01]  /*49fa0*/  @P3 STG.E.U16 desc[UR20][R4.64], R11 ;  /* 0x0000000b04003986 */ /* 0x0005e2000c101514 */
[----:B0-----:R-:W-:Y:S01]  /*49fb0*/  ISETP.LT.AND P3, PT, R15, UR4, !P2 ;  /* 0x000000040f007c0c */ /* 0x001fe2000d761270 */
[----:B------:R-:W-:Y:S01]  /*49fc0*/  VIADD R13, R3, UR7 ;  /* 0x00000007030d7c36 */ /* 0x000fe20008000000 */
[----:B------:R-:W-:Y:S01]  /*49fd0*/  F2FP.F16.F32.PACK_AB R88, R89, R88 ;  /* 0x000000585958723e */ /* 0x000fe200000000ff */
[----:B------:R0:W-:Y:S01]  /*49fe0*/  @P1 STG.E.U16 desc[UR20][R6.64], R84 ;  /* 0x0000005406001986 */ /* 0x0001e2000c101514 */
[----:B-1----:R-:W-:Y:S01]  /*49ff0*/  ISETP.LT.AND P1, PT, R14, UR6, !P2 ;  /* 0x000000060e007c0c */ /* 0x002fe2000d721270 */
[----:B------:R-:W4:Y:S02]  /*4a000*/  LDCU UR6, c[0x0][0x39c] ;  /* 0x00007380ff0677ac */ /* 0x000f240008000800 */
[----:B------:R-:W4:Y:S01]  /*4a010*/  LDL.LU R15, [R1+0x1754] ;  /* 0x00175400010f7983 */ /* 0x000f220000300800 */
[----:B------:R-:W5:Y:S01]  /*4a020*/  LDCU UR4, c[0x0][0x39c] ;  /* 0x00007380ff0477ac */ /* 0x000f620008000800 */
[----:B--2---:R-:W-:-:S02]  /*4a030*/  LEA.HI.X.SX32 R11, R3, R2, 0x1, P4 ;  /* 0x00000002030b7211 */ /* 0x004fc400020f0eff */
[----:B------:R-:W2:Y:S01]  /*4a040*/  LDL.LU R14, [R1+0x1748] ;  /* 0x00174800010e7983 */ /* 0x000ea20000300800 */
[----:B---3--:R-:W-:Y:S01]  /*4a050*/  ISETP.LT.AND P4, PT, R12, UR8, !P2 ;  /* 0x000000080c007c0c */ /* 0x008fe2000d781270 */
[----:B------:R-:W2:Y:S02]  /*4a060*/  LDCU UR8, c[0x0][0x39c] ;  /* 0x00007380ff0877ac */ /* 0x000ea40008000800 */
[----:B------:R-:W3:Y:S01]  /*4a070*/  LDL.LU R12, [R1+0x1738] ;  /* 0x00173800010c7983 */ /* 0x000ee20000300800 */
[----:B------:R-:W-:-:S05]  /*4a080*/  PRMT R5, R84, 0x7632, R5 ;  /* 0x0000763254057816 */ /* 0x000fca0000000005 */
[----:B------:R1:W-:Y:S01]  /*4a090*/  @P6 STG.E.U16 desc[UR20][R8.64], R5 ;  /* 0x0000000508006986 */ /* 0x0003e2000c101514 */
[C---:B------:R-:W-:Y:S02]  /*4a0a0*/  LEA R4, P6, R13.reuse, R0, 0x1 ;  /* 0x000000000d047211 */ /* 0x040fe400078c08ff */
[----:B0-----:R-:W-:Y:S01]  /*4a0b0*/  PRMT R7, R86, 0x7632, R7 ;  /* 0x0000763256077816 */ /* 0x001fe20000000007 */
[----:B------:R0:W-:Y:S01]  /*4a0c0*/  @P5 STG.E.U16 desc[UR20][R10.64], R86 ;  /* 0x000000560a005986 */ /* 0x0001e2000c101514 */
[C---:B-1----:R-:W-:Y:S01]  /*4a0d0*/  LEA.HI.X.SX32 R5, R13.reuse, R2, 0x1, P6 ;  /* 0x000000020d057211 */ /* 0x042fe200030f0eff */
[----:B------:R-:W-:Y:S02]  /*4a0e0*/  VIADD R13, R13, UR7 ;  /* 0x000000070d0d7c36 */ /* 0x000fe40008000000 */
[----:B0-----:R-:W2:Y:S02]  /*4a0f0*/  LDL.LU R11, [R1+0x1730] ;  /* 0x00173000010b7983 */ /* 0x001ea40000300800 */
[----:B------:R-:W-:-:S02]  /*4a100*/  VIADD R3, R13, UR7 ;  /* 0x000000070d037c36 */ /* 0x000fc40008000000 */
[----:B------:R0:W-:Y:S01]  /*4a110*/  @P3 STG.E.U16 desc[UR20][R4.64], R7 ;  /* 0x0000000704003986 */ /* 0x0001e2000c101514 */
[-C--:B------:R-:W-:Y:S02]  /*4a120*/  LEA R6, P3, R13, R0.reuse, 0x1 ;  /* 0x000000000d067211 */ /* 0x080fe400078608ff */
[C---:B------:R-:W-:Y:S01]  /*4a130*/  LEA R8, P6, R3.reuse, R0, 0x1 ;  /* 0x0000000003087211 */ /* 0x040fe200078c08ff */
[----:B------:R-:W2:Y:S03]  /*4a140*/  LDL.LU R10, [R1+0x1720] ;  /* 0x00172000010a7983 */ /* 0x000ea60000300800 */
[CC--:B------:R-:W-:Y:S01]  /*4a150*/  LEA.HI.X.SX32 R9, R3.reuse, R2.reuse, 0x1, P6 ;  /* 0x0000000203097211 */ /* 0x0c0fe200030f0eff */
[----:B------:R-:W-:Y:S01]  /*4a160*/  VIADD R3, R3, UR7 ;  /* 0x0000000703037c36 */ /* 0x000fe20008000000 */
[----:B0-----:R-:W-:Y:S02]  /*4a170*/  LEA.HI.X.SX32 R7, R13, R2, 0x1, P3 ;  /* 0x000000020d077211 */ /* 0x001fe400018f0eff */
[----:B------:R-:W-:-:S03]  /*4a180*/  PRMT R5, R88, 0x7632, R5 ;  /* 0x0000763258057816 */ /* 0x000fc60000000005 */
[----:B------:R-:W-:Y:S04]  /*4a190*/  @P1 STG.E.U16 desc[UR20][R6.64], R88 ;  /* 0x0000005806001986 */ /* 0x000fe8000c101514 */
[----:B------:R0:W-:Y:S01]  /*4a1a0*/  @P4 STG.E.U16 desc[UR20][R8.64], R5 ;  /* 0x0000000508004986 */ /* 0x0001e2000c101514 */
[C---:B------:R-:W-:Y:S02]  /*4a1b0*/  LEA R4, P4, R3.reuse, R0, 0x1 ;  /* 0x0000000003047211 */ /* 0x040fe400078808ff */
[----:B----4-:R-:W-:Y:S01]  /*4a1c0*/  ISETP.LT.AND P3, PT, R16, UR6, !P2 ;  /* 0x0000000610007c0c */ /* 0x010fe2000d761270 */
[----:B------:R-:W2:Y:S01]  /*4a1d0*/  LDCU UR6, c[0x0][0x39c] ;  /* 0x00007380ff0677ac */ /* 0x000ea20008000800 */
[----:B------:R-:W4:Y:S01]  /*4a1e0*/  LDL.LU R16, [R1+0x1714] ;  /* 0x0017140001107983 */ /* 0x000f220000300800 */
[----:B0-----:R-:W-:-:S02]  /*4a1f0*/  LEA.HI.X.SX32 R5, R3, R2, 0x1, P4 ;  /* 0x0000000203057211 */ /* 0x001fc400020f0eff */
[----:B---3--:R-:W-:Y:S02]  /*4a200*/  ISETP.LT.AND P4, PT, R12, UR9, !P2 ;  /* 0x000000090c007c0c */ /* 0x008fe4000d781270 */
[----:B-----5:R-:W-:Y:S01]  /*4a210*/  ISETP.LT.AND P5, PT, R17, UR4, !P2 ;  /* 0x0000000411007c0c */ /* 0x020fe2000d7a1270 */
[----:B------:R-:W3:Y:S01]  /*4a220*/  LDL.LU R12, [R1+0x170c] ;  /* 0x00170c00010c7983 */ /* 0x000ee20000300800 */
[----:B------:R-:W0:Y:S01]  /*4a230*/  LDCU UR4, c[0x0][0x39c] ;  /* 0x00007380ff0477ac */ /* 0x000e220008000800 */
[----:B------:R-:W-:Y:S01]  /*4a240*/  F2FP.F16.F32.PACK_AB R90, R91, R90 ;  /* 0x0000005a5b5a723e */ /* 0x000fe200000000ff */
[----:B------:R-:W-:Y:S01]  /*4a250*/  VIADD R3, R3, UR7 ;  /* 0x0000000703037c36 */ /* 0x000fe20008000000 */
[----:B------:R-:W3:Y:S03]  /*4a260*/  LDCU UR9, c[0x0][0x39c] ;  /* 0x00007380ff0977ac */ /* 0x000ee60008000800 */
[----:B------:R-:W-:-:S05]  /*4a270*/  VIADD R9, R3, UR7 ;  /* 0x0000000703097c36 */ /* 0x000fca0008000000 */
[----:B------:R1:W-:Y:S01]  /*4a280*/  @P5 STG.E.U16 desc[UR20][R4.64], R90 ;  /* 0x0000005a04005986 */ /* 0x0003e2000c101514 */
[----:B------:R-:W-:Y:S02]  /*4a290*/  LEA R6, P5, R3, R0, 0x1 ;  /* 0x0000000003067211 */ /* 0x000fe400078a08ff */
[----:B0-----:R-:W-:Y:S01]  /*4a2a0*/  ISETP.LT.AND P1, PT, R15, UR4, !P2 ;  /* 0x000000040f007c0c */ /* 0x001fe2000d721270 */
[----:B------:R-:W0:Y:S01]  /*4a2b0*/  LDCU UR4, c[0x0][0x39c] ;  /* 0x00007380ff0477ac */ /* 0x000e220008000800 */
[----:B------:R-:W-:Y:S01]  /*4a2c0*/  LEA.HI.X.SX32 R7, R3, R2, 0x1, P5 ;  /* 0x0000000203077211 */ /* 0x000fe200028f0eff */
[C---:B------:R-:W-:Y:S01]  /*4a2d0*/  VIADD R3, R9.reuse, UR7 ;  /* 0x0000000709037c36 */ /* 0x040fe20008000000 */
[----:B------:R-:W-:Y:S01]  /*4a2e0*/  LEA R8, P5, R9, R0, 0x1 ;  /* 0x0000000009087211 */ /* 0x000fe200078a08ff */
[----:B------:R-:W5:Y:S01]  /*4a2f0*/  LDL.LU R15, [R1+0x1700] ;  /* 0x00170000010f7983 */ /* 0x000f620000300800 */
[----:B-1----:R-:W-:Y:S02]  /*4a300*/  PRMT R5, R90, 0x7632, R5 ;  /* 0x000076325a057816 */ /* 0x002fe40000000005 */
[----:B------:R-:W-:-:S02]  /*4a310*/  F2FP.F16.F32.PACK_AB R92, R93, R92 ;  /* 0x0000005c5d5c723e */ /* 0x000fc400000000ff */
[----:B------:R-:W-:Y:S01]  /*4a320*/  LEA.HI.X.SX32 R9, R9, R2, 0x1, P5 ;  /* 0x0000000209097211 */ /* 0x000fe200028f0eff */
[C---:B------:R-:W-:Y:S01]  /*4a330*/  VIADD R13, R3.reuse, UR7 ;  /* 0x00000007030d7c36 */ /* 0x040fe20008000000 */
[----:B------:R-:W-:Y:S01]  /*4a340*/  LEA R4, P5, R3, R0, 0x1 ;  /* 0x0000000003047211 */ /* 0x000fe200078a08ff */
[----:B------:R1:W-:Y:S04]  /*4a350*/  @P3 STG.E.U16 desc[UR20][R6.64], R5 ;  /* 0x0000000506003986 */ /* 0x0003e8000c101514 */
[----:B------:R0:W-:Y:S01]  /*4a360*/  @P1 STG.E.U16 desc[UR20][R8.64], R92 ;  /* 0x0000005c08001986 */ /* 0x0001e2000c101514 */
[----:B--2---:R-:W-:Y:S01]  /*4a370*/  ISETP.LT.AND P1, PT, R10, UR6, !P2 ;  /* 0x000000060a007c0c */ /* 0x004fe2000d721270 */
[----:B------:R-:W2:Y:S01]  /*4a380*/  LDCU UR6, c[0x0][0x39c] ;  /* 0x00007380ff0677ac */ /* 0x000ea20008000800 */
[----:B------:R-:W-:-:S02]  /*4a390*/  ISETP.LT.AND P6, PT, R14, UR8, !P2 ;  /* 0x000000080e007c0c */ /* 0x000fc4000d7c1270 */
[----:B-1----:R-:W-:Y:S01]  /*4a3a0*/  LEA.HI.X.SX32 R5, R3, R2, 0x1, P5 ;  /* 0x0000000203057211 */ /* 0x002fe200028f0eff */
[----:B------:R-:W2:Y:S01]  /*4a3b0*/  LDL.LU R14, [R1+0x16f0] ;  /* 0x0016f000010e7983 */ /* 0x000ea20000300800 */
[----:B------:R-:W-:Y:S01]  /*4a3c0*/  LEA R10, P5, R13, R0, 0x1 ;  /* 0x000000000d0a7211 */ /* 0x000fe200078a08ff */
[----:B------:R-:W4:Y:S01]  /*4a3d0*/  LDCU UR8, c[0x0][0x39c] ;  /* 0x00007380ff0877ac */ /* 0x000f220008000800 */
[----:B0-----:R-:W-:Y:S02]  /*4a3e0*/  ISETP.LT.AND P3, PT, R11, UR4, !P2 ;  /* 0x000000040b007c0c */ /* 0x001fe4000d761270 */
[----:B------:R-:W-:Y:S01]  /*4a3f0*/  LEA.HI.X.SX32 R11, R13, R2, 0x1, P5 ;  /* 0x000000020d0b7211 */ /* 0x000fe200028f0eff */
[----:B------:R-:W5:Y:S01]  /*4a400*/  LDCU UR4, c[0x0][0x39c] ;  /* 0x00007380ff0477ac */ /* 0x000f620008000800 */
[----:B---3--:R-:W-:Y:S02]  /*4a410*/  ISETP.LT.AND P5, PT, R12, UR9, !P2 ;  /* 0x000000090c007c0c */ /* 0x008fe4000d7a1270 */
[----:B------:R-:W-:Y:S01]  /*4a420*/  PRMT R7, R92, 0x7632, R7 ;  /* 0x000076325c077816 */ /* 0x000fe20000000007 */
[----:B------:R-:W3:Y:S01]  /*4a430*/  LDL.LU R12, [R1+0x16e8] ;  /* 0x0016e800010c7983 */ /* 0x000ee20000300800 */
[----:B------:R-:W-:Y:S01]  /*4a440*/  F2FP.F16.F32.PACK_AB R94, R95, R94 ;  /* 0x0000005e5f5e723e */ /* 0x000fe200000000ff */
[----:B------:R-:W-:Y:S01]  /*4a450*/  VIADD R13, R13, UR7 ;  /* 0x000000070d0d7c36 */ /* 0x000fe20008000000 */
[----:B------:R-:W-:Y:S01]  /*4a460*/  F2FP.F16.F32.PACK_AB R96, R97, R96 ;  /* 0x000000606160723e */ /* 0x000fe200000000ff */
[----:B------:R0:W-:Y:S01]  /*4a470*/  @P6 STG.E.U16 desc[UR20][R4.64], R7 ;  /* 0x0000000704006986 */ /* 0x0001e2000c101514 */
[----:B----4-:R-:W-:Y:S01]  /*4a480*/  ISETP.LT.AND P6, PT, R16, UR8, !P2 ;  /* 0x0000000810007c0c */ /* 0x010fe2000d7c1270 */
[C---:B------:R-:W-:Y:S01]  /*4a490*/  VIADD R3, R13.reuse, UR7 ;  /* 0x000000070d037c36 */ /* 0x040fe20008000000 */
[----:B------:R-:W3:Y:S01]  /*4a4a0*/  LDCU UR8, c[0x0][0x39c] ;  /* 0x00007380ff0877ac */ /* 0x000ee20008000800 */
[----:B------:R1:W-:Y:S01]  /*4a4b0*/  @P4 STG.E.U16 desc[UR20][R10.64], R94 ;  /* 0x0000005e0a004986 */ /* 0x0003e2000c101514 */
[----:B------:R-:W-:Y:S01]  /*4a4c0*/  LEA R6, P4, R13, R0, 0x1 ;  /* 0x000000000d067211 */ /* 0x000fe200078808ff */
[----:B------:R-:W-:Y:S01]  /*4a4d0*/  VIADD R9, R3, UR7 ;  /* 0x0000000703097c36 */ /* 0x000fe20008000000 */
[----:B------:R-:W-:Y:S01]  /*4a4e0*/  F2FP.F16.F32.PACK_AB R98, R99, R98 ;  /* 0x000000626362723e */ /* 0x000fe200000000ff */
[----:B------:R-:W4:Y:S01]  /*4a4f0*/  LDL.LU R16, [R1+0x16d8] ;  /* 0x0016d80001107983 */ /* 0x000f220000300800 */
[----:B------:R-:W2:Y:S01]  /*4a500*/  LDCU UR9, c[0x0][0x39c] ;  /* 0x00007380ff0977ac */ /* 0x000ea20008000800 */
[----:B0-----:R-:W-:-:S02]  /*4a510*/  LEA.HI.X.SX32 R7, R13, R2, 0x1, P4 ;  /* 0x000000020d077211 */ /* 0x001fc400020f0eff */
[C---:B------:R-:W-:Y:S02]  /*4a520*/  LEA R4, P4, R3.reuse, R0, 0x1 ;  /* 0x0000000003047211 */ /* 0x040fe400078808ff */
[----:B-1----:R-:W-:Y:S02]  /*4a530*/  PRMT R11, R94, 0x7632, R11 ;  /* 0x000076325e0b7816 */ /* 0x002fe4000000000b */
[----:B------:R-:W-:Y:S01]  /*4a540*/  LEA.HI.X.SX32 R5, R3, R2, 0x1, P4 ;  /* 0x0000000203057211 */ /* 0x000fe200020f0eff */
[C---:B------:R-:W-:Y:S01]  /*4a550*/  VIADD R3, R9.reuse, UR7 ;  /* 0x0000000709037c36 */ /* 0x040fe20008000000 */
[C---:B------:R-:W-:Y:S01]  /*4a560*/  LEA R8, P4, R9.reuse, R0, 0x1 ;  /* 0x0000000009087211 */ /* 0x040fe200078808ff */
[----:B------:R0:W-:Y:S03]  /*4a570*/  @P3 STG.E.U16 desc[UR20][R6.64], R11 ;  /* 0x0000000b06003986 */ /* 0x0001e6000c101514 */
[----:B------:R-:W-:-:S02]  /*4a580*/  LEA.HI.X.SX32 R9, R9, R2, 0x1, P4 ;  /* 0x0000000209097211 */ /* 0x000fc400020f0eff */
[----:B------:R-:W-:Y:S01]  /*4a590*/  LEA R10, P4, R3, R0, 0x1 ;  /* 0x00000000030a7211 */ /* 0x000fe200078808ff */
[----:B------:R1:W-:Y:S01]  /*4a5a0*/  @P1 STG.E.U16 desc[UR20][R4.64], R96 ;  /* 0x0000006004001986 */ /* 0x0003e2000c101514 */
[----:B-----5:R-:W-:Y:S01]  /*4a5b0*/  ISETP.LT.AND P3, PT, R15, UR4, !P2 ;  /* 0x000000040f007c0c */ /* 0x020fe2000d761270 */
[----:B------:R-:W4:Y:S02]  /*4a5c0*/  LDCU UR4, c[0x0][0x39c] ;  /* 0x00007380ff0477ac */ /* 0x000f240008000800 */
[----:B------:R-:W5:Y:S01]  /*4a5d0*/  LDL.LU R15, [R1+0x16cc] ;  /* 0x0016cc00010f7983 */ /* 0x000f620000300800 */
[C---:B0-----:R-:W-:Y:S02]  /*4a5e0*/  LEA.HI.X.SX32 R11, R3.reuse, R2, 0x1, P4 ;  /* 0x00000002030b7211 */ /* 0x041fe400020f0eff */
[----:B--2---:R-:W-:Y:S01]  /*4a5f0*/  ISETP.LT.AND P1, PT, R14, UR6, !P2 ;  /* 0x000000060e007c0c */ /* 0x004fe2000d721270 */
[----:B------:R-:W-:Y:S01]  /*4a600*/  VIADD R7, R3, UR7 ;  /* 0x0000000703077c36 */ /* 0x000fe20008000000 */
[----:B------:R-:W2:Y:S01]  /*4a610*/  LDL.LU R14, [R1+0x16c4] ;  /* 0x0016c400010e7983 */ /* 0x000ea20000300800 */
[----:B-1----:R-:W-:Y:S01]  /*4a620*/  PRMT R5, R96, 0x7632, R5 ;  /* 0x0000763260057816 */ /* 0x002fe20000000005 */
[----:B------:R-:W5:Y:S02]  /*4a630*/  LDCU UR6, c[0x0][0x39c] ;  /* 0x00007380ff0677ac */ /* 0x000f640008000800 */
[----:B------:R-:W2:Y:S01]  /*4a640*/  LDL.LU R13, [R1+0x1694] ;  /* 0x00169400010d7983 */ /* 0x000ea20000300800 */
[----:B---3--:R-:W-:-:S03]  /*4a650*/  ISETP.LT.AND P4, PT, R12, UR8, !P2 ;  /* 0x000000080c007c0c */ /* 0x008fc6000d781270 */
[----:B------:R0:W-:Y:S04]  /*4a660*/  @P6 STG.E.U16 desc[UR20][R8.64], R5 ;  /* 0x0000000508006986 */ /* 0x0001e8000c101514 */
[----:B------:R-:W3:Y:S01]  /*4a670*/  LDL.LU R12, [R1+0x1690] ;  /* 0x00169000010c7983 */ /* 0x000ee20000300800 */
[C---:B------:R-:W-:Y:S01]  /*4a680*/  LEA R4, P6, R7.reuse, R0, 0x1 ;  /* 0x0000000007047211 */ /* 0x040fe200078c08ff */
[----:B------:R-:W1:Y:S03]  /*4a690*/  LDCU UR8, c[0x0][0x39c] ;  /* 0x00007380ff0877ac */ /* 0x000e660008000800 */
[C---:B0-----:R-:W-:Y:S01]  /*4a6a0*/  LEA.HI.X.SX32 R5, R7.reuse, R2, 0x1, P6 ;  /* 0x0000000207057211 */ /* 0x041fe200030f0eff */
[----:B------:R-:W-:Y:S01]  /*4a6b0*/  VIADD R7, R7, UR7 ;  /* 0x0000000707077c36 */ /* 0x000fe20008000000 */
[----:B------:R-:W-:Y:S01]  /*4a6c0*/  PRMT R9, R98, 0x7632, R9 ;  /* 0x0000763262097816 */ /* 0x000fe20000000009 */
[----:B------:R0:W-:Y:S02]  /*4a6d0*/  @P5 STG.E.U16 desc[UR20][R10.64], R98 ;  /* 0x000000620a005986 */ /* 0x0001e4000c101514 */
[----:B------:R-:W-:-:S02]  /*4a6e0*/  VIADD R3, R7, UR7 ;  /* 0x0000000707037c36 */ /* 0x000fc40008000000 */
[----:B------:R1:W-:Y:S01]  /*4a6f0*/  @P3 STG.E.U16 desc[UR20][R4.64], R9 ;  /* 0x0000000904003986 */ /* 0x0003e2000c101514 */
[----:B------:R-:W-:Y:S02]  /*4a700*/  LEA R6, P3, R7, R0, 0x1 ;  /* 0x0000000007067211 */ /* 0x000fe400078608ff */
[----:B------:R-:W-:Y:S02]  /*4a710*/  F2FP.F16.F32.PACK_AB R100, R101, R100 ;  /* 0x000000646564723e */ /* 0x000fe400000000ff */
[----:B------:R-:W-:Y:S02]  /*4a720*/  LEA R8, P6, R3, R0, 0x1 ;  /* 0x0000000003087211 */ /* 0x000fe400078c08ff */
[-C--:B------:R-:W-:Y:S01]  /*4a730*/  LEA.HI.X.SX32 R7, R7, R2.reuse, 0x1, P3 ;  /* 0x0000000207077211 */ /* 0x080fe200018f0eff */
[----:B0-----:R-:W2:Y:S01]  /*4a740*/  LDL.LU R11, [R1+0x168c] ;  /* 0x00168c00010b7983 */ /* 0x001ea20000300800 */
[----:B-1----:R-:W-:Y:S02]  /*4a750*/  PRMT R5, R100, 0x7632, R5 ;  /* 0x0000763264057816 */ /* 0x002fe40000000005 */
[C---:B------:R-:W-:Y:S01]  /*4a760*/  LEA.HI.X.SX32 R9, R3.reuse, R2, 0x1, P6 ;  /* 0x0000000203097211 */ /* 0x040fe200030f0eff */
[----:B------:R-:W-:Y:S01]  /*4a770*/  VIADD R3, R3, UR7 ;  /* 0x0000000703037c36 */ /* 0x000fe20008000000 */
[----:B------:R-:W-:Y:S04]  /*4a780*/  @P1 STG.E.U16 desc[UR20][R6.64], R100 ;  /* 0x0000006406001986 */ /* 0x000fe8000c101514 */
[----:B------:R0:W-:Y:S01]  /*4a790*/  @P4 STG.E.U16 desc[UR20][R8.64], R5 ;  /* 0x0000000508004986 */ /* 0x0001e2000c101514 */
[----:B------:R-:W-:-:S03]  /*4a7a0*/  LEA R4, P4, R3, R0, 0x1 ;  /* 0x0000000003047211 */ /* 0x000fc600078808ff */
[----:B------:R-:W2:Y:S01]  /*4a7b0*/  LDL.LU R10, [R1+0x1688] ;  /* 0x00168800010a7983 */ /* 0x000ea20000300800 */
[----:B----4-:R-:W-:Y:S01]  /*4a7c0*/  ISETP.LT.AND P5, PT, R16, UR4, !P2 ;  /* 0x0000000410007c0c */ /* 0x010fe2000d7a1270 */
[----:B------:R-:W2:Y:S02]  /*4a7d0*/  LDCU UR4, c[0x0][0x39c] ;  /* 0x00007380ff0477ac */ /* 0x000ea40008000800 */
[----:B------:R-:W4:Y:S01]  /*4a7e0*/  LDL.LU R16, [R1+0x1680] ;  /* 0x0016800001107983 */ /* 0x000f220000300800 */
[C---:B0-----:R-:W-:Y:S02]  /*4a7f0*/  LEA.HI.X.SX32 R5, R3.reuse, R2, 0x1, P4 ;  /* 0x0000000203057211 */ /* 0x041fe400020f0eff */
[----:B---3--:R-:W-:Y:S01]  /*4a800*/  ISETP.LT.AND P4, PT, R12, UR9, !P2 ;  /* 0x000000090c007c0c */ /* 0x008fe2000d781270 */
[----:B------:R-:W-:Y:S01]  /*4a810*/  VIADD R3, R3, UR7 ;  /* 0x0000000703037c36 */ /* 0x000fe20008000000 */
[----:B------:R-:W3:Y:S01]  /*4a820*/  LDL.LU R12, [R1+0x167c] ;  /* 0x00167c00010c7983 */ /* 0x000ee20000300800 */
[----:B-----5:R-:W-:Y:S01]  /*4a830*/  ISETP.LT.AND P3, PT, R15, UR6, !P2 ;  /* 0x000000060f007c0c */ /* 0x020fe2000d761270 */
[----:B------:R-:W0:Y:S01]  /*4a840*/  LDCU UR6, c[0x0][0x39c] ;  /* 0x00007380ff0677ac */ /* 0x000e220008000800 */
[----:B------:R-:W-:Y:S01]  /*4a850*/  F2FP.F16.F32.PACK_AB R102, R103, R102 ;  /* 0x000000666766723e */ /* 0x000fe200000000ff */
[----:B------:R-:W5:Y:S01]  /*4a860*/  LDL.LU R15, [R1+0x1674] ;  /* 0x00167400010f7983 */ /* 0x000f620000300800 */
[----:B--2---:R-:W-:Y:S01]  /*4a870*/  ISETP.LT.AND P1, PT, R14, UR4, !P2 ;  /* 0x000000040e007c0c */ /* 0x004fe2000d721270 */
[C---:B------:R-:W-:Y:S01]  /*4a880*/  VIADD R9, R3.reuse, UR7 ;  /* 0x0000000703097c36 */ /* 0x040fe20008000000 */
[----:B------:R-:W1:Y:S01]  /*4a890*/  LDCU UR4, c[0x0][0x39c] ;  /* 0x00007380ff0477ac */ /* 0x000e620008000800 */
[----:B------:R-:W2:Y:S01]  /*4a8a0*/  LDL.LU R14, [R1+0x1670] ;  /* 0x00167000010e7983 */ /* 0x000ea20000300800 */
[----:B------:R-:W3:Y:S03]  /*4a8b0*/  LDCU UR9, c[0x0][0x39c] ;  /* 0x00007380ff0977ac */ /* 0x000ee60008000800 */
[----:B------:R0:W-:Y:S01]  /*4a8c0*/  @P5 STG.E.U16 desc[UR20][R4.64], R102 ;  /* 0x0000006604005986 */ /* 0x0001e2000c101514 */
[----:B------:R-:W-:-:S04]  /*4a8d0*/  LEA R6, P5, R3, R0, 0x1 ;  /* 0x0000000003067211 */ /* 0x000fc800078a08ff */
[----:B------:R-:W-:Y:S01]  /*4a8e0*/  LEA.HI.X.SX32 R7, R3, R2, 0x1, P5 ;  /* 0x0000000203077211 */ /* 0x000fe200028f0eff */
[C---:B------:R-:W-:Y:S01]  /*4a8f0*/  VIADD R3, R9.reuse, UR7 ;  /* 0x0000000709037c36 */ /* 0x040fe20008000000 */
[----:B------:R-:W-:Y:S02]  /*4a900*/  LEA R8, P5, R9, R0, 0x1 ;  /* 0x0000000009087211 */ /* 0x000fe400078a08ff */
[----:B------:R-:W-:Y:S02]  /*4a910*/  F2FP.F16.F32.PACK_AB R104, R105, R104 ;  /* 0x000000686968723e */ /* 0x000fe400000000ff */
[----:B------:R-:W-:Y:S02]  /*4a920*/  LEA.HI.X.SX32 R9, R9, R2, 0x1, P5 ;  /* 0x0000000209097211 */ /* 0x000fe400028f0eff */
[----:B0-----:R-:W-:Y:S02]  /*4a930*/  PRMT R5, R102, 0x7632, R5 ;  /* 0x0000763266057816 */ /* 0x001fe40000000005 */
[----:B------:R-:W-:Y:S01]  /*4a940*/  ISETP.LT.AND P6, PT, R13, UR8, !P2 ;  /* 0x000000080d007c0c */ /* 0x000fe2000d7c1270 */
[C---:B------:R-:W-:Y:S01]  /*4a950*/  VIADD R13, R3.reuse, UR7 ;  /* 0x00000007030d7c36 */ /* 0x040fe20008000000 */
[C---:B------:R-:W-:Y:S01]  /*4a960*/  LEA R4, P5, R3.reuse, R0, 0x1 ;  /* 0x0000000003047211 */ /* 0x040fe200078a08ff */
[----:B------:R0:W-:Y:S01]  /*4a970*/  @P3 STG.E.U16 desc[UR20][R6.64], R5 ;  /* 0x0000000506003986 */ /* 0x0001e2000c101514 */
[----:B------:R-:W4:Y:S03]  /*4a980*/  LDCU UR8, c[0x0][0x39c] ;  /* 0x00007380ff0877ac */ /* 0x000f260008000800 */
[----:B------:R-:W-:Y:S01]  /*4a990*/  @P1 STG.E.U16 desc[UR20][R8.64], R104 ;  /* 0x0000006808001986 */ /* 0x000fe2000c101514 */
[----:B------:R-:W-:Y:S01]  /*4a9a0*/  ISETP.LT.AND P1, PT, R10, UR6, !P2 ;  /* 0x000000060a007c0c */ /* 0x000fe2000d721270 */
[----:B------:R-:W2:Y:S01]  /*4a9b0*/  LDCU UR6, c[0x0][0x39c] ;  /* 0x00007380ff0677ac */ /* 0x000ea20008000800 */
[----:B0-----:R-:W-:-:S02]  /*4a9c0*/  LEA.HI.X.SX32 R5, R3, R2, 0x1, P5 ;  /* 0x0000000203057211 */ /* 0x001fc400028f0eff */
[----:B------:R-:W-:Y:S02]  /*4a9d0*/  LEA R10, P5, R13, R0, 0x1 ;  /* 0x000000000d0a7211 */ /* 0x000fe400078a08ff */
[----:B-1----:R-:W-:Y:S01]  /*4a9e0*/  ISETP.LT.AND P3, PT, R11, UR4, !P2 ;  /* 0x000000040b007c0c */ /* 0x002fe2000d761270 */
[----:B------:R-:W5:Y:S01]  /*4a9f0*/  LDCU UR4, c[0x0][0x39c] ;  /* 0x00007380ff0477ac */ /* 0x000f620008000800 */
[----:B------:R-:W-:Y:S02]  /*4aa00*/  LEA.HI.X.SX32 R11, R13, R2, 0x1, P5 ;  /* 0x000000020d0b7211 */ /* 0x000fe400028f0eff */
[----:B------:R-:W-:Y:S02]  /*4aa10*/  PRMT R7, R104, 0x7632, R7 ;  /* 0x0000763268077816 */ /* 0x000fe40000000007 */
[----:B---3--:R-:W-:-:S03]  /*4aa20*/  ISETP.LT.AND P5, PT, R12, UR9, !P2 ;  /* 0x000000090c007c0c */ /* 0x008fc6000d7a1270 */
[----:B------:R0:W-:Y:S04]  /*4aa30*/  @P6 STG.E.U16 desc[UR20][R4.64], R7 ;  /* 0x0000000704006986 */ /* 0x0001e8000c101514 */
[----:B------:R-:W3:Y:S01]  /*4aa40*/  LDL.LU R12, [R1+0x166c] ;  /* 0x00166c00010c7983 */ /* 0x000ee20000300800 */
[----:B------:R-:W-:Y:S01]  /*4aa50*/  F2FP.F16.F32.PACK_AB R106, R107, R106 ;  /* 0x0000006a6b6a723e */ /* 0x000fe200000000ff */
[----:B------:R-:W-:Y:S01]  /*4aa60*/  VIADD R13, R13, UR7 ;  /* 0x000000070d0d7c36 */ /* 0x000fe20008000000 */
[----:B----4-:R-:W-:Y:S01]  /*4aa70*/  ISETP.LT.AND P6, PT, R16, UR8, !P2 ;  /* 0x0000000810007c0c */ /* 0x010fe2000d7c1270 */
[----:B------:R-:W3:Y:S01]  /*4aa80*/  LDCU UR8, c[0x0][0x39c] ;  /* 0x00007380ff0877ac */ /* 0x000ee20008000800 */
[----:B------:R-:W4:Y:S01]  /*4aa90*/  LDL.LU R16, [R1+0x1668] ;  /* 0x0016680001107983 */ /* 0x000f220000300800 */
[----:B------:R-:W-:Y:S01]  /*4aaa0*/  VIADD R3, R13, UR7 ;  /* 0x000000070d037c36 */ /* 0x000fe20008000000 */
[----:B------:R-:W-:Y:S01]  /*4aab0*/  F2FP.F16.F32.PACK_AB R108, R109, R108 ;  /* 0x0000006c6d6c723e */ /* 0x000fe200000000ff */
[----:B------:R-:W1:Y:S01]  /*4aac0*/  LDCU UR9, c[0x0][0x39c] ;  /* 0x00007380ff0977ac */ /* 0x000e620008000800 */
[----:B------:R2:W-:Y:S01]  /*4aad0*/  @P4 STG.E.U16 desc[UR20][R10.64], R106 ;  /* 0x0000006a0a004986 */ /* 0x0005e2000c101514 */
[----:B------:R-:W-:-:S04]  /*4aae0*/  LEA R6, P4, R13, R0, 0x1 ;  /* 0x000000000d067211 */ /* 0x000fc800078808ff */
[----:B0-----:R-:W-:Y:S02]  /*4aaf0*/  LEA.HI.X.SX32 R7, R13, R2, 0x1, P4 ;  /* 0x000000020d077211 */ /* 0x001fe400020f0eff */
[----:B------:R-:W-:-:S04]  /*4ab00*/  LEA R4, P4, R3, R0, 0x1 ;  /* 0x0000000003047211 */ /* 0x000fc800078808ff */
[----:B------:R-:W-:Y:S02]  /*4ab10*/  LEA.HI.X.SX32 R5, R3, R2, 0x1, P4 ;  /* 0x0000000203057211 */ /* 0x000fe400020f0eff */
[----:B--2---:R-:W-:-:S05]  /*4ab20*/  PRMT R11, R106, 0x7632, R11 ;  /* 0x000076326a0b7816 */ /* 0x004fca000000000b */
[----:B------:R0:W-:Y:S01]  /*4ab30*/  @P3 STG.E.U16 desc[UR20][R6.64], R11 ;  /* 0x0000000b06003986 */ /* 0x0001e2000c101514 */
[----:B-----5:R-:W-:Y:S01]  /*4ab40*/  ISETP.LT.AND P3, PT, R15, UR4, !P2 ;  /* 0x000000040f007c0c */ /* 0x020fe2000d761270 */
[----:B------:R-:W-:Y:S01]  /*4ab50*/  VIADD R9, R3, UR7 ;  /* 0x0000000703097c36 */ /* 0x000fe20008000000 */
[----:B------:R-:W4:Y:S01]  /*4ab60*/  LDCU UR4, c[0x0][0x39c] ;  /* 0x00007380ff0477ac */ /* 0x000f220008000800 */
[----:B------:R2:W-:Y:S01]  /*4ab70*/  @P1 STG.E.U16 desc[UR20][R4.64], R108 ;  /* 0x0000006c04001986 */ /* 0x0005e2000c101514 */
[----:B------:R-:W-:-:S03]  /*4ab80*/  ISETP.LT.AND P1, PT, R14, UR6, !P2 ;  /* 0x000000060e007c0c */ /* 0x000fc6000d721270 */
[----:B------:R-:W5:Y:S01]  /*4ab90*/  LDL.LU R15, [R1+0x1644] ;  /* 0x00164400010f7983 */ /* 0x000f620000300800 */
[C---:B------:R-:W-:Y:S01]  /*4aba0*/  LEA R8, P4, R9.reuse, R0, 0x1 ;  /* 0x0000000009087211 */ /* 0x040fe200078808ff */
[----:B------:R-:W-:Y:S01]  /*4abb0*/  VIADD R3, R9, UR7 ;  /* 0x0000000709037c36 */ /* 0x000fe20008000000 */
[----:B------:R-:W-:Y:S01]  /*4abc0*/  F2FP.F16.F32.PACK_AB R110, R111, R110 ;  /* 0x0000006e6f6e723e */ /* 0x000fe200000000ff */
[----:B------:R-:W5:Y:S01]  /*4abd0*/  LDL.LU R14, [R1+0x1640] ;  /* 0x00164000010e7983 */ /* 0x000f620000300800 */
[----:B------:R-:W-:Y:S01]  /*4abe0*/  LEA.HI.X.SX32 R9, R9, R2, 0x1, P4 ;  /* 0x0000000209097211 */ /* 0x000fe200020f0eff */
[----:B------:R-:W5:Y:S01]  /*4abf0*/  LDCU UR6, c[0x0][0x39c] ;  /* 0x00007380ff0677ac */ /* 0x000f620008000800 */
[C---:B------:R-:W-:Y:S01]  /*4ac00*/  LEA R10, P4, R3.reuse, R0, 0x1 ;  /* 0x00000000030a7211 */ /* 0x040fe200078808ff */
[----:B------:R-:W5:Y:S03]  /*4ac10*/  LDL.LU R13, [R1+0x163c] ;  /* 0x00163c00010d7983 */ /* 0x000f660000300800 */
[C---:B0-----:R-:W-:Y:S01]  /*4ac20*/  LEA.HI.X.SX32 R11, R3.reuse, R2, 0x1, P4 ;  /* 0x00000002030b7211 */ /* 0x041fe200020f0eff */
[----:B------:R-:W-:Y:S01]  /*4ac30*/  VIADD R7, R3, UR7 ;  /* 0x0000000703077c36 */ /* 0x000fe20008000000 */
[----:B--2---:R-:W-:-:S02]  /*4ac40*/  PRMT R5, R108, 0x7632, R5 ;  /* 0x000076326c057816 */ /* 0x004fc40000000005 */
[----:B---3--:R-:W-:-:S03]  /*4ac50*/  ISETP.LT.AND P4, PT, R12, UR8, !P2 ;  /* 0x000000080c007c0c */ /* 0x008fc6000d781270 */
[----:B------:R0:W-:Y:S04]  /*4ac60*/  @P6 STG.E.U16 desc[UR20][R8.64], R5 ;  /* 0x0000000508006986 */ /* 0x0001e8000c101514 */
[----:B------:R-:W1:Y:S01]  /*4ac70*/  LDL.LU R12, [R1+0x1638] ;  /* 0x00163800010c7983 */ /* 0x000e620000300800 */
[C---:B------:R-:W-:Y:S01]  /*4ac80*/  LEA R4, P6, R7.reuse, R0, 0x1 ;  /* 0x0000000007047211 */ /* 0x040fe200078c08ff */
[----:B------:R-:W2:Y:S02]  /*4ac90*/  LDCU UR8, c[0x0][0x39c] ;  /* 0x00007380ff0877ac */ /* 0x000ea40008000800 */
[----:B------:R3:W-:Y:S01]  /*4aca0*/  @P5 STG.E.U16 desc[UR20][R10.64], R110 ;  /* 0x0000006e0a005986 */ /* 0x0007e2000c101514 */
[----:B----4-:R-:W-:Y:S01]  /*4acb0*/  ISETP.LT.AND P5, PT, R16, UR4, !P2 ;  /* 0x0000000410007c0c */ /* 0x010fe2000d7a1270 */
[----:B------:R-:W4:Y:S01]  /*4acc0*/  LDCU UR4, c[0x0][0x39c] ;  /* 0x00007380ff0477ac */ /* 0x000f220008000800 */
[C---:B0-----:R-:W-:Y:S01]  /*4acd0*/  LEA.HI.X.SX32 R5, R7.reuse, R2, 0x1, P6 ;  /* 0x0000000207057211 */ /* 0x041fe200030f0eff */
[----:B------:R-:W-:Y:S01]  /*4ace0*/  VIADD R7, R7, UR7 ;  /* 0x0000000707077c36 */ /* 0x000fe20008000000 */
[----:B------:R-:W-:Y:S01]  /*4acf0*/  PRMT R9, R110, 0x7632, R9 ;  /* 0x000076326e097816 */ /* 0x000fe20000000009 */
[----:B---3--:R-:W3:Y:S04]  /*4ad00*/  LDL.LU R11, [R1+0x1634] ;  /* 0x00163400010b7983 */ /* 0x008ee80000300800 */
[----:B------:R-:W3:Y:S04]  /*4ad10*/  LDL.LU R10, [R1+0x1630] ;  /* 0x00163000010a7983 */ /* 0x000ee80000300800 */
[----:B------:R0:W-:Y:S01]  /*4ad20*/  @P3 STG.E.U16 desc[UR20][R4.64], R9 ;  /* 0x0000000904003986 */ /* 0x0001e2000c101514 */
[C---:B------:R-:W-:Y:S01]  /*4ad30*/  LEA R6, P3, R7.reuse, R0, 0x1 ;  /* 0x0000000007067211 */ /* 0x040fe200078608ff */
[----:B------:R-:W-:Y:S01]  /*4ad40*/  VIADD R3, R7, UR7 ;  /* 0x0000000707037c36 */ /* 0x000fe20008000000 */
[----:B------:R-:W-:-:S02]  /*4ad50*/  F2FP.F16.F32.PACK_AB R112, R113, R112 ;  /* 0x000000707170723e */ /* 0x000fc400000000ff */
[----:B------:R-:W-:Y:S02]  /*4ad60*/  LEA.HI.X.SX32 R7, R7, R2, 0x1, P3 ;  /* 0x0000000207077211 */ /* 0x000fe400018f0eff */
[----:B-----5:R-:W-:Y:S01]  /*4ad70*/  ISETP.LT.AND P3, PT, R15, UR6, !P2 ;  /* 0x000000060f007c0c */ /* 0x020fe2000d761270 */
[----:B------:R-:W3:Y:S01]  /*4ad80*/  LDCU UR6, c[0x0][0x39c] ;  /* 0x00007380ff0677ac */ /* 0x000ee20008000800 */
[----:B------:R-:W5:Y:S04]  /*4ad90*/  LDL.LU R15, [R1+0x162c] ;  /* 0x00162c00010f7983 */ /* 0x000f680000300800 */
[----:B------:R-:W-:Y:S01]  /*4ada0*/  @P1 STG.E.U16 desc[UR20][R6.64], R112 ;  /* 0x0000007006001986 */ /* 0x000fe2000c101514 */
[----:B----4-:R-:W-:Y:S01]  /*4adb0*/  ISETP.LT.AND P1, PT, R14, UR4, !P2 ;  /* 0x000000040e007c0c */ /* 0x010fe2000d721270 */
[----:B------:R-:W4:Y:S02]  /*4adc0*/  LDCU UR4, c[0x0][0x39c] ;  /* 0x00007380ff0477ac */ /* 0x000f240008000800 */
[----:B------:R-:W5:Y:S01]  /*4add0*/  LDL.LU R14, [R1+0x1628] ;  /* 0x00162800010e7983 */ /* 0x000f620000300800 */
[----:B------:R-:W-:-:S02]  /*4ade0*/  LEA R8, P6, R3, R0, 0x1 ;  /* 0x0000000003087211 */ /* 0x000fc400078c08ff */
[----:B0-----:R-:W-:Y:S02]  /*4adf0*/  PRMT R5, R112, 0x7632, R5 ;  /* 0x0000763270057816 */ /* 0x001fe40000000005 */
[C---:B------:R-:W-:Y:S01]  /*4ae00*/  LEA.HI.X.SX32 R9, R3.reuse, R2, 0x1, P6 ;  /* 0x0000000203097211 */ /* 0x040fe200030f0eff */
[----:B------:R-:W-:-:S04]  /*4ae10*/  VIADD R3, R3, UR7 ;  /* 0x0000000703037c36 */ /* 0x000fc80008000000 */
[----:B------:R0:W-:Y:S01]  /*4ae20*/  @P4 STG.E.U16 desc[UR20][R8.64], R5 ;  /* 0x0000000508004986 */ /* 0x0001e2000c101514 */
[----:B------:R-:W-:-:S04]  /*4ae30*/  LEA R4, P4, R3, R0, 0x1 ;  /* 0x0000000003047211 */ /* 0x000fc800078808ff */
[C---:B0-----:R-:W-:Y:S02]  /*4ae40*/  LEA.HI.X.SX32 R5, R3.reuse, R2, 0x1, P4 ;  /* 0x0000000203057211 */ /* 0x041fe400020f0eff */
[----:B-1----:R-:W-:Y:S01]  /*4ae50*/  ISETP.LT.AND P4, PT, R12, UR9, !P2 ;  /* 0x000000090c007c0c */ /* 0x002fe2000d781270 */
[----:B------:R-:W-:Y:S01]  /*4ae60*/  VIADD R3, R3, UR7 ;  /* 0x0000000703037c36 */ /* 0x000fe20008000000 */
[----:B------:R-:W5:Y:S01]  /*4ae70*/  LDL.LU R12, [R1+0x1624] ;  /* 0x00162400010c7983 */ /* 0x000f620000300800 */
[----:B------:R-:W-:Y:S01]  /*4ae80*/  F2FP.F16.F32.PACK_AB R114, R115, R114 ;  /* 0x000000727372723e */ /* 0x000fe200000000ff */
[----:B------:R-:W0:Y:S02]  /*4ae90*/  LDCU UR9, c[0x0][0x39c] ;  /* 0x00007380ff0977ac */ /* 0x000e240008000800 */
[----:B------:R-:W5:Y:S01]  /*4aea0*/  LDL.LU R16, [R1+0x1620] ;  /* 0x0016200001107983 */ /* 0x000f620000300800 */
[----:B------:R-:W-:-:S03]  /*4aeb0*/  VIADD R9, R3, UR7 ;  /* 0x0000000703097c36 */ /* 0x000fc60008000000 */
[----:B------:R1:W-:Y:S01]  /*4aec0*/  @P5 STG.E.U16 desc[UR20][R4.64], R114 ;  /* 0x0000007204005986 */ /* 0x0003e2000c101514 */
[----:B------:R-:W-:-:S04]  /*4aed0*/  LEA R6, P5, R3, R0, 0x1 ;  /* 0x0000000003067211 */ /* 0x000fc800078a08ff */
[----:B------:R-:W-:Y:S01]  /*4aee0*/  LEA.HI.X.SX32 R7, R3, R2, 0x1, P5 ;  /* 0x0000000203077211 */ /* 0x000fe200028f0eff */
[C---:B------:R-:W-:Y:S01]  /*4aef0*/  VIADD R3, R9.reuse, UR7 ;  /* 0x0000000709037c36 */ /* 0x040fe20008000000 */
[----:B------:R-:W-:Y:S02]  /*4af00*/  LEA R8, P5, R9, R0, 0x1 ;  /* 0x0000000009087211 */ /* 0x000fe400078a08ff */
[----:B--2---:R-:W-:Y:S01]  /*4af10*/  ISETP.LT.AND P6, PT, R13, UR8, !P2 ;  /* 0x000000080d007c0c */ /* 0x004fe2000d7c1270 */
[----:B------:R-:W5:Y:S01]  /*4af20*/  LDCU UR8, c[0x0][0x39c] ;  /* 0x00007380ff0877ac */ /* 0x000f620008000800 */
[----:B------:R-:W-:Y:S02]  /*4af30*/  F2FP.F16.F32.PACK_AB R116, R117, R116 ;  /* 0x000000747574723e */ /* 0x000fe400000000ff */
[----:B-1----:R-:W-:Y:S02]  /*4af40*/  PRMT R5, R114, 0x7632, R5 ;  /* 0x0000763272057816 */ /* 0x002fe40000000005 */
[----:B------:R-:W-:Y:S01]  /*4af50*/  LEA.HI.X.SX32 R9, R9, R2, 0x1, P5 ;  /* 0x0000000209097211 */ /* 0x000fe200028f0eff */
[C---:B------:R-:W-:Y:S01]  /*4af60*/  VIADD R13, R3.reuse, UR7 ;  /* 0x00000007030d7c36 */ /* 0x040fe20008000000 */
[----:B------:R-:W-:Y:S01]  /*4af70*/  LEA R4, P5, R3, R0, 0x1 ;  /* 0x0000000003047211 */ /* 0x000fe200078a08ff */
[----:B------:R1:W-:Y:S04]  /*4af80*/  @P3 STG.E.U16 desc[UR20][R6.64], R5 ;  /* 0x0000000506003986 */ /* 0x0003e8000c101514 */
[----:B------:R-:W-:Y:S01]  /*4af90*/  @P1 STG.E.U16 desc[UR20][R8.64], R116 ;  /* 0x0000007408001986 */ /* 0x000fe2000c101514 */
[----:B---3--:R-:W-:Y:S01]  /*4afa0*/  ISETP.LT.AND P1, PT, R10, UR6, !P2 ;  /* 0x000000060a007c0c */ /* 0x008fe2000d721270 */
[----:B------:R-:W2:Y:S01]  /*4afb0*/  LDCU UR6, c[0x0][0x39c] ;  /* 0x00007380ff0677ac */ /* 0x000ea20008000800 */
[----:B----4-:R-:W-:-:S02]  /*4afc0*/  ISETP.LT.AND P3, PT, R11, UR4, !P2 ;  /* 0x000000040b007c0c */ /* 0x010fc4000d761270 */
[----:B------:R-:W-:Y:S01]  /*4afd0*/  F2FP.F16.F32.PACK_AB R118, R119, R118 ;  /* 0x000000767776723e */ /* 0x000fe200000000ff */
[----:B------:R-:W3:Y:S01]  /*4afe0*/  LDCU UR4, c[0x0][0x39c] ;  /* 0x00007380ff0477ac */ /* 0x000ee20008000800 */
[----:B-1----:R-:W-:Y:S02]  /*4aff0*/  LEA.HI.X.SX32 R5, R3, R2, 0x1, P5 ;  /* 0x0000000203057211 */ /* 0x002fe400028f0eff */
[C---:B------:R-:W-:Y:S02]  /*4b000*/  LEA R10, P5, R13.reuse, R0, 0x1 ;  /* 0x000000000d0a7211 */ /* 0x040fe400078a08ff */
[----:B------:R-:W-:Y:S02]  /*4b010*/  PRMT R7, R116, 0x7632, R7 ;  /* 0x0000763274077816 */ /* 0x000fe40000000007 */
[C---:B------:R-:W-:Y:S01]  /*4b020*/  LEA.HI.X.SX32 R11, R13.reuse, R2, 0x1, P5 ;  /* 0x000000020d0b7211 */ /* 0x040fe200028f0eff */
[----:B------:R-:W-:Y:S02]  /*4b030*/  VIADD R13, R13, UR7 ;  /* 0x000000070d0d7c36 */ /* 0x000fe40008000000 */
[----:B------:R1:W-:Y:S01]  /*4b040*/  @P6 STG.E.U16 desc[UR20][R4.64], R7 ;  /* 0x0000000704006986 */ /* 0x0003e2000c101514 */
[----:B-----5:R-:W-:Y:S01]  /*4b050*/  ISETP.LT.AND P6, PT, R15, UR8, !P2 ;  /* 0x000000080f007c0c */ /* 0x020fe2000d7c1270 */
[C---:B------:R-:W-:Y:S01]  /*4b060*/  VIADD R3, R13.reuse, UR7 ;  /* 0x000000070d037c36 */ /* 0x040fe20008000000 */
[----:B0-----:R-:W-:Y:S01]  /*4b070*/  ISETP.LT.AND P5, PT, R14, UR9, !P2 ;  /* 0x000000090e007c0c */ /* 0x001fe2000d7a1270 */
[----:B------:R0:W-:Y:S01]  /*4b080*/  @P4 STG.E.U16 desc[UR20][R10.64], R118 ;  /* 0x000000760a004986 */ /* 0x0001e2000c101514 */
[C---:B------:R-:W-:Y:S01]  /*4b090*/  LEA R6, P4, R13.reuse, R0, 0x1 ;  /* 0x000000000d067211 */ /* 0x040fe200078808ff */
[----:B------:R-:W4:Y:S02]  /*4b0a0*/  LDCU UR8, c[0x0][0x39c] ;  /* 0x00007380ff0877ac */ /* 0x000f240008000800 */
[----:B------:R-:W4:Y:S04]  /*4b0b0*/  LDL.LU R15, [R1+0x1614] ;  /* 0x00161400010f7983 */ /* 0x000f280000300800 */
[----:B------:R-:W5:Y:S01]  /*4b0c0*/  LDL.LU R14, [R1+0x1610] ;  /* 0x00161000010e7983 */ /* 0x000f620000300800 */
[----:B-1----:R-:W-:-:S03]  /*4b0d0*/  LEA.HI.X.SX32 R7, R13, R2, 0x1, P4 ;  /* 0x000000020d077211 */ /* 0x002fc600020f0eff */
[----:B------:R-:W5:Y:S01]  /*4b0e0*/  LDL.LU R13, [R1+0x160c] ;  /* 0x00160c00010d7983 */ /* 0x000f620000300800 */
[----:B------:R-:W-:Y:S02]  /*4b0f0*/  LEA R4, P4, R3, R0, 0x1 ;  /* 0x0000000003047211 */ /* 0x000fe400078808ff */
[----:B0-----:R-:W-:Y:S02]  /*4b100*/  PRMT R11, R118, 0x7632, R11 ;  /* 0x00007632760b7816 */ /* 0x001fe4000000000b */
[----:B------:R-:W-:Y:S02]  /*4b110*/  F2FP.F16.F32.PACK_AB R120, R121, R120 ;  /* 0x000000787978723e */ /* 0x000fe400000000ff */
[C---:B------:R-:W-:Y:S01]  /*4b120*/  LEA.HI.X.SX32 R5, R3.reuse, R2, 0x1, P4 ;  /* 0x0000000203057211 */ /* 0x040fe200020f0eff */
[----:B------:R-:W-:Y:S04]  /*4b130*/  @P3 STG.E.U16 desc[UR20][R6.64], R11 ;  /* 0x0000000b06003986 */ /* 0x000fe8000c101514 */
[----:B------:R0:W-:Y:S01]  /*4b140*/  @P1 STG.E.U16 desc[UR20][R4.64], R120 ;  /* 0x0000007804001986 */ /* 0x0001e2000c101514 */
[----:B---3--:R-:W-:Y:S01]  /*4b150*/  ISETP.LT.AND P3, PT, R12, UR4, !P2 ;  /* 0x000000040c007c0c */ /* 0x008fe2000d761270 */
[----:B------:R-:W-:-:S02]  /*4b160*/  VIADD R9, R3, UR7 ;  /* 0x0000000703097c36 */ /* 0x000fc40008000000 */
[----:B------:R-:W3:Y:S01]  /*4b170*/  LDL.LU R12, [R1+0x15fc] ;  /* 0x0015fc00010c7983 */ /* 0x000ee20000300800 */
[----:B0-----:R-:W-:Y:S01]  /*4b180*/  PRMT R5, R120, 0x7632, R5 ;  /* 0x0000763278057816 */ /* 0x001fe20000000005 */
[----:B------:R-:W0:Y:S01]  /*4b190*/  LDCU UR4, c[0x0][0x39c] ;  /* 0x00007380ff0477ac */ /* 0x000e220008000800 */
[----:B--2---:R-:W-:Y:S01]  /*4b1a0*/  ISETP.LT.AND P1, PT, R16, UR6, !P2 ;  /* 0x0000000610007c0c */ /* 0x004fe2000d721270 */
[----:B------:R-:W2:Y:S01]  /*4b1b0*/  LDL.LU R18, [R1+0x15f8] ;  /* 0x0015f80001127983 */ /* 0x000ea20000300800 */
[C---:B------:R-:W-:Y:S01]  /*4b1c0*/  LEA R8, P4, R9.reuse, R0, 0x1 ;  /* 0x0000000009087211 */ /* 0x040fe200078808ff */
[C---:B------:R-:W-:Y:S01]  /*4b1d0*/  VIADD R3, R9.reuse, UR7 ;  /* 0x0000000709037c36 */ /* 0x040fe20008000000 */
[----:B------:R-:W5:Y:S01]  /*4b1e0*/  LDCU UR6, c[0x0][0x39c] ;  /* 0x00007380ff0677ac */ /* 0x000f620008000800 */
[----:B------:R-:W2:Y:S01]  /*4b1f0*/  LDL.LU R16, [R1+0x15f4] ;  /* 0x0015f40001107983 */ /* 0x000ea20000300800 */
[----:B------:R-:W-:Y:S02]  /*4b200*/  LEA.HI.X.SX32 R9, R9, R2, 0x1, P4 ;  /* 0x0000000209097211 */ /* 0x000fe400020f0eff */
[----:B------:R-:W-:-:S04]  /*4b210*/  LEA R10, P4, R3, R0, 0x1 ;  /* 0x00000000030a7211 */ /* 0x000fc800078808ff */
[C---:B------:R-:W-:Y:S01]  /*4b220*/  LEA.HI.X.SX32 R11, R3.reuse, R2, 0x1, P4 ;  /* 0x00000002030b7211 */ /* 0x040fe200020f0eff */
[----:B------:R-:W-:Y:S01]  /*4b230*/  VIADD R3, R3, UR7 ;  /* 0x0000000703037c36 */ /* 0x000fe20008000000 */
[----:B------:R1:W-:Y:S01]  /*4b240*/  @P6 STG.E.U16 desc[UR20][R8.64], R5 ;  /* 0x0000000508006986 */ /* 0x0003e2000c101514 */
[----:B------:R-:W-:Y:S02]  /*4b250*/  F2FP.F16.F32.PACK_AB R122, R123, R122 ;  /* 0x0000007a7b7a723e */ /* 0x000fe400000000ff */
[C---:B------:R-:W-:Y:S01]  /*4b260*/  VIADD R7, R3.reuse, UR7 ;  /* 0x0000000703077c36 */ /* 0x040fe20008000000 */
[C---:B------:R-:W-:Y:S02]  /*4b270*/  LEA R4, P6, R3.reuse, R0, 0x1 ;  /* 0x0000000003047211 */ /* 0x040fe400078c08ff */
[----:B------:R0:W-:Y:S02]  /*4b280*/  @P5 STG.E.U16 desc[UR20][R10.64], R122 ;  /* 0x0000007a0a005986 */ /* 0x0001e4000c101514 */
[----:B-1----:R-:W-:Y:S01]  /*4b290*/  LEA.HI.X.SX32 R5, R3, R2, 0x1, P6 ;  /* 0x0000000203057211 */ /* 0x002fe200030f0eff */
[----:B------:R-:W-:Y:S01]  /*4b2a0*/  VIADD R3, R7, UR7 ;  /* 0x0000000707037c36 */ /* 0x000fe20008000000 */
[----:B------:R-:W-:-:S02]  /*4b2b0*/  PRMT R9, R122, 0x7632, R9 ;  /* 0x000076327a097816 */ /* 0x000fc40000000009 */
[----:B------:R-:W-:Y:S01]  /*4b2c0*/  LEA R6, P6, R7, R0, 0x1 ;  /* 0x0000000007067211 */ /* 0x000fe200078c08ff */
[----:B0-----:R-:W-:Y:S02]  /*4b2d0*/  VIADD R11, R3, UR7 ;  /* 0x00000007030b7c36 */ /* 0x001fe40008000000 */
[----:B------:R0:W-:Y:S01]  /*4b2e0*/  @P3 STG.E.U16 desc[UR20][R4.64], R9 ;  /* 0x0000000904003986 */ /* 0x0001e2000c101514 */
[----:B------:R-:W-:Y:S02]  /*4b2f0*/  LEA.HI.X.SX32 R7, R7, R2, 0x1, P6 ;  /* 0x0000000207077211 */ /* 0x000fe400030f0eff */
[----:B------:R-:W-:Y:S02]  /*4b300*/  LEA R8, P6, R3, R0, 0x1 ;  /* 0x0000000003087211 */ /* 0x000fe400078c08ff */
[----:B------:R-:W-:Y:S02]  /*4b310*/  F2FP.F16.F32.PACK_AB R124, R125, R124 ;  /* 0x0000007c7d7c723e */ /* 0x000fe400000000ff */
[----:B----4-:R-:W-:Y:S01]  /*4b320*/  ISETP.LT.AND P4, PT, R15, UR8, !P2 ;  /* 0x000000080f007c0c */ /* 0x010fe2000d781270 */
[----:B------:R-:W3:Y:S01]  /*4b330*/  LDCU UR8, c[0x0][0x39c] ;  /* 0x00007380ff0877ac */ /* 0x000ee20008000800 */
[----:B-----5:R-:W-:Y:S01]  /*4b340*/  ISETP.LT.AND P3, PT, R13, UR6, !P2 ;  /* 0x000000060d007c0c */ /* 0x020fe2000d761270 */
[----:B------:R-:W-:Y:S01]  /*4b350*/  VIADD R13, R11, UR7 ;  /* 0x000000070b0d7c36 */ /* 0x000fe20008000000 */
[----:B------:R-:W-:Y:S01]  /*4b360*/  ISETP.LT.AND P5, PT, R14, UR4, !P2 ;  /* 0x000000040e007c0c */ /* 0x000fe2000d7a1270 */
[----:B------:R-:W2:Y:S02]  /*4b370*/  LDCU UR4, c[0x0][0x39c] ;  /* 0x00007380ff0477ac */ /* 0x000ea40008000800 */
[----:B------:R-:W-:Y:S01]  /*4b380*/  VIADD R15, R13, UR7 ;  /* 0x000000070d0f7c36 */ /* 0x000fe20008000000 */
[----:B0-----:R-:W-:Y:S01]  /*4b390*/  LEA.HI.X.SX32 R9, R3, R2, 0x1, P6 ;  /* 0x0000000203097211 */ /* 0x001fe200030f0eff */
[----:B------:R-:W0:Y:S01]  /*4b3a0*/  LDCU UR6, c[0x0][0x39c] ;  /* 0x00007380ff0677ac */ /* 0x000e220008000800 */
[----:B------:R-:W-:Y:S01]  /*4b3b0*/  PRMT R5, R124, 0x7632, R5 ;  /* 0x000076327c057816 */ /* 0x000fe20000000005 */
[----:B------:R-:W-:Y:S01]  /*4b3c0*/  VIADD R3, R15, UR7 ;  /* 0x000000070f037c36 */ /* 0x000fe20008000000 */
[----:B------:R-:W-:Y:S01]  /*4b3d0*/  LEA R4, P6, R11, R0, 0x1 ;  /* 0x000000000b047211 */ /* 0x000fe200078c08ff */
[----:B------:R-:W-:Y:S02]  /*4b3e0*/  @P1 STG.E.U16 desc[UR20][R6.64], R124 ;  /* 0x0000007c06001986 */ /* 0x000fe4000c101514 */
[----:B------:R-:W-:-:S02]  /*4b3f0*/  VIADD R17, R3, UR7 ;  /* 0x0000000703117c36 */ /* 0x000fc40008000000 */
[----:B------:R1:W-:Y:S02]  /*4b400*/  @P4 STG.E.U16 desc[UR20][R8.64], R5 ;  /* 0x0000000508004986 */ /* 0x0003e4000c101514 */
[----:B------:R-:W-:Y:S01]  /*4b410*/  VIADD R19, R17, UR7 ;  /* 0x0000000711137c36 */ /* 0x000fe20008000000 */
[----:B-1----:R-:W-:Y:S02]  /*4b420*/  LEA.HI.X.SX32 R5, R11, R2, 0x1, P6 ;  /* 0x000000020b057211 */ /* 0x002fe400030f0eff */
[-C--:B------:R-:W-:Y:S02]  /*4b430*/  LEA R10, P6, R15, R0.reuse, 0x1 ;  /* 0x000000000f0a7211 */ /* 0x080fe400078c08ff */
[----:B------:R-:W-:Y:S02]  /*4b440*/  LEA R6, P4, R13, R0, 0x1 ;  /* 0x000000000d067211 */ /* 0x000fe400078808ff */
[----:B------:R-:W-:Y:S02]  /*4b450*/  LEA.HI.X.SX32 R11, R15, R2, 0x1, P6 ;  /* 0x000000020f0b7211 */ /* 0x000fe400030f0eff */
[----:B------:R-:W-:-:S02]  /*4b460*/  LEA R14, P6, R19, R0, 0x1 ;  /* 0x00000000130e7211 */ /* 0x000fc400078c08ff */
[-C--:B------:R-:W-:Y:S02]  /*4b470*/  LEA.HI.X.SX32 R7, R13, R2.reuse, 0x1, P4 ;  /* 0x000000020d077211 */ /* 0x080fe400020f0eff */
[----:B------:R-:W-:Y:S02]  /*4b480*/  LEA.HI.X.SX32 R15, R19, R2, 0x1, P6 ;  /* 0x00000002130f7211 */ /* 0x000fe400030f0eff */
[----:B------:R-:W-:Y:S02]  /*4b490*/  F2FP.F16.F32.PACK_AB R126, R127, R126 ;  /* 0x0000007e7f7e723e */ /* 0x000fe400000000ff */
[----:B------:R-:W-:Y:S02]  /*4b4a0*/  F2FP.F16.F32.PACK_AB R128, R129, R128 ;  /* 0x000000808180723e */ /* 0x000fe400000000ff */
[----:B------:R-:W-:Y:S01]  /*4b4b0*/  F2FP.F16.F32.PACK_AB R130, R131, R130 ;  /* 0x000000828382723e */ /* 0x000fe200000000ff */
[----:B------:R-:W-:Y:S01]  /*4b4c0*/  @P5 STG.E.U16 desc[UR20][R4.64], R126 ;  /* 0x0000007e04005986 */ /* 0x000fe2000c101514 */
[----:B---3--:R-:W-:-:S02]  /*4b4d0*/  ISETP.LT.AND P1, PT, R12, UR8, !P2 ;  /* 0x000000080c007c0c */ /* 0x008fc4000d721270 */
[C---:B------:R-:W-:Y:S02]  /*4b4e0*/  LEA R12, P4, R3.reuse, R0, 0x1 ;  /* 0x00000000030c7211 */ /* 0x040fe400078808ff */
[----:B--2---:R-:W-:Y:S02]  /*4b4f0*/  ISETP.LT.AND P6, PT, R18, UR4, !P2 ;  /* 0x0000000412007c0c */ /* 0x004fe4000d7c1270 */
[----:B------:R-:W-:Y:S02]  /*4b500*/  LEA.HI.X.SX32 R13, R3, R2, 0x1, P4 ;  /* 0x00000002030d7211 */ /* 0x000fe400020f0eff */
[----:B0-----:R-:W-:Y:S02]  /*4b510*/  ISETP.LT.AND P2, PT, R16, UR6, !P2 ;  /* 0x0000000610007c0c */ /* 0x001fe4000d741270 */
[----:B------:R-:W-:Y:S02]  /*4b520*/  PRMT R3, R126, 0x7632, R3 ;  /* 0x000076327e037816 */ /* 0x000fe40000000003 */
[----:B------:R-:W-:-:S02]  /*4b530*/  LEA R8, P4, R17, R0, 0x1 ;  /* 0x0000000011087211 */ /* 0x000fc400078808ff */
[----:B------:R-:W-:Y:S01]  /*4b540*/  PRMT R0, R128, 0x7632, R0 ;  /* 0x0000763280007816 */ /* 0x000fe20000000000 */
[----:B------:R0:W-:Y:S01]  /*4b550*/  @P3 STG.E.U16 desc[UR20][R6.64], R3 ;  /* 0x0000000306003986 */ /* 0x0001e2000c101514 */
[----:B------:R-:W-:-:S03]  /*4b560*/  LEA.HI.X.SX32 R9, R17, R2, 0x1, P4 ;  /* 0x0000000211097211 */ /* 0x000fc600020f0eff */
[----:B------:R1:W-:Y:S04]  /*4b570*/  @P1 STG.E.U16 desc[UR20][R10.64], R128 ;  /* 0x000000800a001986 */ /* 0x0003e8000c101514 */
[----:B------:R1:W-:Y:S01]  /*4b580*/  @P6 STG.E.U16 desc[UR20][R12.64], R0 ;  /* 0x000000000c006986 */ /* 0x0003e2000c101514 */
[----:B0-----:R-:W-:-:S03]  /*4b590*/  PRMT R7, R130, 0x7632, R7 ;  /* 0x0000763282077816 */ /* 0x001fc60000000007 */
[----:B------:R1:W-:Y:S04]  /*4b5a0*/  @P2 STG.E.U16 desc[UR20][R8.64], R130 ;  /* 0x0000008208002986 */ /* 0x0003e8000c101514 */
[----:B------:R1:W-:Y:S01]  /*4b5b0*/  @P0 STG.E.U16 desc[UR20][R14.64], R7 ;  /* 0x000000070e000986 */ /* 0x0003e2000c101514 */
[----:B------:R-:W-:Y:S06]  /*4b5c0*/  BAR.SYNC.DEFER_BLOCKING 0x0 ;  /* 0x0000000000007b1d */ /* 0x000fec0000010000 */
[----:B------:R-:W-:Y:S05]  /*4b5d0*/  BRA.U UP0, `(.L_x_14) ;  /* 0x0000000100a07547 */ /* 0x000fea000b800000 */
[----:B------:R-:W0:Y:S01]  /*4b5e0*/  S2UR UR6, SR_CgaCtaId ;  /* 0x00000000000679c3 */ /* 0x000e220000008800 */
[----:B------:R-:W-:Y:S01]  /*4b5f0*/  NOP ;  /* 0x0000000000007918 */ /* 0x000fe20000000000 */
[----:B------:R-:W-:Y:S01]  /*4b600*/  UMOV UR4, 0x50 ;  /* 0x0000005000047882 */ /* 0x000fe20000000000 */
[----:B-1----:R-:W-:Y:S02]  /*4b610*/  IMAD.U32 R0, RZ, RZ, UR5 ;  /* 0x00000005ff007e24 */ /* 0x002fe4000f8e00ff */
[----:B------:R-:W-:Y:S02]  /*4b620*/  IMAD.MOV.U32 R3, RZ, RZ, 0xff ;  /* 0x000000ffff037424 */ /* 0x000fe400078e00ff */
[----:B------:R-:W-:Y:S01]  /*4b630*/  IMAD.MOV.U32 R7, RZ, RZ, 0x1 ;  /* 0x00000001ff077424 */ /* 0x000fe200078e00ff */
[----:B------:R-:W-:-:S04]  /*4b640*/  LOP3.LUT R0, R0, 0xffff, RZ, 0xc0, !PT ;  /* 0x0000ffff00007812 */ /* 0x000fc800078ec0ff */
[----:B------:R-:W-:-:S05]  /*4b650*/  SHF.R.U32.HI R0, RZ, 0x5, R0 ;  /* 0x00000005ff007819 */ /* 0x000fca0000011600 */
[----:B------:R-:W-:Y:S01]  /*4b660*/  VIADD R2, R0, 0x10 ;  /* 0x0000001000027836 */ /* 0x000fe20000000000 */
[----:B------:R-:W-:Y:S01]  /*4b670*/  SHF.L.U32 R0, R3, R0, RZ ;  /* 0x0000000003007219 */ /* 0x000fe200000006ff */
[----:B0-----:R-:W-:-:S03]  /*4b680*/  ULEA UR6, UR6, UR4, 0x18 ;  /* 0x0000000406067291 */ /* 0x001fc6000f8ec0ff */
[----:B------:R-:W-:-:S04]  /*4b690*/  SHF.L.U32 R3, R7, R2, RZ ;  /* 0x0000000207037219 */ /* 0x000fc800000006ff */
[----:B------:R-:W-:Y:S02]  /*4b6a0*/  LOP3.LUT R0, R3, R0, RZ, 0xfc, !PT ;  /* 0x0000000003007212 */ /* 0x000fe400078efcff */
[----:B------:R-:W0:Y:S02]  /*4b6b0*/  LDS R5, [UR6] ;  /* 0x00000006ff057984 */ /* 0x000e240008000800 */
[C---:B------:R-:W-:Y:S02]  /*4b6c0*/  LOP3.LUT R2, R0.reuse, 0xffff, RZ, 0xc0, !PT ;  /* 0x0000ffff00027812 */ /* 0x040fe400078ec0ff */
[----:B0-----:R-:W-:-:S04]  /*4b6d0*/  LOP3.LUT R3, R0, 0xffff, R5, 0x80, !PT ;  /* 0x0000ffff00037812 */ /* 0x001fc800078e8005 */
[----:B------:R-:W-:-:S13]  /*4b6e0*/  ISETP.NE.AND P0, PT, R3, R2, PT ;  /* 0x000000020300720c */ /* 0x000fda0003f05270 */
[----:B------:R-:W-:Y:S05]  /*4b6f0*/  @P0 BRA `(.L_x_15) ;  /* 0x0000000000500947 */ /* 0x000fea0003800000 */
[----:B------:R-:W-:Y:S02]  /*4b700*/  SHF.R.U32.HI R5, RZ, 0x10, R5 ;  /* 0x00000010ff057819 */ /* 0x000fe40000011605 */
[----:B------:R-:W-:-:S04]  /*4b710*/  SHF.R.U32.HI R2, RZ, 0x10, R0 ;  /* 0x00000010ff027819 */ /* 0x000fc80000011600 */
[----:B------:R-:W-:-:S04]  /*4b720*/  LOP3.LUT R5, R5, R2, RZ, 0xc0, !PT ;  /* 0x0000000205057212 */ /* 0x000fc800078ec0ff */
[----:B------:R-:W-:-:S13]  /*4b730*/  ISETP.NE.AND P0, PT, R5, R2, PT ;  /* 0x000000020500720c */ /* 0x000fda0003f05270 */
[----:B------:R-:W-:Y:S05]  /*4b740*/  @P0 BRA `(.L_x_16) ;  /* 0x0000000000300947 */ /* 0x000fea0003800000 */
[----:B------:R-:W-:Y:S01]  /*4b750*/  R2UR UR4, R0 ;  /* 0x00000000000472ca */ /* 0x000fe200000e0000 */
[----:B------:R-:W-:Y:S01]  /*4b760*/  VOTEU.ANY UR5, UPT, PT ;  /* 0x0000000000057886 */ /* 0x000fe200038e0100 */
[----:B------:R-:W0:Y:S01]  /*4b770*/  S2R R0, SR_LANEID ;  /* 0x0000000000007919 */ /* 0x000e220000000000 */
[----:B------:R-:W-:-:S10]  /*4b780*/  UFLO.U32 UR5, UR5 ;  /* 0x00000005000572bd */ /* 0x000fd400080e0000 */
[----:B------:R-:W-:-:S06]  /*4b790*/  ULOP3.LUT UR4, URZ, UR4, URZ, 0x33, !UPT ;  /* 0x00000004ff047292 */ /* 0x000fcc000f8e33ff */
[----:B------:R-:W-:-:S04]  /*4b7a0*/  IMAD.U32 R2, RZ, RZ, UR4 ;  /* 0x00000004ff027e24 */ /* 0x000fc8000f8e00ff */
[----:B------:R-:W1:Y:S02]  /*4b7b0*/  REDUX UR7, R2 ;  /* 0x00000000020773c4 */ /* 0x000e640000000000 */
[----:B------:R2:W-:Y:S01]  /*4b7c0*/  UTCATOMSWS.AND URZ, UR4 ;  /* 0x0000000400ff79e3 */ /* 0x0005e20008000000 */
[----:B0-----:R-:W-:Y:S01]  /*4b7d0*/  ISETP.EQ.U32.AND P0, PT, R0, UR5, PT ;  /* 0x0000000500007c0c */ /* 0x001fe2000bf02070 */
[----:B-1----:R-:W-:-:S12]  /*4b7e0*/  IMAD.U32 R0, RZ, RZ, UR7 ;  /* 0x00000007ff007e24 */ /* 0x002fd8000f8e00ff */
[----:B------:R2:W-:Y:S01]  /*4b7f0*/  @P0 ATOMS.AND RZ, [UR6], R0 ;  /* 0x00000000ffff098c */ /* 0x0005e2000a800006 */
[----:B------:R-:W-:Y:S05]  /*4b800*/  BRA `(.L_x_14) ;  /* 0x0000000000147947 */ /* 0x000fea0003800000 */
.L_x_16:
[----:B------:R-:W-:-:S07]  /*4b810*/  MOV R2, 0x4b830 ;  /* 0x0004b83000027802 */ /* 0x000fce0000000f00 */
[----:B------:R-:W-:Y:S05]  /*4b820*/  CALL.REL.NOINC `($__internal_0_$__cuda_sm10x_tcgen05_guardrail_trap_col_being_dealloced_not_returned_by_alloc) ;  /* 0x00000000002c7944 */ /* 0x000fea0003c00000 */
[----:B------:R-:W-:Y:S05]  /*4b830*/  BRA `(.L_x_14) ;  /* 0x0000000000087947 */ /* 0x000fea0003800000 */
.L_x_15:
[----:B------:R-:W-:-:S07]  /*4b840*/  MOV R2, 0x4b860 ;  /* 0x0004b86000027802 */ /* 0x000fce0000000f00 */
[----:B------:R-:W-:Y:S05]  /*4b850*/  CALL.REL.NOINC `($__internal_2_$__cuda_sm10x_tcgen05_guardrail_trap_unallocated_columns_being_dealloced) ;  /* 0x0000000000387944 */ /* 0x000fea0003c00000 */
.L_x_14:
[----:B------:R-:W-:Y:S01]  /*4b860*/  NOP ;  /* 0x0000000000007918 */ /* 0x000fe20000000000 */
[----:B--2---:R-:W-:Y:S05]  /*4b870*/  EXIT ;  /* 0x000000000000794d */ /* 0x004fea0003800000 */
.L_x_9:
[----:B------:R-:W0:Y:S02]  /*4b880*/  SYNCS.PHASECHK.TRANS64.TRYWAIT P4, [UR8], R5 ;  /* 0x00000005ff0075a7 */ /* 0x000e240008081108 */
[----:B0-----:R-:W-:Y:S05]  /*4b890*/  @!P4 BRA `(.L_x_9) ;  /* 0xfffffffc00f8c947 */ /* 0x001fea000383ffff */
[----:B------:R-:W-:Y:S05]  /*4b8a0*/  BRA `(.L_x_17) ;  /* 0xfffffe8400507947 */ /* 0x000fea000383ffff */
.L_x_13:
[----:B------:R-:W0:Y:S02]  /*4b8b0*/  SYNCS.PHASECHK.TRANS64.TRYWAIT P5, [UR8], R4 ;  /* 0x00000004ff0075a7 */ /* 0x000e2400080a1108 */
[----:B0-----:R-:W-:Y:S05]  /*4b8c0*/  @!P5 BRA `(.L_x_13) ;  /* 0xfffffffc00f8d947 */ /* 0x001fea000383ffff */
[----:B------:R-:W-:Y:S05]  /*4b8d0*/  BRA `(.L_x_12) ;  /* 0xffffffbc00887947 */ /* 0x000fea000383ffff */
        .weak           $__internal_0_$__cuda_sm10x_tcgen05_guardrail_trap_col_being_dealloced_not_returned_by_alloc
        .type           $__internal_0_$__cuda_sm10x_tcgen05_guardrail_trap_col_being_dealloced_not_returned_by_alloc,@function
        .size           $__internal_0_$__cuda_sm10x_tcgen05_guardrail_trap_col_being_dealloced_not_returned_by_alloc,($__internal_1_$__cuda_sm10x_tcgen05_guardrail_trap_phase_invalid_during_alloc - $__internal_0_$__cuda_sm10x_tcgen05_guardrail_trap_col_being_dealloced_not_returned_by_alloc)
$__internal_0_$__cuda_sm10x_tcgen05_guardrail_trap_col_being_dealloced_not_returned_by_alloc:
[----:B------:R-:W-:Y:S05]  /*4b8e0*/  BPT.TRAP 0x1 ;  /* 0x000000040000795c */ /* 0x000fea0000300000 */
[----:B------:R-:W-:-:S04]  /*4b8f0*/  IMAD.MOV.U32 R3, RZ, RZ, 0x0 ;  /* 0x00000000ff037424 */ /* 0x000fc800078e00ff */
[----:B------:R-:W-:Y:S05]  /*4b900*/  RET.REL.NODEC R2 `(matmul_kernel) ;  /* 0xfffffb4402bc7950 */ /* 0x000fea0003c3ffff */
        .weak           $__internal_1_$__cuda_sm10x_tcgen05_guardrail_trap_phase_invalid_during_alloc
        .type           $__internal_1_$__cuda_sm10x_tcgen05_guardrail_trap_phase_invalid_during_alloc,@function
        .size           $__internal_1_$__cuda_sm10x_tcgen05_guardrail_trap_phase_invalid_during_alloc,($__internal_2_$__cuda_sm10x_tcgen05_guardrail_trap_unallocated_columns_being_dealloced - $__internal_1_$__cuda_sm10x_tcgen05_guardrail_trap_phase_invalid_during_alloc)
$__internal_1_$__cuda_sm10x_tcgen05_guardrail_trap_phase_invalid_during_alloc:
[----:B------:R-:W-:Y:S05]  /*4b910*/  BPT.TRAP 0x1 ;  /* 0x000000040000795c */ /* 0x000fea0000300000 */
[----:B------:R-:W-:-:S04]  /*4b920*/  IMAD.MOV.U32 R3, RZ, RZ, 0x0 ;  /* 0x00000000ff037424 */ /* 0x000fc800078e00ff */
[----:B------:R-:W-:Y:S05]  /*4b930*/  RET.REL.NODEC R2 `(matmul_kernel) ;  /* 0xfffffb4402b07950 */ /* 0x000fea0003c3ffff */
        .weak           $__internal_2_$__cuda_sm10x_tcgen05_guardrail_trap_unallocated_columns_being_dealloced
        .type           $__internal_2_$__cuda_sm10x_tcgen05_guardrail_trap_unallocated_columns_being_dealloced,@function
        .size           $__internal_2_$__cuda_sm10x_tcgen05_guardrail_trap_unallocated_columns_being_dealloced,(.L_x_21 - $__internal_2_$__cuda_sm10x_tcgen05_guardrail_trap_unallocated_columns_being_dealloced)
$__internal_2_$__cuda_sm10x_tcgen05_guardrail_trap_unallocated_columns_being_dealloced:
[----:B------:R-:W-:Y:S05]  /*4b940*/  BPT.TRAP 0x1 ;  /* 0x000000040000795c */ /* 0x000fea0000300000 */
[----:B------:R-:W-:-:S04]  /*4b950*/  IMAD.MOV.U32 R3, RZ, RZ, 0x0 ;  /* 0x00000000ff037424 */ /* 0x000fc800078e00ff */
[----:B------:R-:W-:Y:S05]  /*4b960*/  RET.REL.NODEC R2 `(matmul_kernel) ;  /* 0xfffffb4402a47950 */ /* 0x000fea0003c3ffff */
.L_x_18:
[----:B------:R-:W-:-:S00]  /*4b970*/  BRA `(.L_x_18) ;  /* 0xfffffffc00fc7947 */ /* 0x000fc0000383ffff */
[----:B------:R-:W-:-:S00]  /*4b980*/  NOP ;  /* 0x0000000000007918 */ /* 0x000fc00000000000 */
[----:B------:R-:W-:-:S00]  /*4b990*/  NOP ;  /* 0x0000000000007918 */ /* 0x000fc00000000000 */
[----:B------:R-:W-:-:S00]  /*4b9a0*/  NOP ;  /* 0x0000000000007918 */ /* 0x000fc00000000000 */
[----:B------:R-:W-:-:S00]  /*4b9b0*/  NOP ;  /* 0x0000000000007918 */ /* 0x000fc00000000000 */
[----:B------:R-:W-:-:S00]  /*4b9c0*/  NOP ;  /* 0x0000000000007918 */ /* 0x000fc00000000000 */
[----:B------:R-:W-:-:S00]  /*4b9d0*/  NOP ;  /* 0x0000000000007918 */ /* 0x000fc00000000000 */
[----:B------:R-:W-:-:S00]  /*4b9e0*/  NOP ;  /* 0x0000000000007918 */ /* 0x000fc00000000000 */
[----:B------:R-:W-:-:S00]  /*4b9f0*/  NOP ;  /* 0x0000000000007918 */ /* 0x000fc00000000000 */
.L_x_21:


//--------------------- .nv.shared.matmul_kernel  --------------------------
	.section	.nv.shared.matmul_kernel,"aw",@nobits
	.sectionflags	@""
	.align	16
	.zero		1024


//--------------------- .nv.shared.reserved.0     --------------------------
	.section	.nv.shared.reserved.0,"aw",@nobits
	.align	8
	.weak		__nv_reservedSMEM_offset_0_alias
	.size		__nv_reservedSMEM_offset_0_alias, 0, 64
	.other		__nv_reservedSMEM_offset_0_alias,@"STO_CUDA_RESERVED_SHARED STV_DEFAULT"
__nv_reservedSMEM_offset_0_alias:
	.zero		0
.nv.shared.reserved.0:
	.zero		64
	.weak		__nv_reservedSMEM_allocation_phase
	.type		__nv_reservedSMEM_allocation_phase,@object
	.size		__nv_reservedSMEM_allocation_phase,(.L_0 - __nv_reservedSMEM_allocation_phase)
__nv_reservedSMEM_allocation_phase:
	.zero		1
.L_0:
	.zero		7
	.weak		__nv_reservedSMEM_devtool_atexit_pc
	.type		__nv_reservedSMEM_devtool_atexit_pc,@object
	.size		__nv_reservedSMEM_devtool_atexit_pc,(__nv_reservedSMEM_allocation_mask - __nv_reservedSMEM_devtool_atexit_pc)
__nv_reservedSMEM_devtool_atexit_pc:
	.zero		8
	.weak		__nv_reservedSMEM_allocation_mask
	.type		__nv_reservedSMEM_allocation_mask,@object
	.size		__nv_reservedSMEM_allocation_mask,(.L_2 - __nv_reservedSMEM_allocation_mask)
__nv_reservedSMEM_allocation_mask:
	.zero		4
.L_2:


//--------------------- .nv.constant0.matmul_kernel --------------------------
	.section	.nv.constant0.matmul_kernel,"a",@progbits
	.sectionflags	@""
	.align	4
.nv.constant0.matmul_kernel:
	.zero		976


//--------------------- SYMBOLS --------------------------

	.type		.nv.reservedSmem.offset0,@object
	.size		.nv.reservedSmem.offset0,0x4
	.type		.nv.reservedSmem.cap,@object
	.size		.nv.reservedSmem.cap,0x4
